	.target	sm_80

	.elftype	@"ET_EXEC"


//--------------------- .note.nv.tkinfo           --------------------------
	.section	.note.nv.tkinfo,"",@"SHT_NOTE"
	.sectionflags	@"SHF_NOTE_NV_TKINFO"
	.tkinfo
        /*0018*/ 	.word	0x00000002
        /*0030*/ 	.string	""
        /*0030*/ 	.string	"ptxas"
        /*0030*/ 	.string	"Cuda compilation tools, release 13.0, V13.0.88"
        /*0030*/ 	.string	"Build cuda_13.0.r13.0/compiler.36424714_0"
        /*0030*/ 	.string	"-v  -suppress-debug-info  -lineinfo  -arch sm_80 "



//--------------------- .note.nv.cuinfo           --------------------------
	.section	.note.nv.cuinfo,"",@"SHT_NOTE"
	.sectionflags	@"SHF_NOTE_NV_CUINFO"
        /*0018*/ 	.short	0x0002
        /*001a*/ 	.short	0x0050
        /*001c*/ 	.short	0x0082
	.zero		2


//--------------------- .nv.info                  --------------------------
	.section	.nv.info,"",@"SHT_CUDA_INFO"
	.align	4


	//----- nvinfo : EIATTR_REGCOUNT
	.align		4
        /*0000*/ 	.byte	0x04, 0x2f
        /*0002*/ 	.short	(.L_1 - .L_0)
	.align		4
.L_0:
        /*0004*/ 	.word	index@(matmul_kernel)
        /*0008*/ 	.word	0x000000ff


	//----- nvinfo : EIATTR_FRAME_SIZE
	.align		4
.L_1:
        /*000c*/ 	.byte	0x04, 0x11
        /*000e*/ 	.short	(.L_3 - .L_2)
	.align		4
.L_2:
        /*0010*/ 	.word	index@(matmul_kernel)
        /*0014*/ 	.word	0x00000e90


	//----- nvinfo : EIATTR_MIN_STACK_SIZE
	.align		4
.L_3:
        /*0018*/ 	.byte	0x04, 0x12
        /*001a*/ 	.short	(.L_5 - .L_4)
	.align		4
.L_4:
        /*001c*/ 	.word	index@(matmul_kernel)
        /*0020*/ 	.word	0x00000e90
.L_5:


//--------------------- .nv.info.matmul_kernel    --------------------------
	.section	.nv.info.matmul_kernel,"",@"SHT_CUDA_INFO"
	.sectionflags	@""
	.align	4


	//----- nvinfo : EIATTR_CUDA_API_VERSION
	.align		4
        /*0000*/ 	.byte	0x04, 0x37
        /*0002*/ 	.short	(.L_7 - .L_6)
.L_6:
        /*0004*/ 	.word	0x00000082


	//----- nvinfo : EIATTR_SW2861232_WAR
	.align		4
.L_7:
        /*0008*/ 	.byte	0x01, 0x35
	.zero		2


	//----- nvinfo : EIATTR_PARAM_CBANK
	.align		4
        /*000c*/ 	.byte	0x04, 0x0a
        /*000e*/ 	.short	(.L_9 - .L_8)
	.align		4
.L_8:
        /*0010*/ 	.word	index@(.nv.constant0.matmul_kernel)
        /*0014*/ 	.short	0x0160
        /*0016*/ 	.short	0x0050


	//----- nvinfo : EIATTR_CBANK_PARAM_SIZE
	.align		4
.L_9:
        /*0018*/ 	.byte	0x03, 0x19
        /*001a*/ 	.short	0x0050


	//----- nvinfo : EIATTR_KPARAM_INFO
	.align		4
        /*001c*/ 	.byte	0x04, 0x17
        /*001e*/ 	.short	(.L_11 - .L_10)
.L_10:
        /*0020*/ 	.word	0x00000000
        /*0024*/ 	.short	0x000d
        /*0026*/ 	.short	0x0048
        /*0028*/ 	.byte	0x00, 0xf4, 0x21, 0x00


	//----- nvinfo : EIATTR_KPARAM_INFO
	.align		4
.L_11:
        /*002c*/ 	.byte	0x04, 0x17
        /*002e*/ 	.short	(.L_13 - .L_12)
.L_12:
        /*0030*/ 	.word	0x00000000
        /*0034*/ 	.short	0x000c
        /*0036*/ 	.short	0x0040
        /*0038*/ 	.byte	0x00, 0xf4, 0x21, 0x00


	//----- nvinfo : EIATTR_KPARAM_INFO
	.align		4
.L_13:
        /*003c*/ 	.byte	0x04, 0x17
        /*003e*/ 	.short	(.L_15 - .L_14)
.L_14:
        /*0040*/ 	.word	0x00000000
        /*0044*/ 	.short	0x000b
        /*0046*/ 	.short	0x0038
        /*0048*/ 	.byte	0x00, 0xf0, 0x11, 0x00


	//----- nvinfo : EIATTR_KPARAM_INFO
	.align		4
.L_15:
        /*004c*/ 	.byte	0x04, 0x17
        /*004e*/ 	.short	(.L_17 - .L_16)
.L_16:
        /*0050*/ 	.word	0x00000000
        /*0054*/ 	.short	0x000a
        /*0056*/ 	.short	0x0034
        /*0058*/ 	.byte	0x00, 0xf0, 0x11, 0x00


	//----- nvinfo : EIATTR_KPARAM_INFO
	.align		4
.L_17:
        /*005c*/ 	.byte	0x04, 0x17
        /*005e*/ 	.short	(.L_19 - .L_18)
.L_18:
        /*0060*/ 	.word	0x00000000
        /*0064*/ 	.short	0x0009
        /*0066*/ 	.short	0x0030
        /*0068*/ 	.byte	0x00, 0xf0, 0x11, 0x00


	//----- nvinfo : EIATTR_KPARAM_INFO
	.align		4
.L_19:
        /*006c*/ 	.byte	0x04, 0x17
        /*006e*/ 	.short	(.L_21 - .L_20)
.L_20:
        /*0070*/ 	.word	0x00000000
        /*0074*/ 	.short	0x0008
        /*0076*/ 	.short	0x002c
        /*0078*/ 	.byte	0x00, 0xf0, 0x11, 0x00


	//----- nvinfo : EIATTR_KPARAM_INFO
	.align		4
.L_21:
        /*007c*/ 	.byte	0x04, 0x17
        /*007e*/ 	.short	(.L_23 - .L_22)
.L_22:
        /*0080*/ 	.word	0x00000000
        /*0084*/ 	.short	0x0007
        /*0086*/ 	.short	0x0028
        /*0088*/ 	.byte	0x00, 0xf0, 0x11, 0x00


	//----- nvinfo : EIATTR_KPARAM_INFO
	.align		4
.L_23:
        /*008c*/ 	.byte	0x04, 0x17
        /*008e*/ 	.short	(.L_25 - .L_24)
.L_24:
        /*0090*/ 	.word	0x00000000
        /*0094*/ 	.short	0x0006
        /*0096*/ 	.short	0x0024
        /*0098*/ 	.byte	0x00, 0xf0, 0x11, 0x00


	//----- nvinfo : EIATTR_KPARAM_INFO
	.align		4
.L_25:
        /*009c*/ 	.byte	0x04, 0x17
        /*009e*/ 	.short	(.L_27 - .L_26)
.L_26:
        /*00a0*/ 	.word	0x00000000
        /*00a4*/ 	.short	0x0005
        /*00a6*/ 	.short	0x0020
        /*00a8*/ 	.byte	0x00, 0xf0, 0x11, 0x00


	//----- nvinfo : EIATTR_KPARAM_INFO
	.align		4
.L_27:
        /*00ac*/ 	.byte	0x04, 0x17
        /*00ae*/ 	.short	(.L_29 - .L_28)
.L_28:
        /*00b0*/ 	.word	0x00000000
        /*00b4*/ 	.short	0x0004
        /*00b6*/ 	.short	0x001c
        /*00b8*/ 	.byte	0x00, 0xf0, 0x11, 0x00


	//----- nvinfo : EIATTR_KPARAM_INFO
	.align		4
.L_29:
        /*00bc*/ 	.byte	0x04, 0x17
        /*00be*/ 	.short	(.L_31 - .L_30)
.L_30:
        /*00c0*/ 	.word	0x00000000
        /*00c4*/ 	.short	0x0003
        /*00c6*/ 	.short	0x0018
        /*00c8*/ 	.byte	0x00, 0xf0, 0x11, 0x00


	//----- nvinfo : EIATTR_KPARAM_INFO
	.align		4
.L_31:
        /*00cc*/ 	.byte	0x04, 0x17
        /*00ce*/ 	.short	(.L_33 - .L_32)
.L_32:
        /*00d0*/ 	.word	0x00000000
        /*00d4*/ 	.short	0x0002
        /*00d6*/ 	.short	0x0010
        /*00d8*/ 	.byte	0x00, 0xf4, 0x21, 0x00


	//----- nvinfo : EIATTR_KPARAM_INFO
	.align		4
.L_33:
        /*00dc*/ 	.byte	0x04, 0x17
        /*00de*/ 	.short	(.L_35 - .L_34)
.L_34:
        /*00e0*/ 	.word	0x00000000
        /*00e4*/ 	.short	0x0001
        /*00e6*/ 	.short	0x0008
        /*00e8*/ 	.byte	0x00, 0xf4, 0x21, 0x00


	//----- nvinfo : EIATTR_KPARAM_INFO
	.align		4
.L_35:
        /*00ec*/ 	.byte	0x04, 0x17
        /*00ee*/ 	.short	(.L_37 - .L_36)
.L_36:
        /*00f0*/ 	.word	0x00000000
        /*00f4*/ 	.short	0x0000
        /*00f6*/ 	.short	0x0000
        /*00f8*/ 	.byte	0x00, 0xf4, 0x21, 0x00


	//----- nvinfo : EIATTR_MAXREG_COUNT
	.align		4
.L_37:
        /*00fc*/ 	.byte	0x03, 0x1b
        /*00fe*/ 	.short	0x00ff


	//----- nvinfo : EIATTR_NUM_BARRIERS
	.align		4
        /*0100*/ 	.byte	0x02, 0x4c
        /*0102*/ 	.byte	0x01
	.zero		1


	//----- nvinfo : EIATTR_ANNOTATIONS
	.align		4
        /*0104*/ 	.byte	0x04, 0x55
        /*0106*/ 	.short	(.L_39 - .L_38)


	//   ....[0]....
.L_38:
        /*0108*/ 	.word	0x00000001
        /*010c*/ 	.byte	0xc0, 0x03, 0x00, 0x00, 0x01, 0x00, 0x00, 0x00, 0x60, 0x06, 0x00, 0x00, 0x01, 0x00, 0x00, 0x00
        /* <DEDUP_REMOVED lines=1416> */
        /*599c*/ 	.byte	0x80, 0x50, 0x02, 0x00, 0x01, 0x00, 0x00, 0x00, 0xa0, 0x50, 0x02, 0x00


	//----- nvinfo : EIATTR_MERCURY_ISA_VERSION
	.align		4
.L_39:
        /*59a8*/ 	.byte	0x03, 0x5f
        /*59aa*/ 	.short	0x0000


	//----- nvinfo : EIATTR_COOP_GROUP_MASK_REGIDS
	.align		4
        /*59ac*/ 	.byte	0x04, 0x29
        /*59ae*/ 	.short	(.L_41 - .L_40)


	//   ....[0]....
.L_40:
        /*59b0*/ 	.word	0xffffffff


	//   ....[1]....
        /*59b4*/ 	.word	0xffffffff


	//   ....[2]....
        /*59b8*/ 	.word	0xffffffff


	//   ....[3]....
        /*59bc*/ 	.word	0xffffffff


	//   ....[4]....
        /*59c0*/ 	.word	0xffffffff


	//   ....[5]....
        /*59c4*/ 	.word	0xffffffff


	//   ....[6]....
        /*59c8*/ 	.word	0xffffffff


	//   ....[7]....
        /*59cc*/ 	.word	0xffffffff


	//   ....[8]....
        /*59d0*/ 	.word	0xffffffff


	//   ....[9]....
        /*59d4*/ 	.word	0xffffffff


	//   ....[10]....
        /*59d8*/ 	.word	0xffffffff


	//   ....[11]....
        /*59dc*/ 	.word	0xffffffff


	//   ....[12]....
        /*59e0*/ 	.word	0xffffffff


	//   ....[13]....
        /*59e4*/ 	.word	0xffffffff


	//   ....[14]....
        /*59e8*/ 	.word	0xffffffff


	//   ....[15]....
        /*59ec*/ 	.word	0xffffffff


	//   ....[16]....
        /*59f0*/ 	.word	0xffffffff


	//   ....[17]....
        /*59f4*/ 	.word	0xffffffff


	//   ....[18]....
        /*59f8*/ 	.word	0xffffffff


	//   ....[19]....
        /*59fc*/ 	.word	0xffffffff


	//   ....[20]....
        /*5a00*/ 	.word	0xffffffff


	//   ....[21]....
        /*5a04*/ 	.word	0xffffffff


	//   ....[22]....
        /*5a08*/ 	.word	0xffffffff


	//   ....[23]....
        /*5a0c*/ 	.word	0xffffffff


	//   ....[24]....
        /*5a10*/ 	.word	0xffffffff


	//   ....[25]....
        /*5a14*/ 	.word	0xffffffff


	//   ....[26]....
        /*5a18*/ 	.word	0xffffffff


	//   ....[27]....
        /*5a1c*/ 	.word	0xffffffff


	//   ....[28]....
        /*5a20*/ 	.word	0xffffffff


	//   ....[29]....
        /*5a24*/ 	.word	0xffffffff


	//   ....[30]....
        /*5a28*/ 	.word	0xffffffff


	//----- nvinfo : EIATTR_COOP_GROUP_INSTR_OFFSETS
	.align		4
.L_41:
        /*5a2c*/ 	.byte	0x04, 0x28
        /*5a2e*/ 	.short	(.L_43 - .L_42)


	//   ....[0]....
.L_42:
        /*5a30*/ 	.word	0x0001f500


	//   ....[1]....
        /*5a34*/ 	.word	0x0001f5a0


	//   ....[2]....
        /*5a38*/ 	.word	0x0001f690


	//   ....[3]....
        /*5a3c*/ 	.word	0x0001f780


	//   ....[4]....
        /*5a40*/ 	.word	0x0001f870


	//   ....[5]....
        /*5a44*/ 	.word	0x0001f8c0


	//   ....[6]....
        /*5a48*/ 	.word	0x0001f9f0


	//   ....[7]....
        /*5a4c*/ 	.word	0x0001faa0


	//   ....[8]....
        /*5a50*/ 	.word	0x0001fbb0


	//   ....[9]....
        /*5a54*/ 	.word	0x0001fc20


	//   ....[10]....
        /*5a58*/ 	.word	0x0001fd90


	//   ....[11]....
        /*5a5c*/ 	.word	0x0001fe40


	//   ....[12]....
        /*5a60*/ 	.word	0x0001fe90


	//   ....[13]....
        /*5a64*/ 	.word	0x0001ff80


	//   ....[14]....
        /*5a68*/ 	.word	0x0001ffd0


	//   ....[15]....
        /*5a6c*/ 	.word	0x000200e0


	//   ....[16]....
        /*5a70*/ 	.word	0x00020130


	//   ....[17]....
        /*5a74*/ 	.word	0x00020220


	//   ....[18]....
        /*5a78*/ 	.word	0x00020270


	//   ....[19]....
        /*5a7c*/ 	.word	0x00020360


	//   ....[20]....
        /*5a80*/ 	.word	0x000203b0


	//   ....[21]....
        /*5a84*/ 	.word	0x000204e0


	//   ....[22]....
        /*5a88*/ 	.word	0x000205d0


	//   ....[23]....
        /*5a8c*/ 	.word	0x00020680


	//   ....[24]....
        /*5a90*/ 	.word	0x00020790


	//   ....[25]....
        /*5a94*/ 	.word	0x00020820


	//   ....[26]....
        /*5a98*/ 	.word	0x000208f0


	//   ....[27]....
        /*5a9c*/ 	.word	0x000209c0


	//   ....[28]....
        /*5aa0*/ 	.word	0x00020b10


	//   ....[29]....
        /*5aa4*/ 	.word	0x00020b70


	//   ....[30]....
        /*5aa8*/ 	.word	0x00020d60


	//----- nvinfo : EIATTR_EXIT_INSTR_OFFSETS
	.align		4
.L_43:
        /*5aac*/ 	.byte	0x04, 0x1c
        /*5aae*/ 	.short	(.L_45 - .L_44)


	//   ....[0]....
.L_44:
        /*5ab0*/ 	.word	0x00025530


	//   ....[1]....
        /*5ab4*/ 	.word	0x00025550


	//----- nvinfo : EIATTR_REQNTID
	.align		4
.L_45:
        /*5ab8*/ 	.byte	0x04, 0x10
        /*5aba*/ 	.short	(.L_47 - .L_46)
.L_46:
        /*5abc*/ 	.word	0x00000020
        /*5ac0*/ 	.word	0x00000001
        /*5ac4*/ 	.word	0x00000001
.L_47:


//--------------------- .nv.callgraph             --------------------------
	.section	.nv.callgraph,"",@"SHT_CUDA_CALLGRAPH"
	.align	4
	.sectionentsize	8
	.align		4
        /*0000*/ 	.word	0x00000000
	.align		4
        /*0004*/ 	.word	0xffffffff
	.align		4
        /*0008*/ 	.word	0x00000000
	.align		4
        /*000c*/ 	.word	0xfffffffe
	.align		4
        /*0010*/ 	.word	0x00000000
	.align		4
        /*0014*/ 	.word	0xfffffffd
	.align		4
        /*0018*/ 	.word	0x00000000
	.align		4
        /*001c*/ 	.word	0xfffffffc


//--------------------- .nv.rel.action            --------------------------
	.section	.nv.rel.action,"",@"SHT_CUDA_RELOCINFO"
	.align	8
	.sectionentsize	8
        /*0000*/ 	.byte	0x73, 0x00, 0x00, 0x00, 0x00, 0x00, 0x00, 0x00, 0x00, 0x00, 0x00, 0x11, 0x25, 0x00, 0x05, 0x36


//--------------------- .nv.constant0.matmul_kernel --------------------------
	.section	.nv.constant0.matmul_kernel,"a",@progbits
	.sectionflags	@""
	.align	4
.nv.constant0.matmul_kernel:
	.zero		432


//--------------------- .text.matmul_kernel       --------------------------
	.section	.text.matmul_kernel,"ax",@progbits
	.sectioninfo	@"SHI_REGISTERS=255"
	.align	128
        .global         matmul_kernel
        .type           matmul_kernel,@function
        .size           matmul_kernel,(.L_x_3 - matmul_kernel)
        .other          matmul_kernel,@"STO_CUDA_ENTRY STV_DEFAULT"
matmul_kernel:
.text.matmul_kernel:
[----:B------:R-:W-:Y:S02]  /*0000*/  IMAD.MOV.U32 R1, RZ, RZ, c[0x0][0x28] ;  /* 0x00000a00ff017624 */ /* 0x000fe400078e00ff */
[----:B------:R-:W-:Y:S01]  /*0010*/  IMAD.MOV.U32 R0, RZ, RZ, c[0x0][0x17c] ;  /* 0x00005f00ff007624 */ /* 0x000fe200078e00ff */
[----:B------:R-:W1:Y:S01]  /*0020*/  S2R R5, SR_CTAID.X ;  /* 0x0000000000057919 */ /* 0x000e620000002500 */
[----:B------:R-:W-:Y:S01]  /*0030*/  IMAD.MOV.U32 R218, RZ, RZ, c[0x0][0x180] ;  /* 0x00006000ffda7624 */ /* 0x000fe200078e00ff */
[----:B------:R-:W-:Y:S01]  /*0040*/  IADD3 R1, R1, -0xe90, RZ ;  /* 0xfffff17001017810 */ /* 0x000fe20007ffe0ff */
[----:B------:R-:W-:Y:S01]  /*0050*/  ULDC.64 UR4, c[0x0][0x118] ;  /* 0x0000460000047ab9 */ /* 0x000fe20000000a00 */
[----:B------:R-:W-:Y:S02]  /*0060*/  IADD3 R0, R0, 0x7f, RZ ;  /* 0x0000007f00007810 */ /* 0x000fe40007ffe0ff */
[----:B------:R-:W-:Y:S02]  /*0070*/  IABS R103, c[0x0][0x17c] ;  /* 0x00005f0000677a13 */ /* 0x000fe40000000000 */
[----:B------:R-:W-:Y:S02]  /*0080*/  SHF.R.S32.HI R3, RZ, 0x1f, R0 ;  /* 0x0000001fff037819 */ /* 0x000fe40000011400 */
[----:B------:R-:W-:-:S02]  /*0090*/  LOP3.LUT R123, RZ, c[0x0][0x17c], RZ, 0x33, !PT ;  /* 0x00005f00ff7b7a12 */ /* 0x000fc400078e33ff */
[----:B------:R-:W-:-:S04]  /*00a0*/  LEA.HI R3, R3, R0, RZ, 0x7 ;  /* 0x0000000003037211 */ /* 0x000fc800078f38ff */
[----:B------:R-:W-:-:S05]  /*00b0*/  SHF.R.S32.HI R3, RZ, 0x7, R3 ;  /* 0x00000007ff037819 */ /* 0x000fca0000011403 */
[----:B------:R-:W-:Y:S01]  /*00c0*/  IMAD.SHL.U32 R4, R3, 0x8, RZ ;  /* 0x0000000803047824 */ /* 0x000fe200078e00ff */
[----:B-1----:R-:W-:-:S04]  /*00d0*/  IABS R8, R5 ;  /* 0x0000000500087213 */ /* 0x002fc80000000000 */
[-C--:B------:R-:W-:Y:S02]  /*00e0*/  IABS R7, R4.reuse ;  /* 0x0000000400077213 */ /* 0x080fe40000000000 */
[----:B------:R-:W-:Y:S02]  /*00f0*/  IABS R10, R4 ;  /* 0x00000004000a7213 */ /* 0x000fe40000000000 */
[----:B------:R-:W1:Y:S08]  /*0100*/  I2F.RP R0, R7 ;  /* 0x0000000700007306 */ /* 0x000e700000209400 */
[----:B-1----:R-:W1:Y:S02]  /*0110*/  MUFU.RCP R0, R0 ;  /* 0x0000000000007308 */ /* 0x002e640000001000 */
[----:B-1----:R-:W-:Y:S01]  /*0120*/  IADD3 R2, R0, 0xffffffe, RZ ;  /* 0x0ffffffe00027810 */ /* 0x002fe20007ffe0ff */
[----:B------:R-:W-:-:S05]  /*0130*/  IMAD.MOV R0, RZ, RZ, -R10 ;  /* 0x000000ffff007224 */ /* 0x000fca00078e0a0a */
[----:B------:R1:W2:Y:S02]  /*0140*/  F2I.FTZ.U32.TRUNC.NTZ R3, R2 ;  /* 0x0000000200037305 */ /* 0x0002a4000021f000 */
[----:B-1----:R-:W-:Y:S02]  /*0150*/  IMAD.MOV.U32 R2, RZ, RZ, RZ ;  /* 0x000000ffff027224 */ /* 0x002fe400078e00ff */
[----:B--2---:R-:W-:-:S04]  /*0160*/  IMAD.MOV R6, RZ, RZ, -R3 ;  /* 0x000000ffff067224 */ /* 0x004fc800078e0a03 */
[----:B------:R-:W-:Y:S02]  /*0170*/  IMAD R9, R6, R7, RZ ;  /* 0x0000000706097224 */ /* 0x000fe400078e02ff */
[----:B------:R-:W-:Y:S02]  /*0180*/  IMAD.MOV.U32 R6, RZ, RZ, R8 ;  /* 0x000000ffff067224 */ /* 0x000fe400078e0008 */
[----:B------:R-:W-:-:S06]  /*0190*/  IMAD.HI.U32 R3, R3, R9, R2 ;  /* 0x0000000903037227 */ /* 0x000fcc00078e0002 */
[----:B------:R-:W-:-:S04]  /*01a0*/  IMAD.HI.U32 R3, R3, R6, RZ ;  /* 0x0000000603037227 */ /* 0x000fc800078e00ff */
[----:B------:R-:W-:-:S05]  /*01b0*/  IMAD R0, R3, R0, R6 ;  /* 0x0000000003007224 */ /* 0x000fca00078e0206 */
[----:B------:R-:W-:-:S13]  /*01c0*/  ISETP.GT.U32.AND P1, PT, R7, R0, PT ;  /* 0x000000000700720c */ /* 0x000fda0003f24070 */
[-C--:B------:R-:W-:Y:S02]  /*01d0*/  @!P1 IADD3 R0, R0, -R7.reuse, RZ ;  /* 0x8000000700009210 */ /* 0x080fe40007ffe0ff */
[----:B------:R-:W-:Y:S02]  /*01e0*/  @!P1 IADD3 R3, R3, 0x1, RZ ;  /* 0x0000000103039810 */ /* 0x000fe40007ffe0ff */
[----:B------:R-:W-:Y:S02]  /*01f0*/  ISETP.GE.U32.AND P0, PT, R0, R7, PT ;  /* 0x000000070000720c */ /* 0x000fe40003f06070 */
[----:B------:R-:W-:Y:S02]  /*0200*/  LOP3.LUT R0, R5, R4, RZ, 0x3c, !PT ;  /* 0x0000000405007212 */ /* 0x000fe400078e3cff */
[----:B------:R-:W-:Y:S02]  /*0210*/  ISETP.NE.AND P1, PT, R4, RZ, PT ;  /* 0x000000ff0400720c */ /* 0x000fe40003f25270 */
[----:B------:R-:W-:Y:S01]  /*0220*/  ISETP.GE.AND P2, PT, R0, RZ, PT ;  /* 0x000000ff0000720c */ /* 0x000fe20003f46270 */
[----:B------:R-:W-:-:S05]  /*0230*/  IMAD.MOV.U32 R0, RZ, RZ, c[0x0][0x178] ;  /* 0x00005e00ff007624 */ /* 0x000fca00078e00ff */
[----:B------:R-:W-:Y:S02]  /*0240*/  IADD3 R0, R0, 0x3f, RZ ;  /* 0x0000003f00007810 */ /* 0x000fe40007ffe0ff */
[----:B------:R-:W-:-:S05]  /*0250*/  @P0 IADD3 R3, R3, 0x1, RZ ;  /* 0x0000000103030810 */ /* 0x000fca0007ffe0ff */
[----:B------:R-:W-:Y:S01]  /*0260*/  IMAD.MOV.U32 R2, RZ, RZ, R3 ;  /* 0x000000ffff027224 */ /* 0x000fe200078e0003 */
[----:B------:R-:W-:-:S03]  /*0270*/  SHF.R.S32.HI R3, RZ, 0x1f, R0 ;  /* 0x0000001fff037819 */ /* 0x000fc60000011400 */
[----:B------:R-:W-:Y:S01]  /*0280*/  @!P2 IMAD.MOV R2, RZ, RZ, -R2 ;  /* 0x000000ffff02a224 */ /* 0x000fe200078e0a02 */
[----:B------:R-:W-:Y:S02]  /*0290*/  @!P1 LOP3.LUT R2, RZ, R4, RZ, 0x33, !PT ;  /* 0x00000004ff029212 */ /* 0x000fe400078e33ff */
[----:B------:R-:W-:-:S03]  /*02a0*/  LEA.HI R3, R3, R0, RZ, 0x6 ;  /* 0x0000000003037211 */ /* 0x000fc600078f30ff */
[----:B------:R-:W-:Y:S02]  /*02b0*/  IMAD.SHL.U32 R6, R2, 0x8, RZ ;  /* 0x0000000802067824 */ /* 0x000fe400078e00ff */
[----:B------:R-:W-:-:S03]  /*02c0*/  IMAD.MOV R2, RZ, RZ, -R2 ;  /* 0x000000ffff027224 */ /* 0x000fc600078e0a02 */
[----:B------:R-:W-:Y:S01]  /*02d0*/  LEA.HI.SX32 R3, R3, -R6, 0x1a ;  /* 0x8000000603037211 */ /* 0x000fe200078fd2ff */
[----:B------:R-:W-:-:S03]  /*02e0*/  IMAD R8, R4, R2, R5 ;  /* 0x0000000204087224 */ /* 0x000fc600078e0205 */
[----:B------:R-:W-:-:S04]  /*02f0*/  IMNMX R11, R3, 0x8, PT ;  /* 0x00000008030b7817 */ /* 0x000fc80003800200 */
[-C--:B------:R-:W-:Y:S02]  /*0300*/  IABS R7, R11.reuse ;  /* 0x0000000b00077213 */ /* 0x080fe40000000000 */
[----:B------:R-:W-:Y:S02]  /*0310*/  IABS R4, R11 ;  /* 0x0000000b00047213 */ /* 0x000fe40000000000 */
[----:B------:R-:W1:Y:S08]  /*0320*/  I2F.RP R0, R7 ;  /* 0x0000000700007306 */ /* 0x000e700000209400 */
[----:B-1----:R-:W1:Y:S02]  /*0330*/  MUFU.RCP R0, R0 ;  /* 0x0000000000007308 */ /* 0x002e640000001000 */
[----:B-1----:R-:W-:Y:S01]  /*0340*/  IADD3 R3, R0, 0xffffffe, RZ ;  /* 0x0ffffffe00037810 */ /* 0x002fe20007ffe0ff */
[----:B------:R-:W-:Y:S01]  /*0350*/  IMAD.MOV R0, RZ, RZ, -R4 ;  /* 0x000000ffff007224 */ /* 0x000fe200078e0a04 */
[----:B------:R-:W-:-:S04]  /*0360*/  IADD3 R4, R218, -0x2f, RZ ;  /* 0xffffffd1da047810 */ /* 0x000fc80007ffe0ff */
[----:B------:R-:W1:Y:S01]  /*0370*/  F2I.FTZ.U32.TRUNC.NTZ R3, R3 ;  /* 0x0000000300037305 */ /* 0x000e62000021f000 */
[----:B------:R-:W-:Y:S02]  /*0380*/  ISETP.GE.U32.AND P0, PT, R4, 0x7fffffb2, PT ;  /* 0x7fffffb20400780c */ /* 0x000fe40003f06070 */
[----:B------:R-:W-:-:S04]  /*0390*/  IADD3 R4, R218, -0x2e, RZ ;  /* 0xffffffd2da047810 */ /* 0x000fc80007ffe0ff */
[----:B------:R-:W-:Y:S02]  /*03a0*/  ISETP.GE.U32.AND P6, PT, R4, 0x7fffffb3, PT ;  /* 0x7fffffb30400780c */ /* 0x000fe40003fc6070 */
[----:B------:R-:W-:-:S05]  /*03b0*/  SEL R4, RZ, 0x1fffe, P0 ;  /* 0x0001fffeff047807 */ /* 0x000fca0000000000 */
[----:B------:R2:W-:Y:S01]  /*03c0*/  STL [R1+0x10], R4 ;  /* 0x0000100401007387 */ /* 0x0005e20000100800 */
[----:B-1----:R-:W-:-:S04]  /*03d0*/  IMAD.MOV R9, RZ, RZ, -R3 ;  /* 0x000000ffff097224 */ /* 0x002fc800078e0a03 */
[----:B------:R-:W-:Y:S01]  /*03e0*/  IMAD.MOV.U32 R2, RZ, RZ, R9 ;  /* 0x000000ffff027224 */ /* 0x000fe200078e0009 */
[----:B------:R-:W-:-:S03]  /*03f0*/  IABS R9, R8 ;  /* 0x0000000800097213 */ /* 0x000fc60000000000 */
[----:B------:R-:W-:Y:S01]  /*0400*/  IMAD R5, R2, R7, RZ ;  /* 0x0000000702057224 */ /* 0x000fe200078e02ff */
[----:B------:R-:W-:-:S05]  /*0410*/  MOV R2, RZ ;  /* 0x000000ff00027202 */ /* 0x000fca0000000f00 */
[----:B------:R-:W-:Y:S01]  /*0420*/  IMAD.HI.U32 R2, R3, R5, R2 ;  /* 0x0000000503027227 */ /* 0x000fe200078e0002 */
[----:B------:R-:W-:-:S04]  /*0430*/  IADD3 R5, R218, -0x30, RZ ;  /* 0xffffffd0da057810 */ /* 0x000fc80007ffe0ff */
[----:B------:R-:W-:Y:S01]  /*0440*/  ISETP.GE.U32.AND P4, PT, R5, 0x7fffffb1, PT ;  /* 0x7fffffb10500780c */ /* 0x000fe20003f86070 */
[----:B------:R-:W-:Y:S01]  /*0450*/  IMAD.HI.U32 R2, R2, R9, RZ ;  /* 0x0000000902027227 */ /* 0x000fe200078e00ff */
[----:B------:R-:W-:-:S03]  /*0460*/  IADD3 R5, R218, -0x2b, RZ ;  /* 0xffffffd5da057810 */ /* 0x000fc60007ffe0ff */
[----:B------:R-:W-:Y:S01]  /*0470*/  IMAD R0, R2, R0, R9 ;  /* 0x0000000002007224 */ /* 0x000fe200078e0209 */
[----:B------:R-:W-:-:S04]  /*0480*/  IABS R9, c[0x0][0x178] ;  /* 0x00005e0000097a13 */ /* 0x000fc80000000000 */
[----:B------:R-:W-:Y:S01]  /*0490*/  ISETP.GT.U32.AND P1, PT, R7, R0, PT ;  /* 0x000000000700720c */ /* 0x000fe20003f24070 */
[----:B------:R-:W1:-:S12]  /*04a0*/  I2F.RP R3, R9 ;  /* 0x0000000900037306 */ /* 0x000e580000209400 */
[----:B------:R-:W-:Y:S01]  /*04b0*/  @!P1 IMAD.IADD R0, R0, 0x1, -R7 ;  /* 0x0000000100009824 */ /* 0x000fe200078e0a07 */
[----:B------:R-:W-:Y:S02]  /*04c0*/  @!P1 IADD3 R2, R2, 0x1, RZ ;  /* 0x0000000102029810 */ /* 0x000fe40007ffe0ff */
[----:B------:R-:W-:Y:S01]  /*04d0*/  ISETP.NE.AND P1, PT, R11, RZ, PT ;  /* 0x000000ff0b00720c */ /* 0x000fe20003f25270 */
[----:B-1----:R-:W1:Y:S01]  /*04e0*/  MUFU.RCP R3, R3 ;  /* 0x0000000300037308 */ /* 0x002e620000001000 */
[----:B------:R-:W-:Y:S02]  /*04f0*/  ISETP.GE.U32.AND P2, PT, R0, R7, PT ;  /* 0x000000070000720c */ /* 0x000fe40003f46070 */
[----:B------:R-:W-:Y:S01]  /*0500*/  LOP3.LUT R0, R8, R11, RZ, 0x3c, !PT ;  /* 0x0000000b08007212 */ /* 0x000fe200078e3cff */
[----:B------:R-:W3:Y:S03]  /*0510*/  S2R R7, SR_TID.X ;  /* 0x0000000000077919 */ /* 0x000ee60000002100 */
[----:B------:R-:W-:-:S02]  /*0520*/  ISETP.GE.AND P3, PT, R0, RZ, PT ;  /* 0x000000ff0000720c */ /* 0x000fc40003f66270 */
[----:B------:R-:W-:-:S04]  /*0530*/  IADD3 R0, R218, -0x2d, RZ ;  /* 0xffffffd3da007810 */ /* 0x000fc80007ffe0ff */
[----:B------:R-:W-:Y:S02]  /*0540*/  ISETP.GE.U32.AND P5, PT, R0, 0x7fffffb4, PT ;  /* 0x7fffffb40000780c */ /* 0x000fe40003fa6070 */
[----:B------:R-:W-:Y:S02]  /*0550*/  @P2 IADD3 R2, R2, 0x1, RZ ;  /* 0x0000000102022810 */ /* 0x000fe40007ffe0ff */
[C---:B------:R-:W-:Y:S02]  /*0560*/  IADD3 R0, R218.reuse, -0x29, RZ ;  /* 0xffffffd7da007810 */ /* 0x040fe40007ffe0ff */
[----:B------:R-:W-:Y:S01]  /*0570*/  ISETP.GE.U32.AND P2, PT, R5, 0x7fffffb6, PT ;  /* 0x7fffffb60500780c */ /* 0x000fe20003f46070 */
[----:B------:R-:W-:Y:S01]  /*0580*/  IMAD.MOV.U32 R10, RZ, RZ, R2 ;  /* 0x000000ffff0a7224 */ /* 0x000fe200078e0002 */
[----:B------:R-:W-:Y:S02]  /*0590*/  IADD3 R2, R218, -0x2c, RZ ;  /* 0xffffffd4da027810 */ /* 0x000fe40007ffe0ff */
[----:B--2---:R-:W-:Y:S01]  /*05a0*/  SEL R4, RZ, 0x7fff8, P5 ;  /* 0x0007fff8ff047807 */ /* 0x004fe20002800000 */
[----:B------:R-:W-:Y:S01]  /*05b0*/  @!P3 IMAD.MOV R10, RZ, RZ, -R10 ;  /* 0x000000ffff0ab224 */ /* 0x000fe200078e0a0a */
[----:B------:R-:W-:-:S02]  /*05c0*/  ISETP.GE.U32.AND P3, PT, R2, 0x7fffffb5, PT ;  /* 0x7fffffb50200780c */ /* 0x000fc40003f66070 */
[----:B------:R-:W-:Y:S02]  /*05d0*/  IADD3 R2, R218, -0x2a, RZ ;  /* 0xffffffd6da027810 */ /* 0x000fe40007ffe0ff */
[----:B------:R-:W-:Y:S02]  /*05e0*/  @!P1 LOP3.LUT R10, RZ, R11, RZ, 0x33, !PT ;  /* 0x0000000bff0a9212 */ /* 0x000fe400078e33ff */
[----:B------:R-:W-:Y:S02]  /*05f0*/  ISETP.GE.U32.AND P1, PT, R0, 0x7fffffb8, PT ;  /* 0x7fffffb80000780c */ /* 0x000fe40003f26070 */
[----:B------:R-:W-:Y:S01]  /*0600*/  IADD3 R0, R218, -0x27, RZ ;  /* 0xffffffd9da007810 */ /* 0x000fe20007ffe0ff */
[----:B------:R-:W-:Y:S01]  /*0610*/  IMAD.SHL.U32 R102, R10, 0x80, RZ ;  /* 0x000000800a667824 */ /* 0x000fe200078e00ff */
[----:B------:R-:W-:Y:S02]  /*0620*/  ISETP.GE.U32.AND P0, PT, R2, 0x7fffffb7, PT ;  /* 0x7fffffb70200780c */ /* 0x000fe40003f06070 */
[----:B------:R-:W-:-:S02]  /*0630*/  SEL R2, RZ, 0x1, P4 ;  /* 0x00000001ff027807 */ /* 0x000fc40002000000 */
[----:B------:R-:W-:Y:S02]  /*0640*/  ISETP.GE.U32.AND P4, PT, R0, 0x7fffffba, PT ;  /* 0x7fffffba0000780c */ /* 0x000fe40003f86070 */
[----:B------:R-:W-:Y:S01]  /*0650*/  IADD3 R0, R218, -0x28, RZ ;  /* 0xffffffd8da007810 */ /* 0x000fe20007ffe0ff */
[----:B------:R2:W-:Y:S01]  /*0660*/  STL [R1+0x14], R2 ;  /* 0x0000140201007387 */ /* 0x0005e20000100800 */
[----:B------:R-:W-:Y:S02]  /*0670*/  SEL R5, RZ, 0x1fffe, P2 ;  /* 0x0001fffeff057807 */ /* 0x000fe40001000000 */
[----:B------:R-:W-:Y:S01]  /*0680*/  ISETP.GE.U32.AND P5, PT, R0, 0x7fffffb9, PT ;  /* 0x7fffffb90000780c */ /* 0x000fe20003fa6070 */
[----:B------:R4:W-:Y:S01]  /*0690*/  STL [R1+0x4c], R4 ;  /* 0x00004c0401007387 */ /* 0x0009e20000100800 */
[----:B------:R-:W-:Y:S02]  /*06a0*/  SEL R0, RZ, 0x4, P6 ;  /* 0x00000004ff007807 */ /* 0x000fe40003000000 */
[----:B-1----:R-:W-:-:S02]  /*06b0*/  IADD3 R3, R3, 0xffffffe, RZ ;  /* 0x0ffffffe03037810 */ /* 0x002fc40007ffe0ff */
[----:B---3--:R-:W-:Y:S01]  /*06c0*/  LOP3.LUT R35, R7, 0x1f, RZ, 0xc0, !PT ;  /* 0x0000001f07237812 */ /* 0x008fe200078ec0ff */
[----:B------:R1:W-:Y:S01]  /*06d0*/  STL [R1+0x50], R0 ;  /* 0x0000500001007387 */ /* 0x0003e20000100800 */
[----:B--2---:R-:W-:Y:S02]  /*06e0*/  IADD3 R2, R218, -0x25, RZ ;  /* 0xffffffdbda027810 */ /* 0x004fe40007ffe0ff */
[----:B------:R-:W2:Y:S01]  /*06f0*/  F2I.FTZ.U32.TRUNC.NTZ R3, R3 ;  /* 0x0000000300037305 */ /* 0x000ea2000021f000 */
[----:B------:R3:W-:Y:S01]  /*0700*/  STL [R1+0x18], R5 ;  /* 0x0000180501007387 */ /* 0x0007e20000100800 */
[----:B----4-:R-:W-:Y:S01]  /*0710*/  IMAD.MOV R4, RZ, RZ, -R10 ;  /* 0x000000ffff047224 */ /* 0x010fe200078e0a0a */
[----:B------:R-:W-:Y:S01]  /*0720*/  ISETP.GE.U32.AND P6, PT, R2, 0x7fffffbc, PT ;  /* 0x7fffffbc0200780c */ /* 0x000fe20003fc6070 */
[----:B------:R-:W-:Y:S01]  /*0730*/  IMAD R83, R35, c[0x0][0x18c], RZ ;  /* 0x0000630023537a24 */ /* 0x000fe200078e02ff */
[C---:B------:R-:W-:Y:S02]  /*0740*/  IADD3 R2, R218.reuse, -0x26, RZ ;  /* 0xffffffdada027810 */ /* 0x040fe40007ffe0ff */
[----:B-1----:R-:W-:-:S02]  /*0750*/  IADD3 R0, R218, -0x23, RZ ;  /* 0xffffffddda007810 */ /* 0x002fc40007ffe0ff */
[----:B------:R-:W-:Y:S02]  /*0760*/  ISETP.GE.U32.AND P2, PT, R2, 0x7fffffbb, PT ;  /* 0x7fffffbb0200780c */ /* 0x000fe40003f46070 */
[----:B---3--:R-:W-:Y:S02]  /*0770*/  SEL R5, RZ, 0x1, P3 ;  /* 0x00000001ff057807 */ /* 0x008fe40001800000 */
[----:B------:R-:W-:Y:S01]  /*0780*/  ISETP.GE.U32.AND P3, PT, R0, 0x7fffffbe, PT ;  /* 0x7fffffbe0000780c */ /* 0x000fe20003f66070 */
[----:B------:R-:W-:Y:S01]  /*0790*/  IMAD R0, R11, R4, R8 ;  /* 0x000000040b007224 */ /* 0x000fe200078e0208 */
[----:B------:R-:W-:Y:S01]  /*07a0*/  SEL R8, RZ, 0x7fff8, P1 ;  /* 0x0007fff8ff087807 */ /* 0x000fe20000800000 */
[----:B------:R1:W-:Y:S01]  /*07b0*/  STL [R1+0x1c], R5 ;  /* 0x00001c0501007387 */ /* 0x0003e20000100800 */
[----:B------:R-:W-:Y:S01]  /*07c0*/  IADD3 R2, R218, -0x24, RZ ;  /* 0xffffffdcda027810 */ /* 0x000fe20007ffe0ff */
[----:B------:R-:W-:Y:S01]  /*07d0*/  IMAD.IADD R0, R6, 0x1, R0 ;  /* 0x0000000106007824 */ /* 0x000fe200078e0200 */
[----:B------:R-:W-:Y:S01]  /*07e0*/  SEL R6, RZ, 0x1fffe, P4 ;  /* 0x0001fffeff067807 */ /* 0x000fe20002000000 */
[----:B------:R3:W-:Y:S01]  /*07f0*/  STL [R1+0x54], R8 ;  /* 0x0000540801007387 */ /* 0x0007e20000100800 */
[----:B------:R-:W-:-:S02]  /*0800*/  ISETP.GE.U32.AND P1, PT, R2, 0x7fffffbd, PT ;  /* 0x7fffffbd0200780c */ /* 0x000fc40003f26070 */
[----:B--2---:R-:W-:Y:S02]  /*0810*/  IADD3 R2, RZ, -R3, RZ ;  /* 0x80000003ff027210 */ /* 0x004fe40007ffe0ff */
[----:B------:R-:W-:Y:S02]  /*0820*/  IADD3 R4, R218, -0x21, RZ ;  /* 0xffffffdfda047810 */ /* 0x000fe40007ffe0ff */
[----:B-1----:R-:W-:Y:S02]  /*0830*/  SEL R5, RZ, 0x4, P0 ;  /* 0x00000004ff057807 */ /* 0x002fe40000000000 */
[----:B------:R-:W-:Y:S01]  /*0840*/  ISETP.GE.U32.AND P0, PT, R4, 0x7fffffc0, PT ;  /* 0x7fffffc00400780c */ /* 0x000fe20003f06070 */
[----:B---3--:R-:W-:Y:S01]  /*0850*/  IMAD R8, R0, 0x40, R35 ;  /* 0x0000004000087824 */ /* 0x008fe200078e0223 */
[----:B------:R-:W-:Y:S01]  /*0860*/  IADD3 R4, R218, -0x17, RZ ;  /* 0xffffffe9da047810 */ /* 0x000fe20007ffe0ff */
[----:B------:R1:W-:Y:S01]  /*0870*/  STL [R1+0x58], R5 ;  /* 0x0000580501007387 */ /* 0x0003e20000100800 */
[----:B------:R-:W-:-:S02]  /*0880*/  SEL R11, RZ, 0x1fffe, P3 ;  /* 0x0001fffeff0b7807 */ /* 0x000fc40001800000 */
[----:B------:R-:W-:Y:S01]  /*0890*/  IABS R0, R8 ;  /* 0x0000000800007213 */ /* 0x000fe20000000000 */
[----:B------:R2:W-:Y:S01]  /*08a0*/  STL [R1+0x20], R6 ;  /* 0x0000200601007387 */ /* 0x0005e20000100800 */
[----:B------:R-:W-:Y:S02]  /*08b0*/  IADD3 R7, R8, 0x20, RZ ;  /* 0x0000002008077810 */ /* 0x000fe40007ffe0ff */
[C---:B------:R-:W-:Y:S02]  /*08c0*/  IADD3 R70, R102.reuse, 0x10, RZ ;  /* 0x0000001066467810 */ /* 0x040fe40007ffe0ff */
[----:B------:R-:W-:Y:S02]  /*08d0*/  IADD3 R71, R102, 0x8, RZ ;  /* 0x0000000866477810 */ /* 0x000fe40007ffe0ff */
[----:B-1----:R-:W-:Y:S02]  /*08e0*/  IADD3 R5, R218, -0x22, RZ ;  /* 0xffffffdeda057810 */ /* 0x002fe40007ffe0ff */
[----:B------:R-:W-:-:S02]  /*08f0*/  IADD3 R72, R102, 0x7f, RZ ;  /* 0x0000007f66487810 */ /* 0x000fc40007ffe0ff */
[----:B------:R-:W-:Y:S02]  /*0900*/  ISETP.GE.U32.AND P4, PT, R5, 0x7fffffbf, PT ;  /* 0x7fffffbf0500780c */ /* 0x000fe40003f86070 */
[----:B------:R-:W-:Y:S02]  /*0910*/  SEL R5, RZ, 0x1, P5 ;  /* 0x00000001ff057807 */ /* 0x000fe40002800000 */
[----:B------:R-:W-:Y:S02]  /*0920*/  ISETP.GE.U32.AND P5, PT, R4, 0x7fffffca, PT ;  /* 0x7fffffca0400780c */ /* 0x000fe40003fa6070 */
[----:B------:R-:W-:Y:S01]  /*0930*/  IABS R4, R7 ;  /* 0x0000000700047213 */ /* 0x000fe20000000000 */
[----:B------:R1:W-:Y:S01]  /*0940*/  STL [R1+0x24], R5 ;  /* 0x0000240501007387 */ /* 0x0003e20000100800 */
[----:B--2---:R-:W-:Y:S02]  /*0950*/  IADD3 R6, R218, -0x15, RZ ;  /* 0xffffffebda067810 */ /* 0x004fe40007ffe0ff */
[----:B------:R-:W-:Y:S01]  /*0960*/  SEL R12, RZ, 0x1fffe, P5 ;  /* 0x0001fffeff0c7807 */ /* 0x000fe20002800000 */
[----:B------:R-:W-:Y:S01]  /*0970*/  STL [R1+0x228], R8 ;  /* 0x0002280801007387 */ /* 0x000fe20000100800 */
[----:B------:R-:W-:-:S02]  /*0980*/  IABS R230, R71 ;  /* 0x0000004700e67213 */ /* 0x000fc40000000000 */
[----:B------:R-:W-:Y:S01]  /*0990*/  IABS R28, R72 ;  /* 0x00000048001c7213 */ /* 0x000fe20000000000 */
[----:B------:R-:W-:Y:S01]  /*09a0*/  STL [R1+0x230], R7 ;  /* 0x0002300701007387 */ /* 0x000fe20000100800 */
[----:B------:R-:W-:Y:S01]  /*09b0*/  IADD3 R40, R102, 0x20, RZ ;  /* 0x0000002066287810 */ /* 0x000fe20007ffe0ff */
[----:B-1----:R-:W-:Y:S01]  /*09c0*/  IMAD R5, R2, R9, RZ ;  /* 0x0000000902057224 */ /* 0x002fe200078e02ff */
[C---:B------:R-:W-:Y:S01]  /*09d0*/  IADD3 R69, R102.reuse, 0x30, RZ ;  /* 0x0000003066457810 */ /* 0x040fe20007ffe0ff */
[----:B------:R-:W-:Y:S01]  /*09e0*/  IMAD.MOV.U32 R2, RZ, RZ, RZ ;  /* 0x000000ffff027224 */ /* 0x000fe200078e00ff */
[----:B------:R-:W-:Y:S02]  /*09f0*/  IADD3 R34, R102, 0x38, RZ ;  /* 0x0000003866227810 */ /* 0x000fe40007ffe0ff */
[----:B------:R-:W-:Y:S01]  /*0a00*/  IABS R26, R102 ;  /* 0x00000066001a7213 */ /* 0x000fe20000000000 */
[----:B------:R-:W-:Y:S01]  /*0a10*/  IMAD.HI.U32 R2, R3, R5, R2 ;  /* 0x0000000503027227 */ /* 0x000fe200078e0002 */
[----:B------:R-:W-:-:S02]  /*0a20*/  IADD3 R5, R218, -0x18, RZ ;  /* 0xffffffe8da057810 */ /* 0x000fc40007ffe0ff */
[----:B------:R-:W-:Y:S01]  /*0a30*/  IADD3 R39, R102, 0x28, RZ ;  /* 0x0000002866277810 */ /* 0x000fe20007ffe0ff */
[----:B------:R-:W-:Y:S01]  /*0a40*/  IMAD.MOV.U32 R3, RZ, RZ, R0 ;  /* 0x000000ffff037224 */ /* 0x000fe200078e0000 */
[----:B------:R-:W-:Y:S02]  /*0a50*/  SEL R0, RZ, 0x7fff8, P6 ;  /* 0x0007fff8ff007807 */ /* 0x000fe40003000000 */
[----:B------:R-:W-:Y:S02]  /*0a60*/  ISETP.GE.U32.AND P6, PT, R5, 0x7fffffc9, PT ;  /* 0x7fffffc90500780c */ /* 0x000fe40003fc6070 */
[----:B------:R-:W-:Y:S01]  /*0a70*/  SEL R5, RZ, 0x4, P2 ;  /* 0x00000004ff057807 */ /* 0x000fe20001000000 */
[----:B------:R1:W-:Y:S01]  /*0a80*/  STL [R1+0x5c], R0 ;  /* 0x00005c0001007387 */ /* 0x0003e20000100800 */
[----:B------:R-:W-:Y:S02]  /*0a90*/  ISETP.GE.U32.AND P2, PT, R6, 0x7fffffcc, PT ;  /* 0x7fffffcc0600780c */ /* 0x000fe40003f46070 */
[----:B------:R-:W-:Y:S01]  /*0aa0*/  IADD3 R6, R218, -0x13, RZ ;  /* 0xffffffedda067810 */ /* 0x000fe20007ffe0ff */
[----:B------:R2:W-:Y:S01]  /*0ab0*/  STL [R1+0x60], R5 ;  /* 0x0000600501007387 */ /* 0x0005e20000100800 */
[----:B------:R-:W-:-:S02]  /*0ac0*/  SEL R17, RZ, 0x1, P6 ;  /* 0x00000001ff117807 */ /* 0x000fc40003000000 */
[----:B------:R-:W-:Y:S01]  /*0ad0*/  SEL R14, RZ, 0x7fff8, P2 ;  /* 0x0007fff8ff0e7807 */ /* 0x000fe20001000000 */
[----:B------:R-:W-:Y:S01]  /*0ae0*/  STL [R1+0x28], R11 ;  /* 0x0000280b01007387 */ /* 0x000fe20000100800 */
[----:B------:R-:W-:Y:S01]  /*0af0*/  IABS R22, R34 ;  /* 0x0000002200167213 */ /* 0x000fe20000000000 */
[----:B-1----:R-:W-:Y:S01]  /*0b00*/  IMAD.HI.U32 R0, R2, R3, RZ ;  /* 0x0000000302007227 */ /* 0x002fe200078e00ff */
[----:B------:R-:W-:Y:S02]  /*0b10*/  IABS R226, R39 ;  /* 0x0000002700e27213 */ /* 0x000fe40000000000 */
[----:B------:R-:W-:Y:S01]  /*0b20*/  IADD3 R49, R102, 0x48, RZ ;  /* 0x0000004866317810 */ /* 0x000fe20007ffe0ff */
[----:B------:R-:W-:Y:S01]  /*0b30*/  IMAD.HI.U32 R2, R2, R4, RZ ;  /* 0x0000000402027227 */ /* 0x000fe200078e00ff */
[----:B--2---:R-:W-:Y:S02]  /*0b40*/  IADD3 R5, R218, -0x16, RZ ;  /* 0xffffffeada057810 */ /* 0x004fe40007ffe0ff */
[----:B------:R-:W-:Y:S01]  /*0b50*/  IADD3 R50, R102, 0x18, RZ ;  /* 0x0000001866327810 */ /* 0x000fe20007ffe0ff */
[----:B------:R-:W-:Y:S01]  /*0b60*/  IMAD.MOV R2, RZ, RZ, -R2 ;  /* 0x000000ffff027224 */ /* 0x000fe200078e0a02 */
[----:B------:R-:W-:Y:S01]  /*0b70*/  ISETP.GE.U32.AND P3, PT, R5, 0x7fffffcb, PT ;  /* 0x7fffffcb0500780c */ /* 0x000fe20003f66070 */
[----:B------:R-:W-:Y:S01]  /*0b80*/  IMAD.MOV R0, RZ, RZ, -R0 ;  /* 0x000000ffff007224 */ /* 0x000fe200078e0a00 */
[----:B------:R-:W-:Y:S01]  /*0b90*/  SEL R5, RZ, 0x4, P4 ;  /* 0x00000004ff057807 */ /* 0x000fe20002000000 */
[C---:B------:R-:W-:Y:S01]  /*0ba0*/  IMAD R2, R9.reuse, R2, R4 ;  /* 0x0000000209027224 */ /* 0x040fe200078e0204 */
[----:B------:R-:W-:Y:S01]  /*0bb0*/  SEL R4, RZ, 0x7fff8, P0 ;  /* 0x0007fff8ff047807 */ /* 0x000fe20000000000 */
[----:B------:R-:W-:Y:S01]  /*0bc0*/  IMAD R0, R9, R0, R3 ;  /* 0x0000000009007224 */ /* 0x000fe200078e0203 */
[----:B------:R-:W-:Y:S01]  /*0bd0*/  SEL R3, RZ, 0x1, P1 ;  /* 0x00000001ff037807 */ /* 0x000fe20000800000 */
[----:B------:R-:W-:Y:S01]  /*0be0*/  IMAD.IADD R17, R17, 0x1, R12 ;  /* 0x0000000111117824 */ /* 0x000fe200078e020c */
[----:B------:R-:W-:-:S02]  /*0bf0*/  ISETP.GT.U32.AND P4, PT, R9, R2, PT ;  /* 0x000000020900720c */ /* 0x000fc40003f84070 */
[----:B------:R-:W-:Y:S01]  /*0c00*/  ISETP.GT.U32.AND P0, PT, R9, R0, PT ;  /* 0x000000000900720c */ /* 0x000fe20003f04070 */
[----:B------:R1:W-:Y:S01]  /*0c10*/  STL [R1+0x2c], R3 ;  /* 0x00002c0301007387 */ /* 0x0003e20000100800 */
[----:B------:R-:W-:Y:S02]  /*0c20*/  ISETP.GE.U32.AND P1, PT, R6, 0x7fffffce, PT ;  /* 0x7fffffce0600780c */ /* 0x000fe40003f26070 */
[----:B------:R-:W-:Y:S01]  /*0c30*/  SEL R19, RZ, 0x4, P3 ;  /* 0x00000004ff137807 */ /* 0x000fe20001800000 */
[----:B------:R2:W-:Y:S01]  /*0c40*/  STL [R1+0x64], R4 ;  /* 0x0000640401007387 */ /* 0x0005e20000100800 */
[----:B------:R-:W-:Y:S02]  /*0c50*/  SEL R16, RZ, 0x1fffe, P1 ;  /* 0x0001fffeff107807 */ /* 0x000fe40000800000 */
[C---:B------:R-:W-:Y:S01]  /*0c60*/  IADD3 R67, R102.reuse, 0x58, RZ ;  /* 0x0000005866437810 */ /* 0x040fe20007ffe0ff */
[----:B------:R3:W-:Y:S01]  /*0c70*/  STL [R1+0x68], R5 ;  /* 0x0000680501007387 */ /* 0x0007e20000100800 */
[----:B------:R-:W-:Y:S01]  /*0c80*/  IADD3 R66, R102, 0x60, RZ ;  /* 0x0000006066427810 */ /* 0x000fe20007ffe0ff */
[--C-:B------:R-:W-:Y:S01]  /*0c90*/  @!P4 IMAD.IADD R2, R2, 0x1, -R9.reuse ;  /* 0x000000010202c824 */ /* 0x100fe200078e0a09 */
[----:B-1----:R-:W-:Y:S01]  /*0ca0*/  IADD3 R3, R218, -0x14, RZ ;  /* 0xffffffecda037810 */ /* 0x002fe20007ffe0ff */
[----:B------:R-:W-:Y:S01]  /*0cb0*/  @!P0 IMAD.IADD R0, R0, 0x1, -R9 ;  /* 0x0000000100008824 */ /* 0x000fe200078e0a09 */
[----:B------:R-:W-:-:S02]  /*0cc0*/  IADD3 R48, R102, 0x50, RZ ;  /* 0x0000005066307810 */ /* 0x000fc40007ffe0ff */
[C---:B--2---:R-:W-:Y:S02]  /*0cd0*/  IADD3 R4, R218.reuse, -0x11, RZ ;  /* 0xffffffefda047810 */ /* 0x044fe40007ffe0ff */
[----:B------:R-:W-:Y:S02]  /*0ce0*/  ISETP.GT.U32.AND P1, PT, R9, R2, PT ;  /* 0x000000020900720c */ /* 0x000fe40003f24070 */
[----:B---3--:R-:W-:Y:S02]  /*0cf0*/  IADD3 R5, R218, -0x12, RZ ;  /* 0xffffffeeda057810 */ /* 0x008fe40007ffe0ff */
[----:B------:R-:W-:Y:S02]  /*0d00*/  ISETP.GE.U32.AND P5, PT, R3, 0x7fffffcd, PT ;  /* 0x7fffffcd0300780c */ /* 0x000fe40003fa6070 */
[----:B------:R-:W-:Y:S02]  /*0d10*/  ISETP.GE.U32.AND P6, PT, R4, 0x7fffffd0, PT ;  /* 0x7fffffd00400780c */ /* 0x000fe40003fc6070 */
[----:B------:R-:W-:-:S02]  /*0d20*/  IADD3 R4, R218, -0x1c, RZ ;  /* 0xffffffe4da047810 */ /* 0x000fc40007ffe0ff */
[----:B------:R-:W-:Y:S02]  /*0d30*/  ISETP.GT.U32.AND P4, PT, R9, R0, PT ;  /* 0x000000000900720c */ /* 0x000fe40003f84070 */
[----:B------:R-:W-:Y:S01]  /*0d40*/  ISETP.GE.U32.AND P2, PT, R5, 0x7fffffcf, PT ;  /* 0x7fffffcf0500780c */ /* 0x000fe20003f46070 */
[----:B------:R-:W-:Y:S01]  /*0d50*/  @!P1 IMAD.IADD R2, R2, 0x1, -R9 ;  /* 0x0000000102029824 */ /* 0x000fe200078e0a09 */
[----:B------:R-:W-:Y:S02]  /*0d60*/  SEL R21, RZ, 0x1, P5 ;  /* 0x00000001ff157807 */ /* 0x000fe40002800000 */
[----:B------:R-:W-:Y:S01]  /*0d70*/  IADD3 R3, R218, -0x1, RZ ;  /* 0xffffffffda037810 */ /* 0x000fe20007ffe0ff */
[----:B------:R-:W-:Y:S01]  /*0d80*/  IMAD.MOV.U32 R24, RZ, RZ, R2 ;  /* 0x000000ffff187224 */ /* 0x000fe200078e0002 */
[----:B------:R-:W-:Y:S01]  /*0d90*/  ISETP.GE.U32.AND P5, PT, R4, 0x7fffffc5, PT ;  /* 0x7fffffc50400780c */ /* 0x000fe20003fa6070 */
[----:B------:R-:W-:Y:S01]  /*0da0*/  IMAD.IADD R16, R21, 0x1, R16 ;  /* 0x0000000115107824 */ /* 0x000fe200078e0210 */
[----:B------:R-:W-:-:S02]  /*0db0*/  SEL R18, RZ, 0x7fff8, P6 ;  /* 0x0007fff8ff127807 */ /* 0x000fc40003000000 */
[----:B------:R-:W-:Y:S02]  /*0dc0*/  ISETP.GE.AND P6, PT, R8, RZ, PT ;  /* 0x000000ff0800720c */ /* 0x000fe40003fc6270 */
[C---:B------:R-:W-:Y:S02]  /*0dd0*/  IADD3 R4, R218.reuse, -0x1a, RZ ;  /* 0xffffffe6da047810 */ /* 0x040fe40007ffe0ff */
[----:B------:R-:W-:Y:S02]  /*0de0*/  SEL R23, RZ, 0x4, P2 ;  /* 0x00000004ff177807 */ /* 0x000fe40001000000 */
[----:B------:R-:W-:Y:S02]  /*0df0*/  ISETP.GE.AND P2, PT, R7, RZ, PT ;  /* 0x000000ff0700720c */ /* 0x000fe40003f46270 */
[----:B------:R-:W-:Y:S02]  /*0e00*/  ISETP.GE.U32.AND P0, PT, R3, 0x7fffffe0, PT ;  /* 0x7fffffe00300780c */ /* 0x000fe40003f06070 */
[----:B------:R-:W-:-:S02]  /*0e10*/  IADD3 R3, R218, -0x1b, RZ ;  /* 0xffffffe5da037810 */ /* 0x000fc40007ffe0ff */
[----:B------:R-:W-:Y:S02]  /*0e20*/  ISETP.GE.U32.AND P1, PT, R4, 0x7fffffc7, PT ;  /* 0x7fffffc70400780c */ /* 0x000fe40003f26070 */
[----:B------:R-:W1:Y:S01]  /*0e30*/  I2F.RP R4, R103 ;  /* 0x0000006700047306 */ /* 0x000e620000209400 */
[----:B------:R-:W-:Y:S02]  /*0e40*/  ISETP.GE.U32.AND P3, PT, R3, 0x7fffffc6, PT ;  /* 0x7fffffc60300780c */ /* 0x000fe40003f66070 */
[----:B------:R-:W-:Y:S02]  /*0e50*/  @!P4 IADD3 R0, R0, -R9, RZ ;  /* 0x800000090000c210 */ /* 0x000fe40007ffe0ff */
[C---:B------:R-:W-:Y:S01]  /*0e60*/  IADD3 R3, R218.reuse, -0x19, RZ ;  /* 0xffffffe7da037810 */ /* 0x040fe20007ffe0ff */
[----:B------:R-:W-:Y:S01]  /*0e70*/  @!P2 IMAD.MOV R24, RZ, RZ, -R24 ;  /* 0x000000ffff18a224 */ /* 0x000fe200078e0a18 */
[----:B------:R-:W-:Y:S01]  /*0e80*/  IADD3 R5, R218, -0x3b, RZ ;  /* 0xffffffc5da057810 */ /* 0x000fe20007ffe0ff */
[----:B------:R-:W-:Y:S01]  /*0e90*/  @!P6 IMAD.MOV R0, RZ, RZ, -R0 ;  /* 0x000000ffff00e224 */ /* 0x000fe200078e0a00 */
[----:B------:R-:W-:-:S02]  /*0ea0*/  ISETP.GE.U32.AND P4, PT, R3, 0x7fffffc8, PT ;  /* 0x7fffffc80300780c */ /* 0x000fc40003f86070 */
[----:B------:R-:W-:Y:S02]  /*0eb0*/  ISETP.NE.AND P6, PT, RZ, c[0x0][0x178], PT ;  /* 0x00005e00ff007a0c */ /* 0x000fe40003fc5270 */
[----:B------:R-:W-:Y:S02]  /*0ec0*/  LOP3.LUT R3, RZ, c[0x0][0x178], RZ, 0x33, !PT ;  /* 0x00005e00ff037a12 */ /* 0x000fe400078e33ff */
[----:B------:R-:W-:Y:S01]  /*0ed0*/  ISETP.GE.U32.AND P2, PT, R5, 0x7fffffa6, PT ;  /* 0x7fffffa60500780c */ /* 0x000fe20003f46070 */
[----:B-1----:R-:W1:Y:S01]  /*0ee0*/  MUFU.RCP R4, R4 ;  /* 0x0000000400047308 */ /* 0x002e620000001000 */
[----:B------:R-:W-:Y:S02]  /*0ef0*/  IADD3 R5, R218, -0x3c, RZ ;  /* 0xffffffc4da057810 */ /* 0x000fe40007ffe0ff */
[C---:B------:R-:W-:Y:S02]  /*0f00*/  SEL R2, R3.reuse, R0, !P6 ;  /* 0x0000000003027207 */ /* 0x040fe40007000000 */
[----:B------:R-:W-:-:S02]  /*0f10*/  SEL R24, R3, R24, !P6 ;  /* 0x0000001803187207 */ /* 0x000fc40007000000 */
[C---:B------:R-:W-:Y:S02]  /*0f20*/  IADD3 R0, R218.reuse, -0x39, RZ ;  /* 0xffffffc7da007810 */ /* 0x040fe40007ffe0ff */
[----:B------:R-:W-:Y:S02]  /*0f30*/  ISETP.GE.U32.AND P6, PT, R5, 0x7fffffa5, PT ;  /* 0x7fffffa50500780c */ /* 0x000fe40003fc6070 */
[----:B------:R-:W-:Y:S02]  /*0f40*/  IADD3 R5, R218, -0x3f, RZ ;  /* 0xffffffc1da057810 */ /* 0x000fe40007ffe0ff */
[----:B------:R-:W-:Y:S02]  /*0f50*/  SEL R20, RZ, 0x1fffe, P3 ;  /* 0x0001fffeff147807 */ /* 0x000fe40001800000 */
[----:B------:R-:W-:Y:S02]  /*0f60*/  SEL R6, RZ, 0x1fffe, P2 ;  /* 0x0001fffeff067807 */ /* 0x000fe40001000000 */
[----:B------:R-:W-:-:S02]  /*0f70*/  ISETP.GE.U32.AND P3, PT, R0, 0x7fffffa8, PT ;  /* 0x7fffffa80000780c */ /* 0x000fc40003f66070 */
[----:B------:R-:W-:Y:S01]  /*0f80*/  SEL R0, RZ, 0x7fff8, P4 ;  /* 0x0007fff8ff007807 */ /* 0x000fe20002000000 */
[----:B------:R2:W-:Y:S01]  /*0f90*/  STL [R1+0x30], R6 ;  /* 0x0000300601007387 */ /* 0x0005e20000100800 */
[----:B------:R-:W-:Y:S02]  /*0fa0*/  ISETP.GE.U32.AND P4, PT, R5, 0x7fffffa2, PT ;  /* 0x7fffffa20500780c */ /* 0x000fe40003f86070 */
[C---:B------:R-:W-:Y:S02]  /*0fb0*/  IADD3 R5, R218.reuse, -0x3e, RZ ;  /* 0xffffffc2da057810 */ /* 0x040fe40007ffe0ff */
[----:B------:R-:W-:Y:S02]  /*0fc0*/  IADD3 R3, R218, -0x3a, RZ ;  /* 0xffffffc6da037810 */ /* 0x000fe40007ffe0ff */
[----:B------:R-:W-:Y:S02]  /*0fd0*/  ISETP.GE.U32.AND P2, PT, R5, 0x7fffffa3, PT ;  /* 0x7fffffa30500780c */ /* 0x000fe40003f46070 */
[----:B------:R-:W-:-:S02]  /*0fe0*/  SEL R25, RZ, 0x1, P5 ;  /* 0x00000001ff197807 */ /* 0x000fc40002800000 */
[----:B--2---:R-:W-:Y:S02]  /*0ff0*/  SEL R6, RZ, 0x1, P6 ;  /* 0x00000001ff067807 */ /* 0x004fe40003000000 */
[----:B------:R-:W-:Y:S01]  /*1000*/  IADD3 R5, R218, -0x38, RZ ;  /* 0xffffffc8da057810 */ /* 0x000fe20007ffe0ff */
[----:B------:R-:W-:Y:S01]  /*1010*/  IMAD.IADD R20, R25, 0x1, R20 ;  /* 0x0000000119147824 */ /* 0x000fe200078e0214 */
[----:B------:R-:W-:Y:S01]  /*1020*/  ISETP.GE.U32.AND P5, PT, R3, 0x7fffffa7, PT ;  /* 0x7fffffa70300780c */ /* 0x000fe20003fa6070 */
[----:B------:R2:W-:Y:S01]  /*1030*/  STL [R1+0x34], R6 ;  /* 0x0000340601007387 */ /* 0x0005e20000100800 */
[----:B-1----:R-:W-:Y:S02]  /*1040*/  IADD3 R4, R4, 0xffffffe, RZ ;  /* 0x0ffffffe04047810 */ /* 0x002fe40007ffe0ff */
[----:B------:R-:W-:Y:S02]  /*1050*/  IADD3 R3, R218, -0x3d, RZ ;  /* 0xffffffc3da037810 */ /* 0x000fe40007ffe0ff */
[----:B------:R-:W-:-:S02]  /*1060*/  SEL R9, RZ, 0x4, P1 ;  /* 0x00000004ff097807 */ /* 0x000fc40000800000 */
[----:B------:R-:W-:Y:S02]  /*1070*/  ISETP.GE.U32.AND P1, PT, R3, 0x7fffffa4, PT ;  /* 0x7fffffa40300780c */ /* 0x000fe40003f26070 */
[----:B------:R-:W-:Y:S02]  /*1080*/  SEL R7, RZ, 0x1fffe, P4 ;  /* 0x0001fffeff077807 */ /* 0x000fe40002000000 */
[----:B--2---:R-:W-:Y:S02]  /*1090*/  SEL R6, RZ, 0x7fff8, P3 ;  /* 0x0007fff8ff067807 */ /* 0x004fe40001800000 */
[----:B------:R-:W-:Y:S02]  /*10a0*/  ISETP.GE.U32.AND P3, PT, R5, 0x7fffffa9, PT ;  /* 0x7fffffa90500780c */ /* 0x000fe40003f66070 */
[----:B------:R-:W-:Y:S01]  /*10b0*/  SEL R5, RZ, 0x4, P5 ;  /* 0x00000004ff057807 */ /* 0x000fe20002800000 */
[----:B------:R1:W-:Y:S01]  /*10c0*/  STL [R1+0x6c], R6 ;  /* 0x00006c0601007387 */ /* 0x0003e20000100800 */
[----:B------:R-:W-:-:S02]  /*10d0*/  SEL R8, RZ, 0x7fff8, P1 ;  /* 0x0007fff8ff087807 */ /* 0x000fc40000800000 */
[C---:B------:R-:W-:Y:S01]  /*10e0*/  IADD3 R3, R218.reuse, -0x37, RZ ;  /* 0xffffffc9da037810 */ /* 0x040fe20007ffe0ff */
[----:B------:R2:W-:Y:S01]  /*10f0*/  STL [R1+0x70], R5 ;  /* 0x0000700501007387 */ /* 0x0005e20000100800 */
[----:B------:R-:W-:Y:S02]  /*1100*/  IABS R228, R50 ;  /* 0x0000003200e47213 */ /* 0x000fe40000000000 */
[----:B------:R-:W-:Y:S01]  /*1110*/  ISETP.GE.U32.AND P6, PT, R3, 0x7fffffaa, PT ;  /* 0x7fffffaa0300780c */ /* 0x000fe20003fc6070 */
[----:B------:R3:W-:Y:S01]  /*1120*/  STL [R1+0x38], R7 ;  /* 0x0000380701007387 */ /* 0x0007e20000100800 */
[C---:B------:R-:W-:Y:S02]  /*1130*/  IADD3 R3, R218.reuse, -0x35, RZ ;  /* 0xffffffcbda037810 */ /* 0x040fe40007ffe0ff */
[----:B-1----:R-:W-:Y:S01]  /*1140*/  IADD3 R6, R218, -0x36, RZ ;  /* 0xffffffcada067810 */ /* 0x002fe20007ffe0ff */
[----:B------:R1:W-:Y:S01]  /*1150*/  STL [R1+0x74], R8 ;  /* 0x0000740801007387 */ /* 0x0003e20000100800 */
[----:B------:R-:W-:Y:S01]  /*1160*/  ISETP.GE.U32.AND P5, PT, R3, 0x7fffffac, PT ;  /* 0x7fffffac0300780c */ /* 0x000fe20003fa6070 */
[----:B--2---:R-:W2:Y:S01]  /*1170*/  F2I.FTZ.U32.TRUNC.NTZ R5, R4 ;  /* 0x0000000400057305 */ /* 0x004ea2000021f000 */
[----:B------:R-:W-:-:S02]  /*1180*/  ISETP.GE.U32.AND P4, PT, R6, 0x7fffffab, PT ;  /* 0x7fffffab0600780c */ /* 0x000fc40003f86070 */
[C---:B------:R-:W-:Y:S02]  /*1190*/  IADD3 R6, R218.reuse, -0x34, RZ ;  /* 0xffffffccda067810 */ /* 0x040fe40007ffe0ff */
[C---:B---3--:R-:W-:Y:S02]  /*11a0*/  IADD3 R7, R218.reuse, -0x32, RZ ;  /* 0xffffffceda077810 */ /* 0x048fe40007ffe0ff */
[----:B------:R-:W-:Y:S02]  /*11b0*/  IADD3 R3, R218, -0x33, RZ ;  /* 0xffffffcdda037810 */ /* 0x000fe40007ffe0ff */
[----:B-1----:R-:W-:Y:S02]  /*11c0*/  SEL R8, RZ, 0x4, P2 ;  /* 0x00000004ff087807 */ /* 0x002fe40001000000 */
[----:B------:R-:W-:Y:S02]  /*11d0*/  ISETP.GE.U32.AND P2, PT, R6, 0x7fffffad, PT ;  /* 0x7fffffad0600780c */ /* 0x000fe40003f46070 */
[----:B------:R-:W-:Y:S01]  /*11e0*/  SEL R6, RZ, 0x1, P3 ;  /* 0x00000001ff067807 */ /* 0x000fe20001800000 */
[----:B------:R1:W-:Y:S01]  /*11f0*/  STL [R1+0x78], R8 ;  /* 0x0000780801007387 */ /* 0x0003e20000100800 */
[----:B------:R-:W-:Y:S01]  /*1200*/  ISETP.GE.U32.AND P1, PT, R3, 0x7fffffae, PT ;  /* 0x7fffffae0300780c */ /* 0x000fe20003f26070 */
[----:B--2---:R-:W-:Y:S01]  /*1210*/  IMAD.MOV R4, RZ, RZ, -R5 ;  /* 0x000000ffff047224 */ /* 0x004fe200078e0a05 */
[----:B------:R-:W-:-:S02]  /*1220*/  IADD3 R3, R218, -0x1f, RZ ;  /* 0xffffffe1da037810 */ /* 0x000fc40007ffe0ff */
[----:B------:R-:W-:Y:S01]  /*1230*/  SEL R10, RZ, 0x1, P2 ;  /* 0x00000001ff0a7807 */ /* 0x000fe20001000000 */
[----:B------:R-:W-:Y:S01]  /*1240*/  IMAD R87, R4, R103, RZ ;  /* 0x0000006704577224 */ /* 0x000fe200078e02ff */
[----:B------:R-:W-:Y:S01]  /*1250*/  ISETP.GE.U32.AND P3, PT, R3, 0x7fffffc2, PT ;  /* 0x7fffffc20300780c */ /* 0x000fe20003f66070 */
[----:B------:R-:W-:Y:S01]  /*1260*/  IMAD.MOV.U32 R4, RZ, RZ, RZ ;  /* 0x000000ffff047224 */ /* 0x000fe200078e00ff */
[C---:B------:R-:W-:Y:S02]  /*1270*/  IADD3 R3, R218.reuse, -0x1d, RZ ;  /* 0xffffffe3da037810 */ /* 0x040fe40007ffe0ff */
[----:B-1----:R-:W-:Y:S01]  /*1280*/  SEL R8, RZ, 0x1fffe, P6 ;  /* 0x0001fffeff087807 */ /* 0x002fe20003000000 */
[----:B------:R-:W-:Y:S01]  /*1290*/  IMAD.HI.U32 R87, R5, R87, R4 ;  /* 0x0000005705577227 */ /* 0x000fe200078e0004 */
[----:B------:R-:W-:Y:S02]  /*12a0*/  ISETP.GE.U32.AND P6, PT, R7, 0x7fffffaf, PT ;  /* 0x7fffffaf0700780c */ /* 0x000fe40003fc6070 */
[----:B------:R-:W-:Y:S01]  /*12b0*/  SEL R7, RZ, 0x7fff8, P5 ;  /* 0x0007fff8ff077807 */ /* 0x000fe20002800000 */
[----:B------:R1:W-:Y:S01]  /*12c0*/  STL [R1+0x3c], R8 ;  /* 0x00003c0801007387 */ /* 0x0003e20000100800 */
[----:B------:R-:W-:Y:S01]  /*12d0*/  ISETP.GE.U32.AND P5, PT, R3, 0x7fffffc4, PT ;  /* 0x7fffffc40300780c */ /* 0x000fe20003fa6070 */
[----:B------:R-:W-:Y:S01]  /*12e0*/  IMAD.HI.U32 R4, R87, R230, RZ ;  /* 0x000000e657047227 */ /* 0x000fe200078e00ff */
[----:B------:R-:W-:Y:S01]  /*12f0*/  IADD3 R3, R218, -0xd, RZ ;  /* 0xfffffff3da037810 */ /* 0x000fe20007ffe0ff */
[----:B------:R2:W-:Y:S01]  /*1300*/  STL [R1+0x40], R6 ;  /* 0x0000400601007387 */ /* 0x0005e20000100800 */
[----:B------:R-:W-:Y:S01]  /*1310*/  IABS R84, R66 ;  /* 0x0000004200547213 */ /* 0x000fe20000000000 */
[----:B------:R-:W-:Y:S01]  /*1320*/  IMAD.MOV R4, RZ, RZ, -R4 ;  /* 0x000000ffff047224 */ /* 0x000fe200078e0a04 */
[----:B------:R-:W-:Y:S01]  /*1330*/  IABS R120, R48 ;  /* 0x0000003000787213 */ /* 0x000fe20000000000 */
[----:B------:R3:W-:Y:S01]  /*1340*/  STL [R1+0x7c], R7 ;  /* 0x00007c0701007387 */ /* 0x0007e20000100800 */
[----:B------:R-:W-:Y:S01]  /*1350*/  IADD3 R68, R102, 0x40, RZ ;  /* 0x0000004066447810 */ /* 0x000fe20007ffe0ff */
[----:B------:R-:W-:Y:S01]  /*1360*/  IMAD R230, R103, R4, R230 ;  /* 0x0000000467e67224 */ /* 0x000fe200078e02e6 */
[----:B-1----:R-:W-:-:S02]  /*1370*/  IABS R8, R70 ;  /* 0x0000004600087213 */ /* 0x002fc40000000000 */
[----:B------:R-:W-:Y:S02]  /*1380*/  IADD3 R13, R102, 0x78, RZ ;  /* 0x00000078660d7810 */ /* 0x000fe40007ffe0ff */
[----:B--2---:R-:W-:Y:S01]  /*1390*/  IADD3 R6, R218, -0x1e, RZ ;  /* 0xffffffe2da067810 */ /* 0x004fe20007ffe0ff */
[----:B------:R-:W-:Y:S01]  /*13a0*/  IMAD.HI.U32 R5, R87, R8, RZ ;  /* 0x0000000857057227 */ /* 0x000fe200078e00ff */
[----:B------:R-:W-:Y:S02]  /*13b0*/  IADD3 R65, R102, 0x68, RZ ;  /* 0x0000006866417810 */ /* 0x000fe40007ffe0ff */
[----:B---3--:R-:W-:Y:S01]  /*13c0*/  SEL R7, RZ, 0x4, P4 ;  /* 0x00000004ff077807 */ /* 0x008fe20002000000 */
[----:B------:R-:W-:Y:S01]  /*13d0*/  IMAD.MOV R5, RZ, RZ, -R5 ;  /* 0x000000ffff057224 */ /* 0x000fe200078e0a05 */
[----:B------:R-:W-:Y:S02]  /*13e0*/  ISETP.GE.U32.AND P4, PT, R6, 0x7fffffc3, PT ;  /* 0x7fffffc30600780c */ /* 0x000fe40003f86070 */
[----:B------:R-:W-:Y:S01]  /*13f0*/  SEL R6, RZ, 0x1fffe, P1 ;  /* 0x0001fffeff067807 */ /* 0x000fe20000800000 */
[----:B------:R1:W-:Y:S01]  /*1400*/  STL [R1+0x80], R7 ;  /* 0x0000800701007387 */ /* 0x0003e20000100800 */
[----:B------:R-:W-:Y:S01]  /*1410*/  IMAD R229, R103, R5, R8 ;  /* 0x0000000567e57224 */ /* 0x000fe200078e0208 */
[----:B------:R-:W-:Y:S01]  /*1420*/  IABS R8, R40 ;  /* 0x0000002800087213 */ /* 0x000fe20000000000 */
[----:B------:R-:W-:Y:S01]  /*1430*/  IMAD.HI.U32 R5, R87, R226, RZ ;  /* 0x000000e257057227 */ /* 0x000fe200078e00ff */
[----:B------:R2:W-:Y:S01]  /*1440*/  STL [R1+0x44], R6 ;  /* 0x0000440601007387 */ /* 0x0005e20000100800 */
[----:B------:R-:W-:-:S02]  /*1450*/  ISETP.GE.U32.AND P1, PT, R3, 0x7fffffd4, PT ;  /* 0x7fffffd40300780c */ /* 0x000fc40003f26070 */
[C---:B------:R-:W-:Y:S01]  /*1460*/  IMAD.HI.U32 R4, R87.reuse, R8, RZ ;  /* 0x0000000857047227 */ /* 0x040fe200078e00ff */
[----:B------:R-:W-:Y:S01]  /*1470*/  STL [R1+0x22c], R102 ;  /* 0x00022c6601007387 */ /* 0x000fe20000100800 */
[----:B------:R-:W-:Y:S02]  /*1480*/  IABS R176, R68 ;  /* 0x0000004400b07213 */ /* 0x000fe40000000000 */
[----:B-1----:R-:W-:Y:S01]  /*1490*/  IADD3 R7, R218, -0x31, RZ ;  /* 0xffffffcfda077810 */ /* 0x002fe20007ffe0ff */
[----:B------:R-:W-:Y:S01]  /*14a0*/  STL [R1+0x8f0], R72 ;  /* 0x0008f04801007387 */ /* 0x000fe20000100800 */
[----:B------:R-:W-:Y:S01]  /*14b0*/  IMAD.MOV R4, RZ, RZ, -R4 ;  /* 0x000000ffff047224 */ /* 0x000fe200078e0a04 */
[----:B------:R-:W-:Y:S01]  /*14c0*/  IADD3 R64, R102, 0x70, RZ ;  /* 0x0000007066407810 */ /* 0x000fe20007ffe0ff */
[----:B--2---:R-:W-:Y:S01]  /*14d0*/  IMAD.HI.U32 R6, R87, R28, RZ ;  /* 0x0000001c57067227 */ /* 0x004fe200078e00ff */
[----:B------:R-:W-:Y:S01]  /*14e0*/  STL [R1+0x89c], R71 ;  /* 0x00089c4701007387 */ /* 0x000fe20000100800 */
[----:B------:R-:W-:-:S02]  /*14f0*/  ISETP.GE.U32.AND P2, PT, R7, 0x7fffffb0, PT ;  /* 0x7fffffb00700780c */ /* 0x000fc40003f46070 */
[----:B------:R-:W-:Y:S01]  /*1500*/  IMAD.MOV R6, RZ, RZ, -R6 ;  /* 0x000000ffff067224 */ /* 0x000fe200078e0a06 */
[----:B------:R-:W-:Y:S01]  /*1510*/  STL [R1+0x8d0], R70 ;  /* 0x0008d04601007387 */ /* 0x000fe20000100800 */
[----:B------:R-:W-:Y:S01]  /*1520*/  IMAD.HI.U32 R3, R87, R26, RZ ;  /* 0x0000001a57037227 */ /* 0x000fe200078e00ff */
[C---:B------:R-:W-:Y:S02]  /*1530*/  IADD3 R38, R102.reuse, 0x9, RZ ;  /* 0x0000000966267810 */ /* 0x040fe40007ffe0ff */
[----:B------:R1:W-:Y:S01]  /*1540*/  STL [R1+0x48], R10 ;  /* 0x0000480a01007387 */ /* 0x0003e20000100800 */
[----:B------:R-:W-:Y:S01]  /*1550*/  IMAD R28, R103, R6, R28 ;  /* 0x00000006671c7224 */ /* 0x000fe200078e021c */
[----:B------:R-:W-:Y:S01]  /*1560*/  IADD3 R3, -R3, RZ, RZ ;  /* 0x000000ff03037210 */ /* 0x000fe20007ffe1ff */
[----:B------:R-:W-:Y:S01]  /*1570*/  IMAD.HI.U32 R7, R87, R22, RZ ;  /* 0x0000001657077227 */ /* 0x000fe200078e00ff */
[C---:B------:R-:W-:Y:S01]  /*1580*/  IADD3 R47, R102.reuse, 0x1, RZ ;  /* 0x00000001662f7810 */ /* 0x040fe20007ffe0ff */
[----:B------:R-:W-:Y:S01]  /*1590*/  STL [R1+0x900], R50 ;  /* 0x0009003201007387 */ /* 0x000fe20000100800 */
[----:B------:R-:W-:Y:S01]  /*15a0*/  IABS R214, R38 ;  /* 0x0000002600d67213 */ /* 0x000fe20000000000 */
[C---:B------:R-:W-:Y:S01]  /*15b0*/  IMAD R227, R103.reuse, R4, R8 ;  /* 0x0000000467e37224 */ /* 0x040fe200078e0208 */
[----:B------:R-:W-:Y:S01]  /*15c0*/  IABS R8, R49 ;  /* 0x0000003100087213 */ /* 0x000fe20000000000 */
[----:B------:R-:W-:Y:S01]  /*15d0*/  IMAD.MOV R5, RZ, RZ, -R5 ;  /* 0x000000ffff057224 */ /* 0x000fe200078e0a05 */
[----:B-1----:R-:W-:Y:S01]  /*15e0*/  IABS R10, R69 ;  /* 0x00000045000a7213 */ /* 0x002fe20000000000 */
[----:B------:R-:W-:Y:S01]  /*15f0*/  IMAD R26, R103, R3, R26 ;  /* 0x00000003671a7224 */ /* 0x000fe200078e021a */
[----:B------:R-:W-:Y:S01]  /*1600*/  IADD3 R7, -R7, RZ, RZ ;  /* 0x000000ff07077210 */ /* 0x000fe20007ffe1ff */
[C---:B------:R-:W-:Y:S01]  /*1610*/  IMAD.HI.U32 R4, R87.reuse, R8, RZ ;  /* 0x0000000857047227 */ /* 0x040fe200078e00ff */
[----:B------:R-:W-:Y:S01]  /*1620*/  IABS R222, R47 ;  /* 0x0000002f00de7213 */ /* 0x000fe20000000000 */
[----:B------:R-:W-:Y:S01]  /*1630*/  STL [R1+0x944], R40 ;  /* 0x0009442801007387 */ /* 0x000fe20000100800 */
[C---:B------:R-:W-:Y:S01]  /*1640*/  IADD3 R37, R102.reuse, 0x11, RZ ;  /* 0x0000001166257810 */ /* 0x040fe20007ffe0ff */
[C---:B------:R-:W-:Y:S01]  /*1650*/  IMAD.HI.U32 R6, R87.reuse, R10, RZ ;  /* 0x0000000a57067227 */ /* 0x040fe200078e00ff */
[C---:B------:R-:W-:Y:S01]  /*1660*/  IADD3 R63, R102.reuse, 0x19, RZ ;  /* 0x00000019663f7810 */ /* 0x040fe20007ffe0ff */
[----:B------:R-:W-:Y:S01]  /*1670*/  STL [R1+0x980], R39 ;  /* 0x0009802701007387 */ /* 0x000fe20000100800 */
[C---:B------:R-:W-:Y:S01]  /*1680*/  IADD3 R27, R102.reuse, 0x29, RZ ;  /* 0x00000029661b7810 */ /* 0x040fe20007ffe0ff */
[----:B------:R-:W-:Y:S01]  /*1690*/  IMAD.MOV R6, RZ, RZ, -R6 ;  /* 0x000000ffff067224 */ /* 0x000fe200078e0a06 */
[----:B------:R-:W-:Y:S01]  /*16a0*/  IABS R30, R63 ;  /* 0x0000003f001e7213 */ /* 0x000fe20000000000 */
[----:B------:R-:W-:Y:S01]  /*16b0*/  IMAD.HI.U32 R3, R87, R228, RZ ;  /* 0x000000e457037227 */ /* 0x000fe200078e00ff */
[----:B------:R-:W-:Y:S01]  /*16c0*/  IABS R32, R27 ;  /* 0x0000001b00207213 */ /* 0x000fe20000000000 */
[----:B------:R-:W-:Y:S01]  /*16d0*/  STL [R1+0x9bc], R69 ;  /* 0x0009bc4501007387 */ /* 0x000fe20000100800 */
[C---:B------:R-:W-:Y:S01]  /*16e0*/  IADD3 R36, R102.reuse, 0x31, RZ ;  /* 0x0000003166247810 */ /* 0x040fe20007ffe0ff */
[C---:B------:R-:W-:Y:S01]  /*16f0*/  IMAD R217, R103.reuse, R6, R10 ;  /* 0x0000000667d97224 */ /* 0x040fe200078e020a */
[----:B------:R-:W-:Y:S01]  /*1700*/  IABS R10, R67 ;  /* 0x00000043000a7213 */ /* 0x000fe20000000000 */
[C---:B------:R-:W-:Y:S01]  /*1710*/  IMAD R177, R103.reuse, R7, R22 ;  /* 0x0000000767b17224 */ /* 0x040fe200078e0216 */
[----:B------:R-:W-:Y:S01]  /*1720*/  IABS R22, R13 ;  /* 0x0000000d00167213 */ /* 0x000fe20000000000 */
[----:B------:R-:W-:Y:S01]  /*1730*/  IMAD R226, R103, R5, R226 ;  /* 0x0000000567e27224 */ /* 0x000fe200078e02e2 */
[----:B------:R-:W-:Y:S01]  /*1740*/  IABS R182, R36 ;  /* 0x0000002400b67213 */ /* 0x000fe20000000000 */
[C---:B------:R-:W-:Y:S01]  /*1750*/  IMAD.HI.U32 R6, R87.reuse, R10, RZ ;  /* 0x0000000a57067227 */ /* 0x040fe200078e00ff */
[C---:B------:R-:W-:Y:S01]  /*1760*/  IADD3 R61, R102.reuse, 0x51, RZ ;  /* 0x00000051663d7810 */ /* 0x040fe20007ffe0ff */
[----:B------:R-:W-:Y:S01]  /*1770*/  STL [R1+0xa00], R34 ;  /* 0x000a002201007387 */ /* 0x000fe20000100800 */
[C---:B------:R-:W-:Y:S01]  /*1780*/  IADD3 R46, R102.reuse, 0x39, RZ ;  /* 0x00000039662e7810 */ /* 0x040fe20007ffe0ff */
[C---:B------:R-:W-:Y:S01]  /*1790*/  IMAD.HI.U32 R7, R87.reuse, R84, RZ ;  /* 0x0000005457077227 */ /* 0x040fe200078e00ff */
[----:B------:R-:W-:Y:S01]  /*17a0*/  IABS R118, R61 ;  /* 0x0000003d00767213 */ /* 0x000fe20000000000 */
[----:B------:R-:W-:Y:S01]  /*17b0*/  STL [R1+0xa40], R68 ;  /* 0x000a404401007387 */ /* 0x000fe20000100800 */
[C---:B------:R-:W-:Y:S01]  /*17c0*/  IADD3 R60, R102.reuse, 0x59, RZ ;  /* 0x00000059663c7810 */ /* 0x040fe20007ffe0ff */
[----:B------:R-:W-:Y:S01]  /*17d0*/  IMAD.MOV R4, RZ, RZ, -R4 ;  /* 0x000000ffff047224 */ /* 0x000fe200078e0a04 */
[C---:B------:R-:W-:Y:S01]  /*17e0*/  IADD3 R29, R102.reuse, 0x21, RZ ;  /* 0x00000021661d7810 */ /* 0x040fe20007ffe0ff */
[----:B------:R-:W-:Y:S01]  /*17f0*/  IMAD.HI.U32 R5, R87, R120, RZ ;  /* 0x0000007857057227 */ /* 0x000fe200078e00ff */
[C---:B------:R-:W-:Y:S01]  /*1800*/  IADD3 R58, R102.reuse, 0x79, RZ ;  /* 0x00000079663a7810 */ /* 0x040fe20007ffe0ff */
[----:B------:R-:W-:Y:S01]  /*1810*/  STL [R1+0xa60], R49 ;  /* 0x000a603101007387 */ /* 0x000fe20000100800 */
[----:B------:R-:W-:Y:S01]  /*1820*/  IABS R210, R29 ;  /* 0x0000001d00d27213 */ /* 0x000fe20000000000 */
[----:B------:R-:W-:Y:S01]  /*1830*/  IMAD.MOV R3, RZ, RZ, -R3 ;  /* 0x000000ffff037224 */ /* 0x000fe200078e0a03 */
[C---:B------:R-:W-:Y:S01]  /*1840*/  IADD3 R31, R102.reuse, 0x41, RZ ;  /* 0x00000041661f7810 */ /* 0x040fe20007ffe0ff */
[----:B------:R-:W-:Y:S01]  /*1850*/  IMAD.MOV R6, RZ, RZ, -R6 ;  /* 0x000000ffff067224 */ /* 0x000fe200078e0a06 */
[C---:B------:R-:W-:Y:S01]  /*1860*/  IADD3 R62, R102.reuse, 0x49, RZ ;  /* 0x00000049663e7810 */ /* 0x040fe20007ffe0ff */
[----:B------:R-:W-:Y:S01]  /*1870*/  IMAD.MOV R7, RZ, RZ, -R7 ;  /* 0x000000ffff077224 */ /* 0x000fe200078e0a07 */
[----:B------:R-:W-:Y:S01]  /*1880*/  IABS R174, R31 ;  /* 0x0000001f00ae7213 */ /* 0x000fe20000000000 */
[C---:B------:R-:W-:Y:S01]  /*1890*/  IMAD R149, R103.reuse, R4, R8 ;  /* 0x0000000467957224 */ /* 0x040fe200078e0208 */
[----:B------:R-:W-:Y:S01]  /*18a0*/  IABS R8, R65 ;  /* 0x0000004100087213 */ /* 0x000fe20000000000 */
[----:B------:R-:W-:Y:S01]  /*18b0*/  IMAD.MOV R5, RZ, RZ, -R5 ;  /* 0x000000ffff057224 */ /* 0x000fe200078e0a05 */
[----:B------:R-:W-:Y:S01]  /*18c0*/  IABS R146, R62 ;  /* 0x0000003e00927213 */ /* 0x000fe20000000000 */
[C---:B------:R-:W-:Y:S01]  /*18d0*/  IMAD R228, R103.reuse, R3, R228 ;  /* 0x0000000367e47224 */ /* 0x040fe200078e02e4 */
[C---:B------:R-:W-:Y:S01]  /*18e0*/  IADD3 R59, R102.reuse, 0x61, RZ ;  /* 0x00000061663b7810 */ /* 0x040fe20007ffe0ff */
[----:B------:R-:W-:Y:S01]  /*18f0*/  IMAD R121, R103, R6, R10 ;  /* 0x0000000667797224 */ /* 0x000fe200078e020a */
[----:B------:R-:W-:Y:S01]  /*1900*/  IABS R10, R64 ;  /* 0x00000040000a7213 */ /* 0x000fe20000000000 */
[----:B------:R-:W-:Y:S01]  /*1910*/  IMAD.HI.U32 R3, R87, R176, RZ ;  /* 0x000000b057037227 */ /* 0x000fe200078e00ff */
[C---:B------:R-:W-:Y:S01]  /*1920*/  IADD3 R45, R102.reuse, 0x69, RZ ;  /* 0x00000069662d7810 */ /* 0x040fe20007ffe0ff */
[----:B------:R-:W-:Y:S01]  /*1930*/  STL [R1+0xa30], R48 ;  /* 0x000a303001007387 */ /* 0x000fe20000100800 */
[C---:B------:R-:W-:Y:S01]  /*1940*/  IADD3 R33, R102.reuse, 0x12, RZ ;  /* 0x0000001266217810 */ /* 0x040fe20007ffe0ff */
[C---:B------:R-:W-:Y:S01]  /*1950*/  IMAD R84, R103.reuse, R7, R84 ;  /* 0x0000000767547224 */ /* 0x040fe200078e0254 */
[C---:B------:R-:W-:Y:S01]  /*1960*/  IADD3 R44, R102.reuse, 0x71, RZ ;  /* 0x00000071662c7810 */ /* 0x040fe20007ffe0ff */
[----:B------:R-:W-:Y:S01]  /*1970*/  IMAD R120, R103, R5, R120 ;  /* 0x0000000567787224 */ /* 0x000fe200078e0278 */
[C---:B------:R-:W-:Y:S01]  /*1980*/  IADD3 R57, R102.reuse, 0x2, RZ ;  /* 0x0000000266397810 */ /* 0x040fe20007ffe0ff */
[C---:B------:R-:W-:Y:S01]  /*1990*/  IMAD.HI.U32 R7, R87.reuse, R22, RZ ;  /* 0x0000001657077227 */ /* 0x040fe200078e00ff */
[----:B------:R-:W-:Y:S01]  /*19a0*/  IABS R168, R33 ;  /* 0x0000002100a87213 */ /* 0x000fe20000000000 */
[----:B------:R-:W-:Y:S01]  /*19b0*/  STL [R1+0xa04], R67 ;  /* 0x000a044301007387 */ /* 0x000fe20000100800 */
[----:B------:R-:W-:Y:S01]  /*19c0*/  IABS R172, R57 ;  /* 0x0000003900ac7213 */ /* 0x000fe20000000000 */
[----:B------:R-:W-:Y:S01]  /*19d0*/  IMAD.HI.U32 R5, R87, R8, RZ ;  /* 0x0000000857057227 */ /* 0x000fe200078e00ff */
[----:B------:R-:W-:Y:S01]  /*19e0*/  IADD3 R7, -R7, RZ, RZ ;  /* 0x000000ff07077210 */ /* 0x000fe20007ffe1ff */
[----:B------:R-:W-:Y:S01]  /*19f0*/  STL [R1+0x9e8], R66 ;  /* 0x0009e84201007387 */ /* 0x000fe20000100800 */
[C---:B------:R-:W-:Y:S01]  /*1a00*/  IADD3 R56, R102.reuse, 0xa, RZ ;  /* 0x0000000a66387810 */ /* 0x040fe20007ffe0ff */
[----:B------:R-:W-:Y:S01]  /*1a10*/  IMAD.MOV R3, RZ, RZ, -R3 ;  /* 0x000000ffff037224 */ /* 0x000fe200078e0a03 */
[C---:B------:R-:W-:Y:S01]  /*1a20*/  IADD3 R55, R102.reuse, 0x1a, RZ ;  /* 0x0000001a66377810 */ /* 0x040fe20007ffe0ff */
[----:B------:R-:W-:Y:S01]  /*1a30*/  IMAD.HI.U32 R6, R87, R10, RZ ;  /* 0x0000000a57067227 */ /* 0x000fe200078e00ff */
[----:B------:R-:W-:Y:S01]  /*1a40*/  STL [R1+0x9b8], R65 ;  /* 0x0009b84101007387 */ /* 0x000fe20000100800 */
[----:B------:R-:W-:-:S02]  /*1a50*/  IADD3 R54, R102, 0x2a, RZ ;  /* 0x0000002a66367810 */ /* 0x000fc40007ffe0ff */
[----:B------:R-:W-:Y:S01]  /*1a60*/  IMAD.HI.U32 R4, R87, R214, RZ ;  /* 0x000000d657047227 */ /* 0x000fe200078e00ff */
[----:B------:R-:W-:Y:S01]  /*1a70*/  STL [R1+0x98c], R64 ;  /* 0x00098c4001007387 */ /* 0x000fe20000100800 */
[----:B------:R-:W-:Y:S02]  /*1a80*/  IABS R144, R54 ;  /* 0x0000003600907213 */ /* 0x000fe40000000000 */
[----:B------:R-:W-:Y:S01]  /*1a90*/  IMAD.MOV R5, RZ, RZ, -R5 ;  /* 0x000000ffff057224 */ /* 0x000fe200078e0a05 */
[----:B------:R-:W-:Y:S01]  /*1aa0*/  STL [R1+0x938], R13 ;  /* 0x0009380d01007387 */ /* 0x000fe20000100800 */
[----:B------:R-:W-:Y:S01]  /*1ab0*/  IMAD R176, R103, R3, R176 ;  /* 0x0000000367b07224 */ /* 0x000fe200078e02b0 */
[C---:B------:R-:W-:Y:S01]  /*1ac0*/  IADD3 R43, R102.reuse, 0x22, RZ ;  /* 0x00000022662b7810 */ /* 0x040fe20007ffe0ff */
[----:B------:R-:W-:Y:S01]  /*1ad0*/  IMAD.HI.U32 R3, R87, R222, RZ ;  /* 0x000000de57037227 */ /* 0x000fe200078e00ff */
[----:B------:R-:W-:Y:S01]  /*1ae0*/  STL [R1+0x874], R47 ;  /* 0x0008742f01007387 */ /* 0x000fe20000100800 */
[----:B------:R-:W-:-:S02]  /*1af0*/  IADD3 R53, R102, 0x32, RZ ;  /* 0x0000003266357810 */ /* 0x000fc40007ffe0ff */
[----:B------:R-:W-:Y:S01]  /*1b00*/  IMAD.MOV R85, RZ, RZ, -R6 ;  /* 0x000000ffff557224 */ /* 0x000fe200078e0a06 */
[----:B------:R-:W-:Y:S01]  /*1b10*/  STL [R1+0x8a0], R38 ;  /* 0x0008a02601007387 */ /* 0x000fe20000100800 */
[----:B------:R-:W-:Y:S01]  /*1b20*/  IMAD.MOV R6, RZ, RZ, -R4 ;  /* 0x000000ffff067224 */ /* 0x000fe200078e0a04 */
[C---:B------:R-:W-:Y:S01]  /*1b30*/  IADD3 R52, R102.reuse, 0x3a, RZ ;  /* 0x0000003a66347810 */ /* 0x040fe20007ffe0ff */
[C---:B------:R-:W-:Y:S01]  /*1b40*/  IMAD R4, R103.reuse, R5, R8 ;  /* 0x0000000567047224 */ /* 0x040fe200078e0208 */
[----:B------:R-:W-:Y:S01]  /*1b50*/  STL [R1+0x8d4], R37 ;  /* 0x0008d42501007387 */ /* 0x000fe20000100800 */
[C---:B------:R-:W-:Y:S01]  /*1b60*/  IMAD R5, R103.reuse, R7, R22 ;  /* 0x0000000767057224 */ /* 0x040fe200078e0216 */
[----:B------:R-:W-:Y:S01]  /*1b70*/  IABS R22, R37 ;  /* 0x0000002500167213 */ /* 0x000fe20000000000 */
[----:B------:R-:W-:Y:S01]  /*1b80*/  IMAD.MOV R3, RZ, RZ, -R3 ;  /* 0x000000ffff037224 */ /* 0x000fe200078e0a03 */
[----:B------:R-:W-:Y:S01]  /*1b90*/  STL [R1+0x90c], R63 ;  /* 0x00090c3f01007387 */ /* 0x000fe20000100800 */
[C---:B------:R-:W-:Y:S01]  /*1ba0*/  IMAD R214, R103.reuse, R6, R214 ;  /* 0x0000000667d67224 */ /* 0x040fe200078e02d6 */
[----:B------:R-:W-:Y:S01]  /*1bb0*/  IADD3 R42, R102, 0x42, RZ ;  /* 0x00000042662a7810 */ /* 0x000fe20007ffe0ff */
[----:B------:R-:W-:Y:S01]  /*1bc0*/  IMAD R222, R103, R3, R222 ;  /* 0x0000000367de7224 */ /* 0x000fe200078e02de */
[----:B------:R-:W-:Y:S01]  /*1bd0*/  STL [R1+0x940], R29 ;  /* 0x0009401d01007387 */ /* 0x000fe20000100800 */
[----:B------:R-:W-:Y:S01]  /*1be0*/  IMAD.HI.U32 R3, R87, R22, RZ ;  /* 0x0000001657037227 */ /* 0x000fe200078e00ff */
[----:B------:R-:W-:-:S02]  /*1bf0*/  IABS R132, R42 ;  /* 0x0000002a00847213 */ /* 0x000fc40000000000 */
[----:B------:R-:W-:Y:S01]  /*1c00*/  STL [R1+0x988], R27 ;  /* 0x0009881b01007387 */ /* 0x000fe20000100800 */
[C---:B------:R-:W-:Y:S01]  /*1c10*/  IMAD.HI.U32 R6, R87.reuse, R30, RZ ;  /* 0x0000001e57067227 */ /* 0x040fe200078e00ff */
[----:B------:R-:W-:Y:S02]  /*1c20*/  IABS R134, R52 ;  /* 0x0000003400867213 */ /* 0x000fe40000000000 */
[----:B------:R-:W-:Y:S01]  /*1c30*/  STL [R1+0x9cc], R36 ;  /* 0x0009cc2401007387 */ /* 0x000fe20000100800 */
[----:B------:R-:W-:Y:S01]  /*1c40*/  IMAD.HI.U32 R8, R87, R32, RZ ;  /* 0x0000002057087227 */ /* 0x000fe200078e00ff */
[C---:B------:R-:W-:Y:S02]  /*1c50*/  IADD3 R41, R102.reuse, 0x4a, RZ ;  /* 0x0000004a66297810 */ /* 0x040fe40007ffe0ff */
[----:B------:R-:W-:Y:S01]  /*1c60*/  STL [R1+0xa0c], R46 ;  /* 0x000a0c2e01007387 */ /* 0x000fe20000100800 */
[----:B------:R-:W-:Y:S01]  /*1c70*/  IMAD.MOV R3, RZ, RZ, -R3 ;  /* 0x000000ffff037224 */ /* 0x000fe200078e0a03 */
[----:B------:R-:W-:Y:S01]  /*1c80*/  IADD3 R51, R102, 0x52, RZ ;  /* 0x0000005266337810 */ /* 0x000fe20007ffe0ff */
[----:B------:R-:W-:Y:S01]  /*1c90*/  IMAD R85, R103, R85, R10 ;  /* 0x0000005567557224 */ /* 0x000fe200078e020a */
[----:B------:R-:W-:Y:S01]  /*1ca0*/  STL [R1+0xa4c], R31 ;  /* 0x000a4c1f01007387 */ /* 0x000fe20000100800 */
[----:B------:R-:W-:Y:S01]  /*1cb0*/  IMAD.MOV R6, RZ, RZ, -R6 ;  /* 0x000000ffff067224 */ /* 0x000fe200078e0a06 */
[----:B------:R-:W-:Y:S01]  /*1cc0*/  IABS R116, R51 ;  /* 0x0000003300747213 */ /* 0x000fe20000000000 */
[----:B------:R-:W-:Y:S01]  /*1cd0*/  IMAD.MOV R8, RZ, RZ, -R8 ;  /* 0x000000ffff087224 */ /* 0x000fe200078e0a08 */
[----:B------:R-:W-:Y:S01]  /*1ce0*/  STL [R1+0xa54], R62 ;  /* 0x000a543e01007387 */ /* 0x000fe20000100800 */
[----:B------:R-:W-:Y:S01]  /*1cf0*/  IMAD.HI.U32 R10, R87, R182, RZ ;  /* 0x000000b6570a7227 */ /* 0x000fe200078e00ff */
[----:B------:R-:W-:-:S02]  /*1d00*/  LOP3.LUT R20, R20, 0x3, RZ, 0xc0, !PT ;  /* 0x0000000314147812 */ /* 0x000fc400078ec0ff */
[----:B------:R-:W-:Y:S01]  /*1d10*/  STL [R1+0xa2c], R61 ;  /* 0x000a2c3d01007387 */ /* 0x000fe20000100800 */
[C---:B------:R-:W-:Y:S01]  /*1d20*/  IMAD R213, R103.reuse, R3, R22 ;  /* 0x0000000367d57224 */ /* 0x040fe200078e0216 */
[----:B------:R-:W-:Y:S01]  /*1d30*/  IABS R22, R46 ;  /* 0x0000002e00167213 */ /* 0x000fe20000000000 */
[C---:B------:R-:W-:Y:S01]  /*1d40*/  IMAD R211, R103.reuse, R6, R30 ;  /* 0x0000000667d37224 */ /* 0x040fe200078e021e */
[----:B------:R-:W-:Y:S01]  /*1d50*/  IABS R30, R60 ;  /* 0x0000003c001e7213 */ /* 0x000fe20000000000 */
[----:B------:R-:W-:Y:S01]  /*1d60*/  IMAD R183, R103, R8, R32 ;  /* 0x0000000867b77224 */ /* 0x000fe200078e0220 */
[----:B------:R-:W-:Y:S01]  /*1d70*/  IABS R32, R58 ;  /* 0x0000003a00207213 */ /* 0x000fe20000000000 */
[----:B------:R-:W-:Y:S01]  /*1d80*/  IMAD.MOV R10, RZ, RZ, -R10 ;  /* 0x000000ffff0a7224 */ /* 0x000fe200078e0a0a */
[----:B------:R-:W-:Y:S01]  /*1d90*/  STL [R1+0x9fc], R60 ;  /* 0x0009fc3c01007387 */ /* 0x000fe20000100800 */
[----:B------:R-:W-:Y:S01]  /*1da0*/  IMAD.HI.U32 R8, R87, R118, RZ ;  /* 0x0000007657087227 */ /* 0x000fe200078e00ff */
[----:B------:R-:W-:-:S02]  /*1db0*/  IADD3 R20, R20, R0, R9 ;  /* 0x0000000014147210 */ /* 0x000fc40007ffe009 */
[----:B------:R-:W-:Y:S01]  /*1dc0*/  STL [R1+0x9dc], R59 ;  /* 0x0009dc3b01007387 */ /* 0x000fe20000100800 */
[----:B------:R-:W-:Y:S01]  /*1dd0*/  IMAD.HI.U32 R3, R87, R22, RZ ;  /* 0x0000001657037227 */ /* 0x000fe200078e00ff */
[----:B------:R-:W-:Y:S02]  /*1de0*/  LOP3.LUT R17, R17, 0x3, RZ, 0xc0, !PT ;  /* 0x0000000311117812 */ /* 0x000fe400078ec0ff */
[----:B------:R-:W-:Y:S01]  /*1df0*/  STL [R1+0x9b4], R45 ;  /* 0x0009b42d01007387 */ /* 0x000fe20000100800 */
[----:B------:R-:W-:Y:S01]  /*1e00*/  IMAD R182, R103, R10, R182 ;  /* 0x0000000a67b67224 */ /* 0x000fe200078e02b6 */
[----:B------:R-:W-:Y:S01]  /*1e10*/  IADD3 R3, -R3, RZ, RZ ;  /* 0x000000ff03037210 */ /* 0x000fe20007ffe1ff */
        /* <DEDUP_REMOVED lines=9> */
[----:B------:R-:W-:Y:S01]  /*1eb0*/  IADD3 R21, R102, 0x4c, RZ ;  /* 0x0000004c66157810 */ /* 0x000fe20007ffe0ff */
[----:B------:R-:W-:Y:S01]  /*1ec0*/  IMAD.MOV R10, RZ, RZ, -R10 ;  /* 0x000000ffff0a7224 */ /* 0x000fe200078e0a0a */
[----:B------:R-:W-:Y:S01]  /*1ed0*/  STL [R1+0x8a8], R56 ;  /* 0x0008a83801007387 */ /* 0x000fe20000100800 */
[----:B------:R-:W-:Y:S01]  /*1ee0*/  IMAD.HI.U32 R8, R87, R32, RZ ;  /* 0x0000002057087227 */ /* 0x000fe200078e00ff */
[----:B------:R-:W-:-:S02]  /*1ef0*/  IADD3 R16, R16, R18, R23 ;  /* 0x0000001210107210 */ /* 0x000fc40007ffe017 */
[----:B------:R-:W-:Y:S01]  /*1f00*/  STL [R1+0x8dc], R33 ;  /* 0x0008dc2101007387 */ /* 0x000fe20000100800 */
[----:B------:R-:W-:Y:S01]  /*1f10*/  IMAD.MOV R7, RZ, RZ, -R7 ;  /* 0x000000ffff077224 */ /* 0x000fe200078e0a07 */
[----:B------:R-:W-:Y:S01]  /*1f20*/  IADD3 R8, -R8, RZ, RZ ;  /* 0x000000ff08087210 */ /* 0x000fe20007ffe1ff */
[----:B------:R-:W-:Y:S01]  /*1f30*/  IMAD.HI.U32 R6, R87, R174, RZ ;  /* 0x000000ae57067227 */ /* 0x000fe200078e00ff */
[----:B------:R-:W-:Y:S01]  /*1f40*/  STL [R1+0x910], R55 ;  /* 0x0009103701007387 */ /* 0x000fe20000100800 */
[C---:B------:R-:W-:Y:S02]  /*1f50*/  IADD3 R19, R102.reuse, 0x54, RZ ;  /* 0x0000005466137810 */ /* 0x040fe40007ffe0ff */
        /* <DEDUP_REMOVED lines=9> */
[----:B------:R-:W-:-:S02]  /*1ff0*/  IADD3 R17, R102, 0x64, RZ ;  /* 0x0000006466117810 */ /* 0x000fc40007ffe0ff */
[----:B------:R-:W-:Y:S01]  /*2000*/  STL [R1+0x994], R54 ;  /* 0x0009943601007387 */ /* 0x000fe20000100800 */
[----:B------:R-:W-:Y:S01]  /*2010*/  IMAD R174, R103, R6, R174 ;  /* 0x0000000667ae7224 */ /* 0x000fe200078e02ae */
[C---:B------:R-:W-:Y:S01]  /*2020*/  IADD3 R18, R102.reuse, 0x5c, RZ ;  /* 0x0000005c66127810 */ /* 0x040fe20007ffe0ff */
[----:B------:R-:W-:Y:S01]  /*2030*/  IMAD.MOV R7, RZ, RZ, -R7 ;  /* 0x000000ffff077224 */ /* 0x000fe200078e0a07 */
[----:B------:R-:W-:Y:S01]  /*2040*/  IADD3 R25, R102, 0x7d, RZ ;  /* 0x0000007d66197810 */ /* 0x000fe20007ffe0ff */
[----:B------:R-:W-:Y:S01]  /*2050*/  IMAD.HI.U32 R3, R87, R10, RZ ;  /* 0x0000000a57037227 */ /* 0x000fe200078e00ff */
[----:B------:R-:W-:-:S03]  /*2060*/  IABS R98, R18 ;  /* 0x0000001200627213 */ /* 0x000fc60000000000 */
[----:B------:R-:W-:-:S04]  /*2070*/  IMAD.HI.U32 R6, R87, R22, RZ ;  /* 0x0000001657067227 */ /* 0x000fc800078e00ff */
[----:B------:R-:W-:Y:S01]  /*2080*/  IMAD R173, R103, R8, R32 ;  /* 0x0000000867ad7224 */ /* 0x000fe200078e0220 */
[----:B------:R-:W-:Y:S01]  /*2090*/  IABS R32, R43 ;  /* 0x0000002b00207213 */ /* 0x000fe20000000000 */
[----:B------:R-:W-:-:S04]  /*20a0*/  IMAD.HI.U32 R8, R87, R168, RZ ;  /* 0x000000a857087227 */ /* 0x000fc800078e00ff */
[----:B------:R-:W-:Y:S02]  /*20b0*/  IMAD R146, R103, R7, R146 ;  /* 0x0000000767927224 */ /* 0x000fe400078e0292 */
[----:B------:R-:W-:Y:S02]  /*20c0*/  IMAD.MOV R11, RZ, RZ, -R3 ;  /* 0x000000ffff0b7224 */ /* 0x000fe400078e0a03 */
[----:B------:R-:W-:Y:S02]  /*20d0*/  IMAD.MOV R99, RZ, RZ, -R6 ;  /* 0x000000ffff637224 */ /* 0x000fe400078e0a06 */
[----:B------:R-:W-:-:S04]  /*20e0*/  IMAD.HI.U32 R7, R87, R30, RZ ;  /* 0x0000001e57077227 */ /* 0x000fc800078e00ff */
[----:B------:R-:W-:-:S04]  /*20f0*/  IMAD.HI.U32 R3, R87, R172, RZ ;  /* 0x000000ac57037227 */ /* 0x000fc800078e00ff */
[----:B------:R-:W-:Y:S02]  /*2100*/  IMAD.MOV R8, RZ, RZ, -R8 ;  /* 0x000000ffff087224 */ /* 0x000fe400078e0a08 */
[C---:B------:R-:W-:Y:S01]  /*2110*/  IMAD R99, R103.reuse, R99, R22 ;  /* 0x0000006367637224 */ /* 0x040fe200078e0216 */
[----:B------:R-:W-:Y:S01]  /*2120*/  IABS R22, R56 ;  /* 0x0000003800167213 */ /* 0x000fe20000000000 */
[----:B------:R-:W-:Y:S02]  /*2130*/  IMAD.MOV R7, RZ, RZ, -R7 ;  /* 0x000000ffff077224 */ /* 0x000fe400078e0a07 */
[----:B------:R-:W-:Y:S02]  /*2140*/  IMAD.MOV R3, RZ, RZ, -R3 ;  /* 0x000000ffff037224 */ /* 0x000fe400078e0a03 */
[----:B------:R-:W-:Y:S02]  /*2150*/  IMAD R168, R103, R8, R168 ;  /* 0x0000000867a87224 */ /* 0x000fe400078e02a8 */
[----:B------:R-:W-:-:S02]  /*2160*/  IMAD.MOV.U32 R8, RZ, RZ, 0x1f ;  /* 0x0000001fff087424 */ /* 0x000fc400078e00ff */
[C---:B------:R-:W-:Y:S01]  /*2170*/  IMAD R7, R103.reuse, R7, R30 ;  /* 0x0000000767077224 */ /* 0x040fe200078e021e */
[----:B------:R-:W-:Y:S01]  /*2180*/  IABS R30, R55 ;  /* 0x00000037001e7213 */ /* 0x000fe20000000000 */
[----:B------:R-:W-:Y:S01]  /*2190*/  IMAD R172, R103, R3, R172 ;  /* 0x0000000367ac7224 */ /* 0x000fe200078e02ac */
[----:B------:R-:W-:Y:S01]  /*21a0*/  IADD3 R15, R8, c[0x0][0x180], RZ ;  /* 0x00006000080f7a10 */ /* 0x000fe20007ffe0ff */
[----:B------:R-:W-:Y:S01]  /*21b0*/  IMAD.HI.U32 R3, R87, R22, RZ ;  /* 0x0000001657037227 */ /* 0x000fe200078e00ff */
[----:B------:R-:W-:Y:S02]  /*21c0*/  SEL R8, RZ, 0x4, P6 ;  /* 0x00000004ff087807 */ /* 0x000fe40003000000 */
[----:B------:R-:W-:Y:S01]  /*21d0*/  ISETP.GT.U32.AND P6, PT, R103, R26, PT ;  /* 0x0000001a6700720c */ /* 0x000fe20003fc4070 */
[----:B------:R-:W-:Y:S02]  /*21e0*/  IMAD.MOV R169, RZ, RZ, -R3 ;  /* 0x000000ffffa97224 */ /* 0x000fe400078e0a03 */
[C---:B------:R-:W-:Y:S01]  /*21f0*/  IMAD.HI.U32 R3, R87.reuse, R30, RZ ;  /* 0x0000001e57037227 */ /* 0x040fe200078e00ff */
[----:B------:R1:W-:Y:S03]  /*2200*/  STL [R1+0x88], R8 ;  /* 0x0000880801007387 */ /* 0x0003e60000100800 */
[----:B------:R-:W-:Y:S01]  /*2210*/  IMAD.MOV R155, RZ, RZ, -R3 ;  /* 0x000000ffff9b7224 */ /* 0x000fe200078e0a03 */
[----:B------:R-:W-:Y:S01]  /*2220*/  STL [R1+0x9d0], R53 ;  /* 0x0009d03501007387 */ /* 0x000fe20000100800 */
[----:B------:R-:W-:-:S03]  /*2230*/  IMAD.HI.U32 R3, R87, R144, RZ ;  /* 0x0000009057037227 */ /* 0x000fc600078e00ff */
[----:B------:R-:W-:Y:S01]  /*2240*/  STL [R1+0xa08], R52 ;  /* 0x000a083401007387 */ /* 0x000fe20000100800 */
[----:B------:R-:W-:Y:S01]  /*2250*/  IMAD.MOV R3, RZ, RZ, -R3 ;  /* 0x000000ffff037224 */ /* 0x000fe200078e0a03 */
[----:B------:R-:W-:Y:S01]  /*2260*/  @!P6 IADD3 R26, R26, -R103, RZ ;  /* 0x800000671a1ae210 */ /* 0x000fe20007ffe0ff */
[C---:B------:R-:W-:Y:S01]  /*2270*/  IMAD R169, R103.reuse, R169, R22 ;  /* 0x000000a967a97224 */ /* 0x040fe200078e0216 */
[----:B-1----:R-:W-:Y:S01]  /*2280*/  SEL R8, RZ, 0x7fff8, P5 ;  /* 0x0007fff8ff087807 */ /* 0x002fe20002800000 */
[C---:B------:R-:W-:Y:S01]  /*2290*/  IMAD R144, R103.reuse, R3, R144 ;  /* 0x0000000367907224 */ /* 0x040fe200078e0290 */
[C---:B------:R-:W-:Y:S01]  /*22a0*/  ISETP.GT.U32.AND P5, PT, R103.reuse, R28, PT ;  /* 0x0000001c6700720c */ /* 0x040fe20003fa4070 */
[C---:B------:R-:W-:Y:S01]  /*22b0*/  IMAD R155, R103.reuse, R155, R30 ;  /* 0x0000009b679b7224 */ /* 0x040fe200078e021e */
[----:B------:R-:W-:Y:S01]  /*22c0*/  SEL R3, RZ, 0x7fff8, P2 ;  /* 0x0007fff8ff037807 */ /* 0x000fe20001000000 */
[C---:B------:R-:W-:Y:S01]  /*22d0*/  IMAD R6, R103.reuse, R11, R10 ;  /* 0x0000000b67067224 */ /* 0x040fe200078e020a */
[----:B------:R-:W-:Y:S01]  /*22e0*/  ISETP.GT.U32.AND P2, PT, R103, R26, PT ;  /* 0x0000001a6700720c */ /* 0x000fe20003f44070 */
[----:B------:R-:W-:Y:S01]  /*22f0*/  IMAD.HI.U32 R10, R87, R32, RZ ;  /* 0x00000020570a7227 */ /* 0x000fe200078e00ff */
[----:B------:R-:W-:Y:S01]  /*2300*/  SEL R22, RZ, 0x1fffe, P3 ;  /* 0x0001fffeff167807 */ /* 0x000fe20001800000 */
[----:B------:R1:W-:Y:S01]  /*2310*/  STL [R1+0x84], R3 ;  /* 0x0000840301007387 */ /* 0x0003e20000100800 */
[----:B------:R-:W-:Y:S01]  /*2320*/  ISETP.GT.AND P3, PT, R15, 0x1f, PT ;  /* 0x0000001f0f00780c */ /* 0x000fe20003f64270 */
[----:B------:R-:W-:Y:S01]  /*2330*/  IMAD.MOV R10, RZ, RZ, -R10 ;  /* 0x000000ffff0a7224 */ /* 0x000fe200078e0a0a */
[----:B------:R-:W-:Y:S01]  /*2340*/  IABS R30, R53 ;  /* 0x00000035001e7213 */ /* 0x000fe20000000000 */
[----:B------:R-:W-:Y:S01]  /*2350*/  IMAD.SHL.U32 R9, R14, 0x100, RZ ;  /* 0x000001000e097824 */ /* 0x000fe200078e00ff */
[----:B------:R-:W-:Y:S01]  /*2360*/  SEL R15, RZ, 0x4, P4 ;  /* 0x00000004ff0f7807 */ /* 0x000fe20002000000 */
[----:B------:R-:W-:Y:S01]  /*2370*/  @!P5 IMAD.IADD R28, R28, 0x1, -R103 ;  /* 0x000000011c1cd824 */ /* 0x000fe200078e0a67 */
[----:B------:R-:W-:Y:S01]  /*2380*/  LEA R82, P6, R83, c[0x0][0x168], 0x2 ;  /* 0x00005a0053527a11 */ /* 0x000fe200078c10ff */
[C---:B------:R-:W-:Y:S01]  /*2390*/  IMAD R153, R103.reuse, R10, R32 ;  /* 0x0000000a67997224 */ /* 0x040fe200078e0220 */
[----:B------:R-:W-:Y:S01]  /*23a0*/  ISETP.GT.U32.AND P4, PT, R103, R230, PT ;  /* 0x000000e66700720c */ /* 0x000fe20003f84070 */
[----:B-1----:R-:W-:Y:S01]  /*23b0*/  IMAD.HI.U32 R3, R87, R30, RZ ;  /* 0x0000001e57037227 */ /* 0x002fe200078e00ff */
[----:B------:R-:W-:-:S02]  /*23c0*/  LEA.HI.X.SX32 R83, R83, c[0x0][0x16c], 0x2, P6 ;  /* 0x00005b0053537a11 */ /* 0x000fc400030f16ff */
[----:B------:R-:W-:Y:S01]  /*23d0*/  ISETP.GT.U32.AND P6, PT, R103, R228, PT ;  /* 0x000000e46700720c */ /* 0x000fe20003fc4070 */
[----:B------:R-:W-:Y:S01]  /*23e0*/  IMAD.MOV R3, RZ, RZ, -R3 ;  /* 0x000000ffff037224 */ /* 0x000fe200078e0a03 */
[----:B------:R-:W-:Y:S01]  /*23f0*/  SEL R11, RZ, 0x4, !P3 ;  /* 0x00000004ff0b7807 */ /* 0x000fe20005800000 */
[--C-:B------:R-:W-:Y:S01]  /*2400*/  @!P2 IMAD.IADD R26, R26, 0x1, -R103.reuse ;  /* 0x000000011a1aa824 */ /* 0x100fe200078e0a67 */
[----:B------:R-:W-:Y:S01]  /*2410*/  ISETP.GE.AND P5, PT, R35, c[0x0][0x180], PT ;  /* 0x0000600023007a0c */ /* 0x000fe20003fa6270 */
[C---:B------:R-:W-:Y:S01]  /*2420*/  IMAD R135, R103.reuse, R3, R30 ;  /* 0x0000000367877224 */ /* 0x040fe200078e021e */
[----:B------:R-:W-:Y:S01]  /*2430*/  ISETP.GT.U32.AND P2, PT, R103, R229, PT ;  /* 0x000000e56700720c */ /* 0x000fe20003f44070 */
[----:B------:R-:W-:Y:S01]  /*2440*/  IMAD.HI.U32 R10, R87, R134, RZ ;  /* 0x00000086570a7227 */ /* 0x000fe200078e00ff */
[----:B------:R-:W-:Y:S02]  /*2450*/  SEL R3, R11, RZ, !P5 ;  /* 0x000000ff0b037207 */ /* 0x000fe40006800000 */
[C---:B------:R-:W-:Y:S01]  /*2460*/  ISETP.GT.U32.AND P3, PT, R103.reuse, R28, PT ;  /* 0x0000001c6700720c */ /* 0x040fe20003f64070 */
[--C-:B------:R-:W-:Y:S01]  /*2470*/  @!P4 IMAD.IADD R230, R230, 0x1, -R103.reuse ;  /* 0x00000001e6e6c824 */ /* 0x100fe200078e0a67 */
[C---:B------:R-:W-:Y:S01]  /*2480*/  ISETP.GT.U32.AND P5, PT, R103.reuse, R227, PT ;  /* 0x000000e36700720c */ /* 0x040fe20003fa4070 */
[--C-:B------:R-:W-:Y:S01]  /*2490*/  @!P6 IMAD.IADD R228, R228, 0x1, -R103.reuse ;  /* 0x00000001e4e4e824 */ /* 0x100fe200078e0a67 */
[C---:B------:R-:W-:Y:S01]  /*24a0*/  ISETP.GT.U32.AND P6, PT, R103.reuse, R226, PT ;  /* 0x000000e26700720c */ /* 0x040fe20003fc4070 */
[----:B------:R1:W-:Y:S01]  /*24b0*/  STL [R1+0x8c], R3 ;  /* 0x00008c0301007387 */ /* 0x0003e20000100800 */
[----:B------:R-:W-:Y:S01]  /*24c0*/  ISETP.GT.U32.AND P4, PT, R103, R230, PT ;  /* 0x000000e66700720c */ /* 0x000fe20003f84070 */
[----:B------:R-:W-:Y:S01]  /*24d0*/  IMAD.MOV R10, RZ, RZ, -R10 ;  /* 0x000000ffff0a7224 */ /* 0x000fe200078e0a0a */
[----:B------:R-:W-:Y:S01]  /*24e0*/  IABS R30, R41 ;  /* 0x00000029001e7213 */ /* 0x000fe20000000000 */
[----:B------:R-:W-:Y:S01]  /*24f0*/  IMAD.HI.U32 R11, R87, R116, RZ ;  /* 0x00000074570b7227 */ /* 0x000fe200078e00ff */
[----:B------:R-:W-:Y:S01]  /*2500*/  @!P2 IADD3 R229, R229, -R103, RZ ;  /* 0x80000067e5e5a210 */ /* 0x000fe20007ffe0ff */
[----:B------:R2:W-:Y:S01]  /*2510*/  STL [R1+0xa50], R42 ;  /* 0x000a502a01007387 */ /* 0x0005e20000100800 */
[----:B------:R-:W-:Y:S01]  /*2520*/  ISETP.GE.AND P2, PT, R71, RZ, PT ;  /* 0x000000ff4700720c */ /* 0x000fe20003f46270 */
[--C-:B------:R-:W-:Y:S01]  /*2530*/  @!P3 IMAD.IADD R28, R28, 0x1, -R103.reuse ;  /* 0x000000011c1cb824 */ /* 0x100fe200078e0a67 */
[----:B------:R-:W-:Y:S01]  /*2540*/  ISETP.GE.AND P3, PT, R102, RZ, PT ;  /* 0x000000ff6600720c */ /* 0x000fe20003f66270 */
[--C-:B------:R-:W-:Y:S01]  /*2550*/  @!P5 IMAD.IADD R227, R227, 0x1, -R103.reuse ;  /* 0x00000001e3e3d824 */ /* 0x100fe200078e0a67 */
[----:B------:R-:W-:Y:S01]  /*2560*/  ISETP.GT.U32.AND P5, PT, R103, R229, PT ;  /* 0x000000e56700720c */ /* 0x000fe20003fa4070 */
[--C-:B------:R-:W-:Y:S01]  /*2570*/  @!P6 IMAD.IADD R226, R226, 0x1, -R103.reuse ;  /* 0x00000001e2e2e824 */ /* 0x100fe200078e0a67 */
[----:B------:R3:W-:Y:S01]  /*2580*/  STL [R1+0xa44], R41 ;  /* 0x000a442901007387 */ /* 0x0007e20000100800 */
[--C-:B------:R-:W-:Y:S01]  /*2590*/  @!P4 IMAD.IADD R230, R230, 0x1, -R103.reuse ;  /* 0x00000001e6e6c824 */ /* 0x100fe200078e0a67 */
[----:B------:R-:W-:Y:S01]  /*25a0*/  ISETP.GE.AND P4, PT, R72, RZ, PT ;  /* 0x000000ff4800720c */ /* 0x000fe20003f86270 */
[----:B-1----:R-:W-:Y:S01]  /*25b0*/  IMAD.HI.U32 R3, R87, R132, RZ ;  /* 0x0000008457037227 */ /* 0x002fe200078e00ff */
[----:B------:R-:W-:Y:S01]  /*25c0*/  ISETP.GT.U32.AND P6, PT, R103, R227, PT ;  /* 0x000000e36700720c */ /* 0x000fe20003fc4070 */
[----:B------:R-:W-:Y:S01]  /*25d0*/  STL [R1+0xa24], R51 ;  /* 0x000a243301007387 */ /* 0x000fe20000100800 */
[----:B------:R-:W-:Y:S01]  /*25e0*/  LOP3.LUT R9, R9, 0xf00, RZ, 0xe2, !PT ;  /* 0x00000f0009097812 */ /* 0x000fe200078ee2ff */
[----:B------:R-:W-:Y:S01]  /*25f0*/  @!P2 IMAD.MOV R230, RZ, RZ, -R230 ;  /* 0x000000ffffe6a224 */ /* 0x000fe200078e0ae6 */
[C---:B------:R-:W-:Y:S01]  /*2600*/  ISETP.GT.U32.AND P2, PT, R103.reuse, R226, PT ;  /* 0x000000e26700720c */ /* 0x040fe20003f44070 */
[----:B------:R-:W-:Y:S01]  /*2610*/  @!P3 IMAD.MOV R26, RZ, RZ, -R26 ;  /* 0x000000ffff1ab224 */ /* 0x000fe200078e0a1a */
[----:B------:R-:W-:Y:S01]  /*2620*/  ISETP.GT.U32.AND P3, PT, R103, R228, PT ;  /* 0x000000e46700720c */ /* 0x000fe20003f64070 */
[----:B------:R-:W-:Y:S01]  /*2630*/  @!P5 IMAD.IADD R229, R229, 0x1, -R103 ;  /* 0x00000001e5e5d824 */ /* 0x000fe200078e0a67 */
[----:B------:R-:W-:Y:S01]  /*2640*/  ISETP.GT.U32.AND P5, PT, R103, R217, PT ;  /* 0x000000d96700720c */ /* 0x000fe20003fa4070 */
[----:B------:R-:W-:-:S02]  /*2650*/  IMAD.MOV R3, RZ, RZ, -R3 ;  /* 0x000000ffff037224 */ /* 0x000fc400078e0a03 */
[----:B------:R-:W-:Y:S01]  /*2660*/  @!P4 IMAD.MOV R28, RZ, RZ, -R28 ;  /* 0x000000ffff1cc224 */ /* 0x000fe200078e0a1c */
[----:B------:R-:W-:Y:S01]  /*2670*/  ISETP.GE.AND P4, PT, R70, RZ, PT ;  /* 0x000000ff4600720c */ /* 0x000fe20003f86270 */
[--C-:B------:R-:W-:Y:S01]  /*2680*/  @!P6 IMAD.IADD R227, R227, 0x1, -R103.reuse ;  /* 0x00000001e3e3e824 */ /* 0x100fe200078e0a67 */
[C---:B------:R-:W-:Y:S01]  /*2690*/  ISETP.GT.U32.AND P6, PT, R103.reuse, R176, PT ;  /* 0x000000b06700720c */ /* 0x040fe20003fc4070 */
[C---:B------:R-:W-:Y:S02]  /*26a0*/  IMAD R132, R103.reuse, R3, R132 ;  /* 0x0000000367847224 */ /* 0x040fe400078e0284 */
[--C-:B------:R-:W-:Y:S01]  /*26b0*/  @!P2 IMAD.IADD R226, R226, 0x1, -R103.reuse ;  /* 0x00000001e2e2a824 */ /* 0x100fe200078e0a67 */
[----:B------:R-:W-:Y:S01]  /*26c0*/  ISETP.GE.AND P2, PT, R50, RZ, PT ;  /* 0x000000ff3200720c */ /* 0x000fe20003f46270 */
[----:B------:R-:W-:Y:S01]  /*26d0*/  IMAD R134, R103, R10, R134 ;  /* 0x0000000a67867224 */ /* 0x000fe200078e0286 */
[----:B------:R-:W-:Y:S01]  /*26e0*/  @!P3 IADD3 R228, R228, -R103, RZ ;  /* 0x80000067e4e4b210 */ /* 0x000fe20007ffe0ff */
[----:B------:R-:W-:Y:S01]  /*26f0*/  @!P5 IMAD.IADD R217, R217, 0x1, -R103 ;  /* 0x00000001d9d9d824 */ /* 0x000fe200078e0a67 */
[----:B------:R-:W-:Y:S01]  /*2700*/  ISETP.GT.U32.AND P3, PT, R103, R177, PT ;  /* 0x000000b16700720c */ /* 0x000fe20003f64070 */
[----:B------:R-:W-:Y:S01]  /*2710*/  IMAD.HI.U32 R10, R87, R30, RZ ;  /* 0x0000001e570a7227 */ /* 0x000fe200078e00ff */
[----:B------:R-:W-:-:S02]  /*2720*/  ISETP.GE.AND P5, PT, R40, RZ, PT ;  /* 0x000000ff2800720c */ /* 0x000fc40003fa6270 */
[----:B------:R-:W-:Y:S01]  /*2730*/  IADD3 R40, R102, 0x5a, RZ ;  /* 0x0000005a66287810 */ /* 0x000fe20007ffe0ff */
[----:B------:R-:W-:Y:S01]  /*2740*/  @!P4 IMAD.MOV R229, RZ, RZ, -R229 ;  /* 0x000000ffffe5c224 */ /* 0x000fe200078e0ae5 */
[----:B------:R-:W-:Y:S01]  /*2750*/  @!P6 IADD3 R176, R176, -R103, RZ ;  /* 0x80000067b0b0e210 */ /* 0x000fe20007ffe0ff */
[----:B------:R-:W-:Y:S01]  /*2760*/  IMAD.MOV R10, RZ, RZ, -R10 ;  /* 0x000000ffff0a7224 */ /* 0x000fe200078e0a0a */
[C---:B------:R-:W-:Y:S01]  /*2770*/  ISETP.GT.U32.AND P4, PT, R103.reuse, R217, PT ;  /* 0x000000d96700720c */ /* 0x040fe20003f84070 */
[----:B------:R-:W-:Y:S01]  /*2780*/  @!P2 IMAD.MOV R228, RZ, RZ, -R228 ;  /* 0x000000ffffe4a224 */ /* 0x000fe200078e0ae4 */
[C---:B------:R-:W-:Y:S01]  /*2790*/  ISETP.GT.U32.AND P6, PT, R103.reuse, R176, PT ;  /* 0x000000b06700720c */ /* 0x040fe20003fc4070 */
[----:B------:R-:W-:Y:S01]  /*27a0*/  IMAD R117, R103, R10, R30 ;  /* 0x0000000a67757224 */ /* 0x000fe200078e021e */
[----:B------:R-:W-:Y:S01]  /*27b0*/  IABS R30, R40 ;  /* 0x00000028001e7213 */ /* 0x000fe20000000000 */
[----:B------:R-:W-:Y:S01]  /*27c0*/  @!P3 IMAD.IADD R177, R177, 0x1, -R103 ;  /* 0x00000001b1b1b824 */ /* 0x000fe200078e0a67 */
[----:B------:R-:W-:Y:S01]  /*27d0*/  ISETP.GE.AND P3, PT, R39, RZ, PT ;  /* 0x000000ff2700720c */ /* 0x000fe20003f66270 */
[----:B------:R-:W-:Y:S01]  /*27e0*/  @!P5 IMAD.MOV R227, RZ, RZ, -R227 ;  /* 0x000000ffffe3d224 */ /* 0x000fe200078e0ae3 */
[----:B------:R-:W-:Y:S01]  /*27f0*/  ISETP.GT.U32.AND P5, PT, R103, R149, PT ;  /* 0x000000956700720c */ /* 0x000fe20003fa4070 */
[----:B------:R-:W-:Y:S01]  /*2800*/  IMAD.HI.U32 R3, R87, R30, RZ ;  /* 0x0000001e57037227 */ /* 0x000fe200078e00ff */
[----:B------:R-:W-:Y:S01]  /*2810*/  ISETP.GT.U32.AND P2, PT, R103, R177, PT ;  /* 0x000000b16700720c */ /* 0x000fe20003f44070 */
[----:B------:R1:W-:Y:S01]  /*2820*/  STL [R1+0x9f8], R40 ;  /* 0x0009f82801007387 */ /* 0x0003e20000100800 */
[----:B------:R-:W-:Y:S01]  /*2830*/  IADD3 R39, R102, 0x62, RZ ;  /* 0x0000006266277810 */ /* 0x000fe20007ffe0ff */
[--C-:B------:R-:W-:Y:S01]  /*2840*/  @!P4 IMAD.IADD R217, R217, 0x1, -R103.reuse ;  /* 0x00000001d9d9c824 */ /* 0x100fe200078e0a67 */
[C---:B------:R-:W-:Y:S01]  /*2850*/  ISETP.GT.U32.AND P4, PT, R103.reuse, R120, PT ;  /* 0x000000786700720c */ /* 0x040fe20003f84070 */
[----:B------:R-:W-:Y:S01]  /*2860*/  @!P6 IMAD.IADD R176, R176, 0x1, -R103 ;  /* 0x00000001b0b0e824 */ /* 0x000fe200078e0a67 */
[----:B------:R-:W-:Y:S01]  /*2870*/  ISETP.GT.U32.AND P6, PT, R103, R121, PT ;  /* 0x000000796700720c */ /* 0x000fe20003fc4070 */
[----:B------:R-:W-:Y:S01]  /*2880*/  IMAD.MOV R3, RZ, RZ, -R3 ;  /* 0x000000ffff037224 */ /* 0x000fe200078e0a03 */
[----:B------:R-:W-:Y:S01]  /*2890*/  IABS R32, R39 ;  /* 0x0000002700207213 */ /* 0x000fe20000000000 */
[----:B------:R-:W-:Y:S01]  /*28a0*/  @!P3 IMAD.MOV R226, RZ, RZ, -R226 ;  /* 0x000000ffffe2b224 */ /* 0x000fe200078e0ae2 */
[----:B------:R-:W-:Y:S01]  /*28b0*/  ISETP.GE.AND P3, PT, R69, RZ, PT ;  /* 0x000000ff4500720c */ /* 0x000fe20003f66270 */
[----:B------:R-:W-:Y:S01]  /*28c0*/  IMAD.MOV R11, RZ, RZ, -R11 ;  /* 0x000000ffff0b7224 */ /* 0x000fe200078e0a0b */
[----:B------:R-:W-:Y:S01]  /*28d0*/  @!P5 IADD3 R149, R149, -R103, RZ ;  /* 0x800000679595d210 */ /* 0x000fe20007ffe0ff */
[--C-:B------:R-:W-:Y:S01]  /*28e0*/  @!P2 IMAD.IADD R177, R177, 0x1, -R103.reuse ;  /* 0x00000001b1b1a824 */ /* 0x100fe200078e0a67 */
[C---:B------:R-:W-:Y:S01]  /*28f0*/  ISETP.GT.U32.AND P5, PT, R103.reuse, R84, PT ;  /* 0x000000546700720c */ /* 0x040fe20003fa4070 */
[----:B------:R-:W-:Y:S01]  /*2900*/  IMAD R115, R103, R3, R30 ;  /* 0x0000000367737224 */ /* 0x000fe200078e021e */
[----:B------:R-:W-:Y:S01]  /*2910*/  ISETP.GE.AND P2, PT, R34, RZ, PT ;  /* 0x000000ff2200720c */ /* 0x000fe20003f46270 */
[--C-:B------:R-:W-:Y:S01]  /*2920*/  @!P4 IMAD.IADD R120, R120, 0x1, -R103.reuse ;  /* 0x000000017878c824 */ /* 0x100fe200078e0a67 */
[----:B------:R-:W-:Y:S01]  /*2930*/  ISETP.GE.AND P4, PT, R68, RZ, PT ;  /* 0x000000ff4400720c */ /* 0x000fe20003f86270 */
[----:B------:R-:W-:Y:S01]  /*2940*/  @!P6 IMAD.IADD R121, R121, 0x1, -R103 ;  /* 0x000000017979e824 */ /* 0x000fe200078e0a67 */
[C---:B------:R-:W-:Y:S01]  /*2950*/  ISETP.GT.U32.AND P6, PT, R103.reuse, R149, PT ;  /* 0x000000956700720c */ /* 0x040fe20003fc4070 */
[C---:B------:R-:W-:Y:S01]  /*2960*/  IMAD R116, R103.reuse, R11, R116 ;  /* 0x0000000b67747224 */ /* 0x040fe200078e0274 */
[----:B------:R-:W-:Y:S01]  /*2970*/  IADD3 R50, R102, 0x6a, RZ ;  /* 0x0000006a66327810 */ /* 0x000fe20007ffe0ff */
[----:B------:R-:W-:Y:S01]  /*2980*/  @!P3 IMAD.MOV R217, RZ, RZ, -R217 ;  /* 0x000000ffffd9b224 */ /* 0x000fe200078e0ad9 */
[----:B------:R-:W-:Y:S01]  /*2990*/  ISETP.GT.U32.AND P3, PT, R103, R120, PT ;  /* 0x000000786700720c */ /* 0x000fe20003f64070 */
[----:B------:R-:W-:Y:S01]  /*29a0*/  IMAD.HI.U32 R10, R87, R32, RZ ;  /* 0x00000020570a7227 */ /* 0x000fe200078e00ff */
[----:B------:R-:W-:Y:S01]  /*29b0*/  IABS R34, R50 ;  /* 0x0000003200227213 */ /* 0x000fe20000000000 */
[----:B------:R4:W-:Y:S02]  /*29c0*/  STL [R1+0x9d4], R39 ;  /* 0x0009d42701007387 */ /* 0x0009e40000100800 */
[----:B------:R-:W-:Y:S01]  /*29d0*/  @!P5 IMAD.IADD R84, R84, 0x1, -R103 ;  /* 0x000000015454d824 */ /* 0x000fe200078e0a67 */
[----:B------:R-:W-:Y:S01]  /*29e0*/  ISETP.GT.U32.AND P5, PT, R103, R121, PT ;  /* 0x000000796700720c */ /* 0x000fe20003fa4070 */
[----:B------:R-:W-:Y:S01]  /*29f0*/  @!P2 IMAD.MOV R177, RZ, RZ, -R177 ;  /* 0x000000ffffb1a224 */ /* 0x000fe200078e0ab1 */
[----:B------:R-:W-:Y:S01]  /*2a00*/  @!P4 IADD3 R176, -R176, RZ, RZ ;  /* 0x000000ffb0b0c210 */ /* 0x000fe20007ffe1ff */
[--C-:B------:R-:W-:Y:S01]  /*2a10*/  @!P6 IMAD.IADD R149, R149, 0x1, -R103.reuse ;  /* 0x000000019595e824 */ /* 0x100fe200078e0a67 */
[C---:B------:R-:W-:Y:S01]  /*2a20*/  ISETP.GT.U32.AND P2, PT, R103.reuse, R84, PT ;  /* 0x000000546700720c */ /* 0x040fe20003f44070 */
[----:B------:R-:W-:Y:S01]  /*2a30*/  IMAD.MOV R10, RZ, RZ, -R10 ;  /* 0x000000ffff0a7224 */ /* 0x000fe200078e0a0a */
[C---:B------:R-:W-:Y:S01]  /*2a40*/  ISETP.GT.U32.AND P4, PT, R103.reuse, R4, PT ;  /* 0x000000046700720c */ /* 0x040fe20003f84070 */
[--C-:B------:R-:W-:Y:S01]  /*2a50*/  @!P3 IMAD.IADD R120, R120, 0x1, -R103.reuse ;  /* 0x000000017878b824 */ /* 0x100fe200078e0a67 */
[----:B------:R-:W-:Y:S01]  /*2a60*/  ISETP.GT.U32.AND P6, PT, R103, R85, PT ;  /* 0x000000556700720c */ /* 0x000fe20003fc4070 */
[----:B------:R-:W-:Y:S01]  /*2a70*/  IMAD.HI.U32 R3, R87, R34, RZ ;  /* 0x0000002257037227 */ /* 0x000fe200078e00ff */
[----:B------:R-:W-:Y:S01]  /*2a80*/  ISETP.GT.U32.AND P3, PT, R103, R5, PT ;  /* 0x000000056700720c */ /* 0x000fe20003f64070 */
[----:B------:R-:W-:Y:S02]  /*2a90*/  STL [R1+0x9b0], R50 ;  /* 0x0009b03201007387 */ /* 0x000fe40000100800 */
[--C-:B------:R-:W-:Y:S01]  /*2aa0*/  @!P5 IMAD.IADD R121, R121, 0x1, -R103.reuse ;  /* 0x000000017979d824 */ /* 0x100fe200078e0a67 */
[----:B------:R-:W-:Y:S01]  /*2ab0*/  ISETP.GE.AND P5, PT, R49, RZ, PT ;  /* 0x000000ff3100720c */ /* 0x000fe20003fa6270 */
[----:B------:R-:W-:Y:S01]  /*2ac0*/  IMAD R10, R103, R10, R32 ;  /* 0x0000000a670a7224 */ /* 0x000fe200078e0220 */
[----:B------:R-:W-:Y:S01]  /*2ad0*/  IADD3 R49, R102, 0x72, RZ ;  /* 0x0000007266317810 */ /* 0x000fe20007ffe0ff */
[--C-:B------:R-:W-:Y:S01]  /*2ae0*/  @!P2 IMAD.IADD R84, R84, 0x1, -R103.reuse ;  /* 0x000000015454a824 */ /* 0x100fe200078e0a67 */
[----:B------:R-:W-:Y:S01]  /*2af0*/  ISETP.GE.AND P2, PT, R48, RZ, PT ;  /* 0x000000ff3000720c */ /* 0x000fe20003f46270 */
[--C-:B------:R-:W-:Y:S01]  /*2b00*/  @!P4 IMAD.IADD R4, R4, 0x1, -R103.reuse ;  /* 0x000000010404c824 */ /* 0x100fe200078e0a67 */
[----:B------:R-:W-:Y:S01]  /*2b10*/  ISETP.GE.AND P4, PT, R67, RZ, PT ;  /* 0x000000ff4300720c */ /* 0x000fe20003f86270 */
[----:B------:R-:W-:Y:S01]  /*2b20*/  @!P6 IMAD.IADD R85, R85, 0x1, -R103 ;  /* 0x000000015555e824 */ /* 0x000fe200078e0a67 */
[----:B------:R-:W-:Y:S01]  /*2b30*/  ISETP.GE.AND P6, PT, R66, RZ, PT ;  /* 0x000000ff4200720c */ /* 0x000fe20003fc6270 */
[----:B------:R-:W-:Y:S01]  /*2b40*/  IMAD.MOV R3, RZ, RZ, -R3 ;  /* 0x000000ffff037224 */ /* 0x000fe200078e0a03 */
[----:B------:R-:W-:Y:S01]  /*2b50*/  @!P3 IADD3 R5, R5, -R103, RZ ;  /* 0x800000670505b210 */ /* 0x000fe20007ffe0ff */
[----:B------:R-:W-:Y:S01]  /*2b60*/  STL [R1+0x978], R49 ;  /* 0x0009783101007387 */ /* 0x000fe20000100800 */
[C---:B------:R-:W-:Y:S01]  /*2b70*/  ISETP.GT.U32.AND P3, PT, R103.reuse, R4, PT ;  /* 0x000000046700720c */ /* 0x040fe20003f64070 */
[----:B------:R-:W-:Y:S01]  /*2b80*/  @!P5 IMAD.MOV R149, RZ, RZ, -R149 ;  /* 0x000000ffff95d224 */ /* 0x000fe200078e0a95 */
[C---:B------:R-:W-:Y:S01]  /*2b90*/  ISETP.GT.U32.AND P5, PT, R103.reuse, R85, PT ;  /* 0x000000556700720c */ /* 0x040fe20003fa4070 */
[C---:B------:R-:W-:Y:S01]  /*2ba0*/  IMAD R97, R103.reuse, R3, R34 ;  /* 0x0000000367617224 */ /* 0x040fe200078e0222 */
[----:B------:R-:W-:Y:S01]  /*2bb0*/  IABS R30, R49 ;  /* 0x00000031001e7213 */ /* 0x000fe20000000000 */
[----:B------:R-:W-:Y:S01]  /*2bc0*/  @!P2 IMAD.MOV R120, RZ, RZ, -R120 ;  /* 0x000000ffff78a224 */ /* 0x000fe200078e0a78 */
[C---:B------:R-:W-:Y:S01]  /*2bd0*/  ISETP.GT.U32.AND P2, PT, R103.reuse, R5, PT ;  /* 0x000000056700720c */ /* 0x040fe20003f44070 */
[----:B------:R-:W-:Y:S01]  /*2be0*/  @!P4 IMAD.MOV R121, RZ, RZ, -R121 ;  /* 0x000000ffff79c224 */ /* 0x000fe200078e0a79 */
[C---:B------:R-:W-:Y:S01]  /*2bf0*/  ISETP.GT.U32.AND P4, PT, R103.reuse, R222, PT ;  /* 0x000000de6700720c */ /* 0x040fe20003f84070 */
[----:B------:R-:W-:Y:S01]  /*2c00*/  @!P6 IMAD.MOV R84, RZ, RZ, -R84 ;  /* 0x000000ffff54e224 */ /* 0x000fe200078e0a54 */
[----:B------:R-:W-:Y:S01]  /*2c10*/  ISETP.GT.U32.AND P6, PT, R103, R214, PT ;  /* 0x000000d66700720c */ /* 0x000fe20003fc4070 */
[----:B------:R-:W-:Y:S01]  /*2c20*/  IMAD.HI.U32 R3, R87, R30, RZ ;  /* 0x0000001e57037227 */ /* 0x000fe200078e00ff */
[----:B------:R-:W-:-:S02]  /*2c30*/  IADD3 R48, R102, 0x7a, RZ ;  /* 0x0000007a66307810 */ /* 0x000fc40007ffe0ff */
[----:B------:R-:W-:Y:S01]  /*2c40*/  IADD3 R34, R102, 0x43, RZ ;  /* 0x0000004366227810 */ /* 0x000fe20007ffe0ff */
[--C-:B------:R-:W-:Y:S01]  /*2c50*/  @!P3 IMAD.IADD R4, R4, 0x1, -R103.reuse ;  /* 0x000000010404b824 */ /* 0x100fe200078e0a67 */
[----:B------:R-:W-:Y:S01]  /*2c60*/  ISETP.GT.U32.AND P3, PT, R103, R213, PT ;  /* 0x000000d56700720c */ /* 0x000fe20003f64070 */
[--C-:B------:R-:W-:Y:S01]  /*2c70*/  @!P5 IMAD.IADD R85, R85, 0x1, -R103.reuse ;  /* 0x000000015555d824 */ /* 0x100fe200078e0a67 */
[----:B------:R-:W-:Y:S01]  /*2c80*/  ISETP.GE.AND P5, PT, R65, RZ, PT ;  /* 0x000000ff4100720c */ /* 0x000fe20003fa6270 */
[----:B------:R-:W-:Y:S01]  /*2c90*/  @!P2 IMAD.IADD R5, R5, 0x1, -R103 ;  /* 0x000000010505a824 */ /* 0x000fe200078e0a67 */
[----:B------:R-:W-:Y:S01]  /*2ca0*/  ISETP.GE.AND P2, PT, R64, RZ, PT ;  /* 0x000000ff4000720c */ /* 0x000fe20003f46270 */
[----:B------:R-:W-:Y:S01]  /*2cb0*/  IMAD.MOV R3, RZ, RZ, -R3 ;  /* 0x000000ffff037224 */ /* 0x000fe200078e0a03 */
[----:B------:R-:W-:Y:S01]  /*2cc0*/  @!P4 IADD3 R222, R222, -R103, RZ ;  /* 0x80000067dedec210 */ /* 0x000fe20007ffe0ff */
[--C-:B------:R-:W-:Y:S01]  /*2cd0*/  @!P6 IMAD.IADD R214, R214, 0x1, -R103.reuse ;  /* 0x00000001d6d6e824 */ /* 0x100fe200078e0a67 */
[----:B------:R-:W-:Y:S01]  /*2ce0*/  ISETP.GE.AND P4, PT, R13, RZ, PT ;  /* 0x000000ff0d00720c */ /* 0x000fe20003f86270 */
[C---:B------:R-:W-:Y:S01]  /*2cf0*/  IMAD R11, R103.reuse, R3, R30 ;  /* 0x00000003670b7224 */ /* 0x040fe200078e021e */
[----:B------:R-:W-:Y:S01]  /*2d00*/  ISETP.GT.U32.AND P6, PT, R103, R222, PT ;  /* 0x000000de6700720c */ /* 0x000fe20003fc4070 */
[----:B------:R-:W-:Y:S01]  /*2d10*/  STL [R1+0x914], R48 ;  /* 0x0009143001007387 */ /* 0x000fe20000100800 */
[----:B------:R-:W-:Y:S01]  /*2d20*/  IABS R32, R48 ;  /* 0x0000003000207213 */ /* 0x000fe20000000000 */
[----:B------:R-:W-:Y:S01]  /*2d30*/  @!P3 IMAD.IADD R213, R213, 0x1, -R103 ;  /* 0x00000001d5d5b824 */ /* 0x000fe200078e0a67 */
[----:B------:R-:W-:Y:S01]  /*2d40*/  ISETP.GT.U32.AND P3, PT, R103, R214, PT ;  /* 0x000000d66700720c */ /* 0x000fe20003f64070 */
[----:B------:R-:W-:-:S02]  /*2d50*/  @!P5 IMAD.MOV R4, RZ, RZ, -R4 ;  /* 0x000000ffff04d224 */ /* 0x000fc400078e0a04 */
[----:B------:R-:W-:Y:S01]  /*2d60*/  @!P2 IMAD.MOV R85, RZ, RZ, -R85 ;  /* 0x000000ffff55a224 */ /* 0x000fe200078e0a55 */
[----:B------:R-:W-:Y:S01]  /*2d70*/  ISETP.GT.U32.AND P2, PT, R103, R211, PT ;  /* 0x000000d36700720c */ /* 0x000fe20003f44070 */
[----:B------:R-:W-:Y:S01]  /*2d80*/  IMAD.HI.U32 R13, R87, R32, RZ ;  /* 0x00000020570d7227 */ /* 0x000fe200078e00ff */
[----:B------:R-:W-:-:S03]  /*2d90*/  ISETP.GT.U32.AND P5, PT, R103, R213, PT ;  /* 0x000000d56700720c */ /* 0x000fc60003fa4070 */
[----:B------:R-:W-:Y:S01]  /*2da0*/  @!P6 IADD3 R222, R222, -R103, RZ ;  /* 0x80000067dedee210 */ /* 0x000fe20007ffe0ff */
[----:B------:R-:W-:Y:S01]  /*2db0*/  @!P4 IMAD.MOV R5, RZ, RZ, -R5 ;  /* 0x000000ffff05c224 */ /* 0x000fe200078e0a05 */
[----:B------:R-:W-:Y:S01]  /*2dc0*/  ISETP.GE.AND P6, PT, R47, RZ, PT ;  /* 0x000000ff2f00720c */ /* 0x000fe20003fc6270 */
[----:B------:R-:W-:Y:S01]  /*2dd0*/  IMAD.MOV R13, RZ, RZ, -R13 ;  /* 0x000000ffff0d7224 */ /* 0x000fe200078e0a0d */
[C---:B------:R-:W-:Y:S01]  /*2de0*/  ISETP.GT.U32.AND P4, PT, R103.reuse, R210, PT ;  /* 0x000000d26700720c */ /* 0x040fe20003f84070 */
[--C-:B------:R-:W-:Y:S01]  /*2df0*/  @!P3 IMAD.IADD R214, R214, 0x1, -R103.reuse ;  /* 0x00000001d6d6b824 */ /* 0x100fe200078e0a67 */
[C---:B------:R-:W-:Y:S01]  /*2e00*/  ISETP.GT.U32.AND P3, PT, R103.reuse, R183, PT ;  /* 0x000000b76700720c */ /* 0x040fe20003f64070 */
[----:B------:R-:W-:Y:S01]  /*2e10*/  IMAD R13, R103, R13, R32 ;  /* 0x0000000d670d7224 */ /* 0x000fe200078e0220 */
[----:B------:R-:W-:Y:S01]  /*2e20*/  IADD3 R47, R102, 0x3, RZ ;  /* 0x00000003662f7810 */ /* 0x000fe20007ffe0ff */
[--C-:B------:R-:W-:Y:S01]  /*2e30*/  @!P2 IMAD.IADD R211, R211, 0x1, -R103.reuse ;  /* 0x00000001d3d3a824 */ /* 0x100fe200078e0a67 */
[----:B------:R-:W-:Y:S01]  /*2e40*/  ISETP.GE.AND P2, PT, R37, RZ, PT ;  /* 0x000000ff2500720c */ /* 0x000fe20003f46270 */
[--C-:B------:R-:W-:Y:S01]  /*2e50*/  @!P5 IMAD.IADD R213, R213, 0x1, -R103.reuse ;  /* 0x00000001d5d5d824 */ /* 0x100fe200078e0a67 */
[----:B------:R-:W-:Y:S01]  /*2e60*/  ISETP.GE.AND P5, PT, R38, RZ, PT ;  /* 0x000000ff2600720c */ /* 0x000fe20003fa6270 */
[----:B------:R-:W-:Y:S01]  /*2e70*/  STL [R1+0x86c], R47 ;  /* 0x00086c2f01007387 */ /* 0x000fe20000100800 */
[----:B------:R-:W-:Y:S01]  /*2e80*/  IABS R112, R47 ;  /* 0x0000002f00707213 */ /* 0x000fe20000000000 */
[----:B------:R-:W-:Y:S01]  /*2e90*/  @!P6 IMAD.MOV R222, RZ, RZ, -R222 ;  /* 0x000000ffffdee224 */ /* 0x000fe200078e0ade */
[----:B------:R-:W-:Y:S01]  /*2ea0*/  ISETP.GT.U32.AND P6, PT, R103, R211, PT ;  /* 0x000000d36700720c */ /* 0x000fe20003fc4070 */
[--C-:B------:R-:W-:Y:S01]  /*2eb0*/  @!P4 IMAD.IADD R210, R210, 0x1, -R103.reuse ;  /* 0x00000001d2d2c824 */ /* 0x100fe200078e0a67 */
[C---:B------:R-:W-:Y:S01]  /*2ec0*/  IADD3 R38, R102.reuse, 0xb, RZ ;  /* 0x0000000b66267810 */ /* 0x040fe20007ffe0ff */
[----:B------:R-:W-:Y:S01]  /*2ed0*/  @!P3 IMAD.IADD R183, R183, 0x1, -R103 ;  /* 0x00000001b7b7b824 */ /* 0x000fe200078e0a67 */
[----:B------:R-:W-:Y:S01]  /*2ee0*/  ISETP.GE.AND P3, PT, R63, RZ, PT ;  /* 0x000000ff3f00720c */ /* 0x000fe20003f66270 */
[----:B------:R-:W-:Y:S01]  /*2ef0*/  IMAD.HI.U32 R3, R87, R112, RZ ;  /* 0x0000007057037227 */ /* 0x000fe200078e00ff */
[----:B------:R-:W-:Y:S01]  /*2f00*/  ISETP.GT.U32.AND P4, PT, R103, R210, PT ;  /* 0x000000d26700720c */ /* 0x000fe20003f84070 */
[----:B------:R1:W-:Y:S01]  /*2f10*/  STL [R1+0x8b0], R38 ;  /* 0x0008b02601007387 */ /* 0x0003e20000100800 */
[----:B------:R-:W-:Y:S01]  /*2f20*/  @!P2 IADD3 R213, -R213, RZ, RZ ;  /* 0x000000ffd5d5a210 */ /* 0x000fe20007ffe1ff */
[----:B------:R-:W-:Y:S01]  /*2f30*/  @!P5 IMAD.MOV R214, RZ, RZ, -R214 ;  /* 0x000000ffffd6d224 */ /* 0x000fe200078e0ad6 */
[C---:B------:R-:W-:Y:S01]  /*2f40*/  ISETP.GT.U32.AND P2, PT, R103.reuse, R182, PT ;  /* 0x000000b66700720c */ /* 0x040fe20003f44070 */
[----:B------:R-:W-:Y:S01]  /*2f50*/  IMAD.MOV R3, RZ, RZ, -R3 ;  /* 0x000000ffff037224 */ /* 0x000fe200078e0a03 */
[----:B------:R-:W-:Y:S01]  /*2f60*/  ISETP.GT.U32.AND P5, PT, R103, R183, PT ;  /* 0x000000b76700720c */ /* 0x000fe20003fa4070 */
[----:B------:R-:W-:Y:S01]  /*2f70*/  @!P6 IMAD.IADD R211, R211, 0x1, -R103 ;  /* 0x00000001d3d3e824 */ /* 0x000fe200078e0a67 */
[C---:B------:R-:W-:Y:S01]  /*2f80*/  ISETP.GT.U32.AND P6, PT, R103.reuse, R181, PT ;  /* 0x000000b56700720c */ /* 0x040fe20003fc4070 */
[----:B------:R-:W-:Y:S01]  /*2f90*/  IMAD R112, R103, R3, R112 ;  /* 0x0000000367707224 */ /* 0x000fe200078e0270 */
[----:B------:R-:W-:Y:S01]  /*2fa0*/  IABS R30, R38 ;  /* 0x00000026001e7213 */ /* 0x000fe20000000000 */
[----:B------:R-:W-:Y:S01]  /*2fb0*/  @!P3 IMAD.MOV R211, RZ, RZ, -R211 ;  /* 0x000000ffffd3b224 */ /* 0x000fe200078e0ad3 */
[----:B------:R-:W-:Y:S01]  /*2fc0*/  IADD3 R37, R102, 0x13, RZ ;  /* 0x0000001366257810 */ /* 0x000fe20007ffe0ff */
[----:B------:R-:W-:Y:S01]  /*2fd0*/  @!P4 IMAD.IADD R210, R210, 0x1, -R103 ;  /* 0x00000001d2d2c824 */ /* 0x000fe200078e0a67 */
[----:B------:R-:W-:Y:S01]  /*2fe0*/  ISETP.GE.AND P4, PT, R29, RZ, PT ;  /* 0x000000ff1d00720c */ /* 0x000fe20003f86270 */
[----:B------:R-:W-:Y:S01]  /*2ff0*/  IMAD R9, R16, 0x1000, R9 ;  /* 0x0000100010097824 */ /* 0x000fe200078e0209 */
[----:B------:R-:W-:Y:S01]  /*3000*/  IABS R32, R37 ;  /* 0x0000002500207213 */ /* 0x000fe20000000000 */
[--C-:B------:R-:W-:Y:S01]  /*3010*/  @!P2 IMAD.IADD R182, R182, 0x1, -R103.reuse ;  /* 0x00000001b6b6a824 */ /* 0x100fe200078e0a67 */
[----:B------:R-:W-:Y:S01]  /*3020*/  ISETP.GE.AND P2, PT, R27, RZ, PT ;  /* 0x000000ff1b00720c */ /* 0x000fe20003f46270 */
[--C-:B------:R-:W-:Y:S01]  /*3030*/  @!P5 IMAD.IADD R183, R183, 0x1, -R103.reuse ;  /* 0x00000001b7b7d824 */ /* 0x100fe200078e0a67 */
[----:B------:R-:W-:Y:S01]  /*3040*/  ISETP.GT.U32.AND P5, PT, R103, R174, PT ;  /* 0x000000ae6700720c */ /* 0x000fe20003fa4070 */
[----:B------:R-:W-:Y:S01]  /*3050*/  @!P6 IMAD.IADD R181, R181, 0x1, -R103 ;  /* 0x00000001b5b5e824 */ /* 0x000fe200078e0a67 */
[----:B------:R-:W-:Y:S01]  /*3060*/  ISETP.GT.U32.AND P3, PT, R103, R182, PT ;  /* 0x000000b66700720c */ /* 0x000fe20003f64070 */
[----:B------:R-:W-:Y:S01]  /*3070*/  IMAD.HI.U32 R27, R87, R30, RZ ;  /* 0x0000001e571b7227 */ /* 0x000fe200078e00ff */
[----:B------:R1:W-:Y:S02]  /*3080*/  STL [R1+0x8e0], R37 ;  /* 0x0008e02501007387 */ /* 0x0003e40000100800 */
[C---:B------:R-:W-:Y:S01]  /*3090*/  ISETP.GT.U32.AND P6, PT, R103.reuse, R181, PT ;  /* 0x000000b56700720c */ /* 0x040fe20003fc4070 */
[----:B------:R-:W-:Y:S01]  /*30a0*/  @!P4 IMAD.MOV R210, RZ, RZ, -R210 ;  /* 0x000000ffffd2c224 */ /* 0x000fe200078e0ad2 */
[----:B------:R-:W-:Y:S01]  /*30b0*/  ISETP.GT.U32.AND P4, PT, R103, R146, PT ;  /* 0x000000926700720c */ /* 0x000fe20003f84070 */
[----:B------:R-:W-:Y:S01]  /*30c0*/  IMAD.HI.U32 R29, R87, R32, RZ ;  /* 0x00000020571d7227 */ /* 0x000fe200078e00ff */
[----:B------:R-:W-:-:S03]  /*30d0*/  IADD3 R27, -R27, RZ, RZ ;  /* 0x000000ff1b1b7210 */ /* 0x000fc60007ffe1ff */
[----:B------:R-:W-:Y:S01]  /*30e0*/  @!P2 IMAD.MOV R183, RZ, RZ, -R183 ;  /* 0x000000ffffb7a224 */ /* 0x000fe200078e0ab7 */
[C---:B------:R-:W-:Y:S01]  /*30f0*/  ISETP.GT.U32.AND P2, PT, R103.reuse, R118, PT ;  /* 0x000000766700720c */ /* 0x040fe20003f44070 */
[--C-:B------:R-:W-:Y:S01]  /*3100*/  @!P3 IMAD.IADD R182, R182, 0x1, -R103.reuse ;  /* 0x00000001b6b6b824 */ /* 0x100fe200078e0a67 */
[----:B------:R-:W-:Y:S01]  /*3110*/  ISETP.GT.U32.AND P3, PT, R103, R119, PT ;  /* 0x000000776700720c */ /* 0x000fe20003f64070 */
[--C-:B------:R-:W-:Y:S02]  /*3120*/  @!P5 IMAD.IADD R174, R174, 0x1, -R103.reuse ;  /* 0x00000001aeaed824 */ /* 0x100fe400078e0a67 */
[----:B------:R-:W-:Y:S01]  /*3130*/  @!P6 IMAD.IADD R181, R181, 0x1, -R103 ;  /* 0x00000001b5b5e824 */ /* 0x000fe200078e0a67 */
[----:B------:R-:W-:Y:S01]  /*3140*/  ISETP.GE.AND P6, PT, R36, RZ, PT ;  /* 0x000000ff2400720c */ /* 0x000fe20003fc6270 */
[C---:B------:R-:W-:Y:S01]  /*3150*/  IMAD R111, R103.reuse, R27, R30 ;  /* 0x0000001b676f7224 */ /* 0x040fe200078e021e */
[----:B------:R-:W-:Y:S01]  /*3160*/  ISETP.GT.U32.AND P5, PT, R103, R174, PT ;  /* 0x000000ae6700720c */ /* 0x000fe20003fa4070 */
[----:B------:R-:W-:Y:S01]  /*3170*/  IMAD.MOV R29, RZ, RZ, -R29 ;  /* 0x000000ffff1d7224 */ /* 0x000fe200078e0a1d */
[----:B------:R-:W-:-:S02]  /*3180*/  @!P4 IADD3 R146, R146, -R103, RZ ;  /* 0x800000679292c210 */ /* 0x000fc40007ffe0ff */
[----:B------:R-:W-:Y:S01]  /*3190*/  ISETP.GE.AND P4, PT, R31, RZ, PT ;  /* 0x000000ff1f00720c */ /* 0x000fe20003f86270 */
[--C-:B------:R-:W-:Y:S01]  /*31a0*/  @!P2 IMAD.IADD R118, R118, 0x1, -R103.reuse ;  /* 0x000000017676a824 */ /* 0x100fe200078e0a67 */
[----:B------:R-:W-:Y:S01]  /*31b0*/  ISETP.GT.U32.AND P2, PT, R103, R146, PT ;  /* 0x000000926700720c */ /* 0x000fe20003f44070 */
[--C-:B------:R-:W-:Y:S01]  /*31c0*/  @!P3 IMAD.IADD R119, R119, 0x1, -R103.reuse ;  /* 0x000000017777b824 */ /* 0x100fe200078e0a67 */
[----:B------:R-:W-:Y:S01]  /*31d0*/  IADD3 R36, R102, 0x1b, RZ ;  /* 0x0000001b66247810 */ /* 0x000fe20007ffe0ff */
[C---:B------:R-:W-:Y:S01]  /*31e0*/  IMAD R109, R103.reuse, R29, R32 ;  /* 0x0000001d676d7224 */ /* 0x040fe200078e0220 */
[C---:B------:R-:W-:Y:S01]  /*31f0*/  ISETP.GT.U32.AND P3, PT, R103.reuse, R118, PT ;  /* 0x000000766700720c */ /* 0x040fe20003f64070 */
[----:B------:R-:W-:Y:S01]  /*3200*/  @!P6 IMAD.MOV R182, RZ, RZ, -R182 ;  /* 0x000000ffffb6e224 */ /* 0x000fe200078e0ab6 */
[C---:B------:R-:W-:Y:S01]  /*3210*/  ISETP.GT.U32.AND P6, PT, R103.reuse, R119, PT ;  /* 0x000000776700720c */ /* 0x040fe20003fc4070 */
[--C-:B------:R-:W-:Y:S01]  /*3220*/  @!P5 IMAD.IADD R174, R174, 0x1, -R103.reuse ;  /* 0x00000001aeaed824 */ /* 0x100fe200078e0a67 */
[----:B------:R-:W-:Y:S01]  /*3230*/  ISETP.GE.AND P5, PT, R46, RZ, PT ;  /* 0x000000ff2e00720c */ /* 0x000fe20003fa6270 */
[----:B------:R-:W-:Y:S01]  /*3240*/  STL [R1+0x91c], R36 ;  /* 0x00091c2401007387 */ /* 0x000fe20000100800 */
[----:B------:R-:W-:Y:S01]  /*3250*/  IADD3 R31, R102, 0x23, RZ ;  /* 0x00000023661f7810 */ /* 0x000fe20007ffe0ff */
[----:B------:R-:W-:Y:S01]  /*3260*/  @!P4 IMAD.MOV R174, RZ, RZ, -R174 ;  /* 0x000000ffffaec224 */ /* 0x000fe200078e0aae */
[----:B------:R-:W-:Y:S01]  /*3270*/  ISETP.GT.U32.AND P4, PT, R103, R6, PT ;  /* 0x000000066700720c */ /* 0x000fe20003f84070 */
[--C-:B------:R-:W-:Y:S01]  /*3280*/  @!P2 IMAD.IADD R146, R146, 0x1, -R103.reuse ;  /* 0x000000019292a824 */ /* 0x100fe200078e0a67 */
[----:B------:R-:W-:Y:S01]  /*3290*/  ISETP.GE.AND P2, PT, R61, RZ, PT ;  /* 0x000000ff3d00720c */ /* 0x000fe20003f46270 */
[----:B------:R1:W-:Y:S01]  /*32a0*/  STL [R1+0x95c], R31 ;  /* 0x00095c1f01007387 */ /* 0x0003e20000100800 */
[----:B------:R-:W-:Y:S01]  /*32b0*/  IABS R30, R36 ;  /* 0x00000024001e7213 */ /* 0x000fe20000000000 */
[----:B------:R-:W-:Y:S01]  /*32c0*/  @!P3 IMAD.IADD R118, R118, 0x1, -R103 ;  /* 0x000000017676b824 */ /* 0x000fe200078e0a67 */
[----:B------:R-:W-:-:S02]  /*32d0*/  ISETP.GT.U32.AND P3, PT, R103, R99, PT ;  /* 0x000000636700720c */ /* 0x000fc40003f64070 */
[----:B------:R-:W-:Y:S01]  /*32e0*/  @!P6 IADD3 R119, R119, -R103, RZ ;  /* 0x800000677777e210 */ /* 0x000fe20007ffe0ff */
[----:B------:R-:W-:Y:S01]  /*32f0*/  @!P5 IMAD.MOV R181, RZ, RZ, -R181 ;  /* 0x000000ffffb5d224 */ /* 0x000fe200078e0ab5 */
[----:B------:R-:W-:Y:S01]  /*3300*/  ISETP.GT.U32.AND P6, PT, R103, R7, PT ;  /* 0x000000076700720c */ /* 0x000fe20003fc4070 */
[----:B------:R-:W-:Y:S01]  /*3310*/  IMAD.HI.U32 R3, R87, R30, RZ ;  /* 0x0000001e57037227 */ /* 0x000fe200078e00ff */
[----:B------:R-:W-:Y:S02]  /*3320*/  ISETP.GE.AND P5, PT, R62, RZ, PT ;  /* 0x000000ff3e00720c */ /* 0x000fe40003fa6270 */
[----:B------:R-:W-:Y:S01]  /*3330*/  IABS R92, R31 ;  /* 0x0000001f005c7213 */ /* 0x000fe20000000000 */
[--C-:B------:R-:W-:Y:S01]  /*3340*/  @!P4 IMAD.IADD R6, R6, 0x1, -R103.reuse ;  /* 0x000000010606c824 */ /* 0x100fe200078e0a67 */
[----:B------:R-:W-:Y:S01]  /*3350*/  ISETP.GE.AND P4, PT, R60, RZ, PT ;  /* 0x000000ff3c00720c */ /* 0x000fe20003f86270 */
[----:B------:R-:W-:Y:S01]  /*3360*/  @!P2 IMAD.MOV R118, RZ, RZ, -R118 ;  /* 0x000000ffff76a224 */ /* 0x000fe200078e0a76 */
[----:B------:R-:W-:Y:S01]  /*3370*/  ISETP.GT.U32.AND P2, PT, R103, R173, PT ;  /* 0x000000ad6700720c */ /* 0x000fe20003f44070 */
[----:B------:R-:W-:Y:S01]  /*3380*/  @!P3 IMAD.IADD R99, R99, 0x1, -R103 ;  /* 0x000000016363b824 */ /* 0x000fe200078e0a67 */
[----:B------:R-:W-:Y:S01]  /*3390*/  ISETP.GT.U32.AND P3, PT, R103, R6, PT ;  /* 0x000000066700720c */ /* 0x000fe20003f64070 */
[----:B------:R-:W-:Y:S01]  /*33a0*/  IMAD.HI.U32 R27, R87, R92, RZ ;  /* 0x0000005c571b7227 */ /* 0x000fe200078e00ff */
[----:B------:R-:W-:-:S03]  /*33b0*/  IADD3 R46, R102, 0x2b, RZ ;  /* 0x0000002b662e7810 */ /* 0x000fc60007ffe0ff */
[----:B------:R-:W-:Y:S01]  /*33c0*/  @!P6 IMAD.IADD R7, R7, 0x1, -R103 ;  /* 0x000000010707e824 */ /* 0x000fe200078e0a67 */
[----:B------:R-:W-:Y:S01]  /*33d0*/  IABS R32, R46 ;  /* 0x0000002e00207213 */ /* 0x000fe20000000000 */
[----:B------:R-:W-:Y:S01]  /*33e0*/  @!P5 IMAD.MOV R146, RZ, RZ, -R146 ;  /* 0x000000ffff92d224 */ /* 0x000fe200078e0a92 */
[C---:B------:R-:W-:Y:S01]  /*33f0*/  ISETP.GT.U32.AND P5, PT, R103.reuse, R99, PT ;  /* 0x000000636700720c */ /* 0x040fe20003fa4070 */
[----:B------:R-:W-:Y:S01]  /*3400*/  IMAD.MOV R3, RZ, RZ, -R3 ;  /* 0x000000ffff037224 */ /* 0x000fe200078e0a03 */
[----:B------:R-:W-:Y:S01]  /*3410*/  ISETP.GT.U32.AND P6, PT, R103, R7, PT ;  /* 0x000000076700720c */ /* 0x000fe20003fc4070 */
[--C-:B------:R-:W-:Y:S01]  /*3420*/  @!P2 IMAD.IADD R173, R173, 0x1, -R103.reuse ;  /* 0x00000001adada824 */ /* 0x100fe200078e0a67 */
[----:B------:R-:W-:Y:S01]  /*3430*/  @!P4 IADD3 R119, -R119, RZ, RZ ;  /* 0x000000ff7777c210 */ /* 0x000fe20007ffe1ff */
[----:B------:R-:W-:Y:S01]  /*3440*/  @!P3 IMAD.IADD R6, R6, 0x1, -R103 ;  /* 0x000000010606b824 */ /* 0x000fe200078e0a67 */
[C---:B------:R-:W-:Y:S01]  /*3450*/  ISETP.GT.U32.AND P3, PT, R103.reuse, R169, PT ;  /* 0x000000a96700720c */ /* 0x040fe20003f64070 */
[C---:B------:R-:W-:Y:S01]  /*3460*/  IMAD R93, R103.reuse, R3, R30 ;  /* 0x00000003675d7224 */ /* 0x040fe200078e021e */
[----:B------:R-:W-:Y:S01]  /*3470*/  ISETP.GT.U32.AND P4, PT, R103, R172, PT ;  /* 0x000000ac6700720c */ /* 0x000fe20003f84070 */
[----:B------:R-:W-:Y:S01]  /*3480*/  IMAD.MOV R27, RZ, RZ, -R27 ;  /* 0x000000ffff1b7224 */ /* 0x000fe200078e0a1b */
[----:B------:R-:W-:Y:S01]  /*3490*/  ISETP.GE.AND P2, PT, R45, RZ, PT ;  /* 0x000000ff2d00720c */ /* 0x000fe20003f46270 */
[----:B------:R-:W-:Y:S01]  /*34a0*/  IMAD.HI.U32 R3, R87, R32, RZ ;  /* 0x0000002057037227 */ /* 0x000fe200078e00ff */
[----:B------:R-:W-:Y:S01]  /*34b0*/  IADD3 R45, R102, 0x33, RZ ;  /* 0x00000033662d7810 */ /* 0x000fe20007ffe0ff */
[----:B------:R-:W-:Y:S02]  /*34c0*/  STL [R1+0x990], R46 ;  /* 0x0009902e01007387 */ /* 0x000fe40000100800 */
[--C-:B------:R-:W-:Y:S01]  /*34d0*/  @!P6 IMAD.IADD R7, R7, 0x1, -R103.reuse ;  /* 0x000000010707e824 */ /* 0x100fe200078e0a67 */
[----:B------:R-:W-:Y:S01]  /*34e0*/  ISETP.GE.AND P6, PT, R59, RZ, PT ;  /* 0x000000ff3b00720c */ /* 0x000fe20003fc6270 */
[--C-:B------:R-:W-:Y:S01]  /*34f0*/  @!P5 IMAD.IADD R99, R99, 0x1, -R103.reuse ;  /* 0x000000016363d824 */ /* 0x100fe200078e0a67 */
[----:B------:R-:W-:Y:S01]  /*3500*/  ISETP.GT.U32.AND P5, PT, R103, R168, PT ;  /* 0x000000a86700720c */ /* 0x000fe20003fa4070 */
[--C-:B------:R-:W-:Y:S01]  /*3510*/  @!P3 IMAD.IADD R169, R169, 0x1, -R103.reuse ;  /* 0x00000001a9a9b824 */ /* 0x100fe200078e0a67 */
[C---:B------:R-:W-:Y:S01]  /*3520*/  ISETP.GT.U32.AND P3, PT, R103.reuse, R173, PT ;  /* 0x000000ad6700720c */ /* 0x040fe20003f64070 */
[----:B------:R-:W-:Y:S01]  /*3530*/  @!P4 IMAD.IADD R172, R172, 0x1, -R103 ;  /* 0x00000001acacc824 */ /* 0x000fe200078e0a67 */
[----:B------:R-:W-:Y:S01]  /*3540*/  ISETP.GE.AND P4, PT, R44, RZ, PT ;  /* 0x000000ff2c00720c */ /* 0x000fe20003f86270 */
[----:B------:R-:W-:Y:S01]  /*3550*/  @!P2 IMAD.MOV R99, RZ, RZ, -R99 ;  /* 0x000000ffff63a224 */ /* 0x000fe200078e0a63 */
[C---:B------:R-:W-:Y:S01]  /*3560*/  ISETP.GT.U32.AND P2, PT, R103.reuse, R169, PT ;  /* 0x000000a96700720c */ /* 0x040fe20003f44070 */
[C---:B------:R-:W-:Y:S01]  /*3570*/  IMAD R92, R103.reuse, R27, R92 ;  /* 0x0000001b675c7224 */ /* 0x040fe200078e025c */
[----:B------:R-:W-:Y:S01]  /*3580*/  IADD3 R44, R102, 0x3b, RZ ;  /* 0x0000003b662c7810 */ /* 0x000fe20007ffe0ff */
[----:B------:R-:W-:Y:S01]  /*3590*/  IMAD.MOV R3, RZ, RZ, -R3 ;  /* 0x000000ffff037224 */ /* 0x000fe200078e0a03 */
[----:B------:R-:W-:Y:S01]  /*35a0*/  IABS R30, R45 ;  /* 0x0000002d001e7213 */ /* 0x000fe20000000000 */
[----:B------:R-:W-:Y:S01]  /*35b0*/  @!P6 IMAD.MOV R6, RZ, RZ, -R6 ;  /* 0x000000ffff06e224 */ /* 0x000fe200078e0a06 */
[C---:B------:R-:W-:Y:S01]  /*35c0*/  ISETP.GT.U32.AND P6, PT, R103.reuse, R172, PT ;  /* 0x000000ac6700720c */ /* 0x040fe20003fc4070 */
[----:B------:R-:W-:Y:S01]  /*35d0*/  IMAD R91, R103, R3, R32 ;  /* 0x00000003675b7224 */ /* 0x000fe200078e0220 */
[----:B------:R-:W-:Y:S01]  /*35e0*/  @!P5 IADD3 R168, R168, -R103, RZ ;  /* 0x80000067a8a8d210 */ /* 0x000fe20007ffe0ff */
[----:B------:R-:W-:Y:S01]  /*35f0*/  @!P3 IMAD.IADD R173, R173, 0x1, -R103 ;  /* 0x00000001adadb824 */ /* 0x000fe200078e0a67 */
[C---:B------:R-:W-:Y:S01]  /*3600*/  ISETP.GT.U32.AND P3, PT, R103.reuse, R155, PT ;  /* 0x0000009b6700720c */ /* 0x040fe20003f64070 */
[----:B------:R-:W-:Y:S01]  /*3610*/  @!P4 IMAD.MOV R7, RZ, RZ, -R7 ;  /* 0x000000ffff07c224 */ /* 0x000fe200078e0a07 */
[----:B------:R-:W-:Y:S01]  /*3620*/  ISETP.GT.U32.AND P5, PT, R103, R168, PT ;  /* 0x000000a86700720c */ /* 0x000fe20003fa4070 */
[--C-:B------:R-:W-:Y:S01]  /*3630*/  @!P2 IMAD.IADD R169, R169, 0x1, -R103.reuse ;  /* 0x00000001a9a9a824 */ /* 0x100fe200078e0a67 */
[----:B------:R-:W-:Y:S01]  /*3640*/  ISETP.GE.AND P4, PT, R58, RZ, PT ;  /* 0x000000ff3a00720c */ /* 0x000fe20003f86270 */
[----:B------:R-:W-:Y:S01]  /*3650*/  IMAD.HI.U32 R3, R87, R30, RZ ;  /* 0x0000001e57037227 */ /* 0x000fe200078e00ff */
[----:B------:R-:W-:Y:S01]  /*3660*/  ISETP.GE.AND P2, PT, R57, RZ, PT ;  /* 0x000000ff3900720c */ /* 0x000fe20003f46270 */
[----:B------:R-:W-:Y:S01]  /*3670*/  STL [R1+0x9d8], R45 ;  /* 0x0009d82d01007387 */ /* 0x000fe20000100800 */
[----:B------:R-:W-:Y:S01]  /*3680*/  IABS R114, R44 ;  /* 0x0000002c00727213 */ /* 0x000fe20000000000 */
[----:B------:R-:W-:Y:S01]  /*3690*/  @!P6 IMAD.IADD R172, R172, 0x1, -R103 ;  /* 0x00000001acace824 */ /* 0x000fe200078e0a67 */
[----:B------:R-:W-:Y:S01]  /*36a0*/  ISETP.GT.U32.AND P6, PT, R103, R153, PT ;  /* 0x000000996700720c */ /* 0x000fe20003fc4070 */
[----:B------:R-:W-:Y:S01]  /*36b0*/  IMAD.MOV R3, RZ, RZ, -R3 ;  /* 0x000000ffff037224 */ /* 0x000fe200078e0a03 */
[----:B------:R-:W-:Y:S01]  /*36c0*/  IABS R32, R34 ;  /* 0x0000002200207213 */ /* 0x000fe20000000000 */
[----:B------:R-:W-:Y:S01]  /*36d0*/  IMAD.HI.U32 R27, R87, R114, RZ ;  /* 0x00000072571b7227 */ /* 0x000fe200078e00ff */
[----:B------:R-:W-:Y:S01]  /*36e0*/  @!P3 IADD3 R155, R155, -R103, RZ ;  /* 0x800000679b9bb210 */ /* 0x000fe20007ffe0ff */
[----:B------:R-:W-:Y:S01]  /*36f0*/  STL [R1+0xa1c], R44 ;  /* 0x000a1c2c01007387 */ /* 0x000fe20000100800 */
[----:B------:R-:W-:Y:S01]  /*3700*/  ISETP.GE.AND P3, PT, R56, RZ, PT ;  /* 0x000000ff3800720c */ /* 0x000fe20003f66270 */
[----:B------:R-:W-:Y:S01]  /*3710*/  @!P5 IMAD.IADD R168, R168, 0x1, -R103 ;  /* 0x00000001a8a8d824 */ /* 0x000fe200078e0a67 */
[C---:B------:R-:W-:Y:S01]  /*3720*/  ISETP.GT.U32.AND P5, PT, R103.reuse, R144, PT ;  /* 0x000000906700720c */ /* 0x040fe20003fa4070 */
[----:B------:R-:W-:Y:S01]  /*3730*/  @!P4 IMAD.MOV R173, RZ, RZ, -R173 ;  /* 0x000000ffffadc224 */ /* 0x000fe200078e0aad */
[----:B------:R-:W-:Y:S01]  /*3740*/  ISETP.GT.U32.AND P4, PT, R103, R155, PT ;  /* 0x0000009b6700720c */ /* 0x000fe20003f84070 */
[----:B------:R-:W-:Y:S01]  /*3750*/  @!P2 IMAD.MOV R172, RZ, RZ, -R172 ;  /* 0x000000ffffaca224 */ /* 0x000fe200078e0aac */
[----:B------:R1:W-:Y:S01]  /*3760*/  STL [R1+0xa5c], R34 ;  /* 0x000a5c2201007387 */ /* 0x0003e20000100800 */
[----:B------:R-:W-:Y:S01]  /*3770*/  @!P6 IMAD.IADD R153, R153, 0x1, -R103 ;  /* 0x000000019999e824 */ /* 0x000fe200078e0a67 */
[----:B------:R-:W-:Y:S01]  /*3780*/  ISETP.GE.AND P6, PT, R33, RZ, PT ;  /* 0x000000ff2100720c */ /* 0x000fe20003fc6270 */
[----:B------:R-:W-:Y:S01]  /*3790*/  IMAD.MOV R27, RZ, RZ, -R27 ;  /* 0x000000ffff1b7224 */ /* 0x000fe200078e0a1b */
[----:B------:R-:W-:Y:S01]  /*37a0*/  IADD3 R33, R102, 0x4b, RZ ;  /* 0x0000004b66217810 */ /* 0x000fe20007ffe0ff */
[C---:B------:R-:W-:Y:S01]  /*37b0*/  IMAD R95, R103.reuse, R3, R30 ;  /* 0x00000003675f7224 */ /* 0x040fe200078e021e */
[C---:B------:R-:W-:Y:S01]  /*37c0*/  ISETP.GT.U32.AND P2, PT, R103.reuse, R153, PT ;  /* 0x000000996700720c */ /* 0x040fe20003f44070 */
[----:B------:R-:W-:Y:S01]  /*37d0*/  IMAD R114, R103, R27, R114 ;  /* 0x0000001b67727224 */ /* 0x000fe200078e0272 */
[----:B------:R-:W-:Y:S01]  /*37e0*/  @!P3 IADD3 R169, -R169, RZ, RZ ;  /* 0x000000ffa9a9b210 */ /* 0x000fe20007ffe1ff */
[--C-:B------:R-:W-:Y:S01]  /*37f0*/  @!P5 IMAD.IADD R144, R144, 0x1, -R103.reuse ;  /* 0x000000019090d824 */ /* 0x100fe200078e0a67 */
[----:B------:R-:W-:Y:S01]  /*3800*/  ISETP.GT.U32.AND P3, PT, R103, R135, PT ;  /* 0x000000876700720c */ /* 0x000fe20003f64070 */
[--C-:B------:R-:W-:Y:S01]  /*3810*/  @!P4 IMAD.IADD R155, R155, 0x1, -R103.reuse ;  /* 0x000000019b9bc824 */ /* 0x100fe200078e0a67 */
[----:B------:R-:W-:Y:S01]  /*3820*/  ISETP.GT.U32.AND P4, PT, R103, R132, PT ;  /* 0x000000846700720c */ /* 0x000fe20003f84070 */
[----:B------:R-:W-:Y:S01]  /*3830*/  IMAD.HI.U32 R29, R87, R32, RZ ;  /* 0x00000020571d7227 */ /* 0x000fe200078e00ff */
[C---:B------:R-:W-:Y:S01]  /*3840*/  ISETP.GT.U32.AND P5, PT, R103.reuse, R144, PT ;  /* 0x000000906700720c */ /* 0x040fe20003fa4070 */
[----:B------:R1:W-:Y:S01]  /*3850*/  STL [R1+0xa3c], R33 ;  /* 0x000a3c2101007387 */ /* 0x0003e20000100800 */
[----:B------:R-:W-:Y:S01]  /*3860*/  IABS R152, R33 ;  /* 0x0000002100987213 */ /* 0x000fe20000000000 */
[----:B------:R-:W-:Y:S01]  /*3870*/  @!P6 IMAD.MOV R168, RZ, RZ, -R168 ;  /* 0x000000ffffa8e224 */ /* 0x000fe200078e0aa8 */
[----:B------:R-:W-:Y:S01]  /*3880*/  ISETP.GT.U32.AND P6, PT, R103, R134, PT ;  /* 0x000000866700720c */ /* 0x000fe20003fc4070 */
[----:B------:R-:W-:Y:S01]  /*3890*/  @!P2 IMAD.IADD R153, R153, 0x1, -R103 ;  /* 0x000000019999a824 */ /* 0x000fe200078e0a67 */
[----:B------:R-:W-:Y:S01]  /*38a0*/  ISETP.GT.U32.AND P2, PT, R103, R117, PT ;  /* 0x000000756700720c */ /* 0x000fe20003f44070 */
[----:B------:R-:W-:-:S02]  /*38b0*/  IMAD.MOV R29, RZ, RZ, -R29 ;  /* 0x000000ffff1d7224 */ /* 0x000fc400078e0a1d */
[--C-:B------:R-:W-:Y:S01]  /*38c0*/  @!P3 IMAD.IADD R135, R135, 0x1, -R103.reuse ;  /* 0x000000018787b824 */ /* 0x100fe200078e0a67 */
[----:B------:R-:W-:Y:S01]  /*38d0*/  ISETP.GE.AND P3, PT, R43, RZ, PT ;  /* 0x000000ff2b00720c */ /* 0x000fe20003f66270 */
[--C-:B------:R-:W-:Y:S01]  /*38e0*/  @!P4 IMAD.IADD R132, R132, 0x1, -R103.reuse ;  /* 0x000000018484c824 */ /* 0x100fe200078e0a67 */
[----:B------:R-:W-:Y:S01]  /*38f0*/  IADD3 R43, R102, 0x53, RZ ;  /* 0x00000053662b7810 */ /* 0x000fe20007ffe0ff */
[--C-:B------:R-:W-:Y:S01]  /*3900*/  @!P5 IMAD.IADD R144, R144, 0x1, -R103.reuse ;  /* 0x000000019090d824 */ /* 0x100fe200078e0a67 */
[----:B------:R-:W-:Y:S01]  /*3910*/  ISETP.GE.AND P5, PT, R55, RZ, PT ;  /* 0x000000ff3700720c */ /* 0x000fe20003fa6270 */
[----:B------:R-:W-:Y:S01]  /*3920*/  IMAD.HI.U32 R3, R87, R152, RZ ;  /* 0x0000009857037227 */ /* 0x000fe200078e00ff */
[C---:B------:R-:W-:Y:S01]  /*3930*/  ISETP.GT.U32.AND P4, PT, R103.reuse, R135, PT ;  /* 0x000000876700720c */ /* 0x040fe20003f84070 */
[----:B------:R-:W-:Y:S01]  /*3940*/  STL [R1+0xa18], R43 ;  /* 0x000a182b01007387 */ /* 0x000fe20000100800 */
[----:B------:R-:W-:Y:S01]  /*3950*/  IABS R30, R43 ;  /* 0x0000002b001e7213 */ /* 0x000fe20000000000 */
[----:B------:R-:W-:Y:S01]  /*3960*/  @!P6 IMAD.IADD R134, R134, 0x1, -R103 ;  /* 0x000000018686e824 */ /* 0x000fe200078e0a67 */
[----:B------:R-:W-:Y:S01]  /*3970*/  ISETP.GE.AND P6, PT, R54, RZ, PT ;  /* 0x000000ff3600720c */ /* 0x000fe20003fc6270 */
[----:B------:R-:W-:Y:S01]  /*3980*/  IMAD R131, R103, R29, R32 ;  /* 0x0000001d67837224 */ /* 0x000fe200078e0220 */
[----:B------:R-:W-:Y:S01]  /*3990*/  @!P2 IADD3 R117, R117, -R103, RZ ;  /* 0x800000677575a210 */ /* 0x000fe20007ffe0ff */
[----:B------:R-:W-:Y:S01]  /*39a0*/  @!P3 IMAD.MOV R153, RZ, RZ, -R153 ;  /* 0x000000ffff99b224 */ /* 0x000fe200078e0a99 */
[C---:B------:R-:W-:Y:S01]  /*39b0*/  ISETP.GT.U32.AND P2, PT, R103.reuse, R134, PT ;  /* 0x000000866700720c */ /* 0x040fe20003f44070 */
[----:B------:R-:W-:Y:S01]  /*39c0*/  IMAD.MOV R3, RZ, RZ, -R3 ;  /* 0x000000ffff037224 */ /* 0x000fe200078e0a03 */
[C---:B------:R-:W-:Y:S01]  /*39d0*/  ISETP.GT.U32.AND P3, PT, R103.reuse, R117, PT ;  /* 0x000000756700720c */ /* 0x040fe20003f64070 */
[----:B------:R-:W-:Y:S01]  /*39e0*/  @!P5 IMAD.MOV R155, RZ, RZ, -R155 ;  /* 0x000000ffff9bd224 */ /* 0x000fe200078e0a9b */
[----:B------:R-:W-:Y:S01]  /*39f0*/  ISETP.GT.U32.AND P5, PT, R103, R132, PT ;  /* 0x000000846700720c */ /* 0x000fe20003fa4070 */
[----:B------:R-:W-:Y:S01]  /*3a00*/  @!P4 IMAD.IADD R135, R135, 0x1, -R103 ;  /* 0x000000018787c824 */ /* 0x000fe200078e0a67 */
[C---:B------:R-:W-:Y:S01]  /*3a10*/  ISETP.GT.U32.AND P4, PT, R103.reuse, R115, PT ;  /* 0x000000736700720c */ /* 0x040fe20003f84070 */
[----:B------:R-:W-:-:S02]  /*3a20*/  IMAD R152, R103, R3, R152 ;  /* 0x0000000367987224 */ /* 0x000fc400078e0298 */
[----:B------:R-:W-:Y:S01]  /*3a30*/  @!P6 IMAD.MOV R144, RZ, RZ, -R144 ;  /* 0x000000ffff90e224 */ /* 0x000fe200078e0a90 */
[----:B------:R-:W-:Y:S01]  /*3a40*/  ISETP.GT.U32.AND P6, PT, R103, R116, PT ;  /* 0x000000746700720c */ /* 0x000fe20003fc4070 */
[----:B------:R-:W-:-:S04]  /*3a50*/  IMAD.HI.U32 R3, R87, R30, RZ ;  /* 0x0000001e57037227 */ /* 0x000fc800078e00ff */
        /* <DEDUP_REMOVED lines=8> */
[----:B------:R-:W-:Y:S01]  /*3ae0*/  @!P6 IMAD.IADD R116, R116, 0x1, -R103 ;  /* 0x000000017474e824 */ /* 0x000fe200078e0a67 */
[----:B------:R-:W-:Y:S01]  /*3af0*/  ISETP.GE.AND P6, PT, R42, RZ, PT ;  /* 0x000000ff2a00720c */ /* 0x000fe20003fc6270 */
[----:B------:R-:W-:Y:S01]  /*3b00*/  IMAD R171, R103, R3, R30 ;  /* 0x0000000367ab7224 */ /* 0x000fe200078e021e */
[----:B------:R-:W-:-:S02]  /*3b10*/  ISETP.GE.AND P3, PT, R52, RZ, PT ;  /* 0x000000ff3400720c */ /* 0x000fc40003f66270 */
[----:B--2---:R-:W-:Y:S01]  /*3b20*/  IADD3 R42, R102, 0x5b, RZ ;  /* 0x0000005b662a7810 */ /* 0x004fe20007ffe0ff */
[----:B------:R-:W-:Y:S01]  /*3b30*/  @!P2 IMAD.IADD R10, R10, 0x1, -R103 ;  /* 0x000000010a0aa824 */ /* 0x000fe200078e0a67 */
[C---:B------:R-:W-:Y:S01]  /*3b40*/  ISETP.GT.U32.AND P2, PT, R103.reuse, R116, PT ;  /* 0x000000746700720c */ /* 0x040fe20003f44070 */
[----:B------:R-:W-:Y:S01]  /*3b50*/  @!P5 IMAD.MOV R135, RZ, RZ, -R135 ;  /* 0x000000ffff87d224 */ /* 0x000fe200078e0a87 */
[----:B------:R-:W-:Y:S01]  /*3b60*/  ISETP.GT.U32.AND P5, PT, R103, R115, PT ;  /* 0x000000736700720c */ /* 0x000fe20003fa4070 */
[----:B------:R-:W-:Y:S01]  /*3b70*/  STL [R1+0x9f4], R42 ;  /* 0x0009f42a01007387 */ /* 0x000fe20000100800 */
[----:B------:R-:W-:Y:S02]  /*3b80*/  @!P4 IADD3 R117, -R117, RZ, RZ ;  /* 0x000000ff7575c210 */ /* 0x000fe40007ffe1ff */
[C---:B------:R-:W-:Y:S01]  /*3b90*/  ISETP.GT.U32.AND P4, PT, R103.reuse, R11, PT ;  /* 0x0000000b6700720c */ /* 0x040fe20003f84070 */
[----:B------:R-:W-:Y:S01]  /*3ba0*/  @!P6 IMAD.MOV R132, RZ, RZ, -R132 ;  /* 0x000000ffff84e224 */ /* 0x000fe200078e0a84 */
[C---:B------:R-:W-:Y:S01]  /*3bb0*/  ISETP.GT.U32.AND P6, PT, R103.reuse, R97, PT ;  /* 0x000000616700720c */ /* 0x040fe20003fc4070 */
[----:B------:R-:W-:Y:S01]  /*3bc0*/  @!P3 IMAD.MOV R134, RZ, RZ, -R134 ;  /* 0x000000ffff86b224 */ /* 0x000fe200078e0a86 */
[----:B------:R-:W-:-:S02]  /*3bd0*/  ISETP.GT.U32.AND P3, PT, R103, R10, PT ;  /* 0x0000000a6700720c */ /* 0x000fc40003f64070 */
[----:B------:R-:W-:Y:S01]  /*3be0*/  IABS R180, R42 ;  /* 0x0000002a00b47213 */ /* 0x000fe20000000000 */
[--C-:B------:R-:W-:Y:S01]  /*3bf0*/  @!P2 IMAD.IADD R116, R116, 0x1, -R103.reuse ;  /* 0x000000017474a824 */ /* 0x100fe200078e0a67 */
[----:B------:R-:W-:Y:S01]  /*3c00*/  ISETP.GE.AND P2, PT, R51, RZ, PT ;  /* 0x000000ff3300720c */ /* 0x000fe20003f46270 */
[----:B------:R-:W-:Y:S01]  /*3c10*/  @!P5 IMAD.IADD R115, R115, 0x1, -R103 ;  /* 0x000000017373d824 */ /* 0x000fe200078e0a67 */
[----:B------:R-:W-:Y:S01]  /*3c20*/  ISETP.GT.U32.AND P5, PT, R103, R13, PT ;  /* 0x0000000d6700720c */ /* 0x000fe20003fa4070 */
[----:B------:R-:W-:Y:S01]  /*3c30*/  IMAD.HI.U32 R3, R87, R180, RZ ;  /* 0x000000b457037227 */ /* 0x000fe200078e00ff */
[----:B---3--:R-:W-:-:S03]  /*3c40*/  IADD3 R41, R102, 0x63, RZ ;  /* 0x0000006366297810 */ /* 0x008fc60007ffe0ff */
[--C-:B------:R-:W-:Y:S01]  /*3c50*/  @!P4 IMAD.IADD R11, R11, 0x1, -R103.reuse ;  /* 0x000000010b0bc824 */ /* 0x100fe200078e0a67 */
[----:B------:R-:W-:Y:S01]  /*3c60*/  ISETP.GE.AND P4, PT, R39, RZ, PT ;  /* 0x000000ff2700720c */ /* 0x000fe20003f86270 */
[--C-:B------:R-:W-:Y:S01]  /*3c70*/  @!P6 IMAD.IADD R97, R97, 0x1, -R103.reuse ;  /* 0x000000016161e824 */ /* 0x100fe200078e0a67 */
[C---:B------:R-:W-:Y:S01]  /*3c80*/  ISETP.GT.U32.AND P6, PT, R103.reuse, R112, PT ;  /* 0x000000706700720c */ /* 0x040fe20003fc4070 */
[--C-:B------:R-:W-:Y:S01]  /*3c90*/  @!P3 IMAD.IADD R10, R10, 0x1, -R103.reuse ;  /* 0x000000010a0ab824 */ /* 0x100fe200078e0a67 */
[----:B------:R-:W-:Y:S01]  /*3ca0*/  ISETP.GE.AND P3, PT, R40, RZ, PT ;  /* 0x000000ff2800720c */ /* 0x000fe20003f66270 */
[----:B------:R-:W-:Y:S01]  /*3cb0*/  @!P2 IMAD.MOV R116, RZ, RZ, -R116 ;  /* 0x000000ffff74a224 */ /* 0x000fe200078e0a74 */
[----:B------:R-:W-:Y:S01]  /*3cc0*/  ISETP.GT.U32.AND P2, PT, R103, R11, PT ;  /* 0x0000000b6700720c */ /* 0x000fe20003f44070 */
[----:B------:R-:W-:Y:S01]  /*3cd0*/  @!P5 IMAD.IADD R13, R13, 0x1, -R103 ;  /* 0x000000010d0dd824 */ /* 0x000fe200078e0a67 */
[C---:B------:R-:W-:Y:S01]  /*3ce0*/  ISETP.GT.U32.AND P5, PT, R103.reuse, R97, PT ;  /* 0x000000616700720c */ /* 0x040fe20003fa4070 */
[----:B------:R-:W-:Y:S01]  /*3cf0*/  IMAD.MOV R3, RZ, RZ, -R3 ;  /* 0x000000ffff037224 */ /* 0x000fe200078e0a03 */
[----:B------:R-:W-:Y:S01]  /*3d00*/  IABS R30, R41 ;  /* 0x00000029001e7213 */ /* 0x000fe20000000000 */
[----:B------:R-:W-:Y:S01]  /*3d10*/  STL [R1+0x9c8], R41 ;  /* 0x0009c82901007387 */ /* 0x000fe20000100800 */
[----:B-1----:R-:W-:Y:S01]  /*3d20*/  IADD3 R40, R102, 0x6b, RZ ;  /* 0x0000006b66287810 */ /* 0x002fe20007ffe0ff */
[----:B------:R-:W-:Y:S01]  /*3d30*/  @!P4 IMAD.MOV R10, RZ, RZ, -R10 ;  /* 0x000000ffff0ac224 */ /* 0x000fe200078e0a0a */
[----:B------:R-:W-:Y:S01]  /*3d40*/  ISETP.GT.U32.AND P4, PT, R103, R111, PT ;  /* 0x0000006f6700720c */ /* 0x000fe20003f84070 */
[----:B------:R-:W-:Y:S01]  /*3d50*/  IMAD.HI.U32 R27, R87, R30, RZ ;  /* 0x0000001e571b7227 */ /* 0x000fe200078e00ff */
[----:B------:R-:W-:Y:S01]  /*3d60*/  @!P6 IADD3 R112, R112, -R103, RZ ;  /* 0x800000677070e210 */ /* 0x000fe20007ffe0ff */
[----:B------:R-:W-:Y:S01]  /*3d70*/  STL [R1+0x9a8], R40 ;  /* 0x0009a82801007387 */ /* 0x000fe20000100800 */
[----:B------:R-:W-:Y:S01]  /*3d80*/  IABS R220, R40 ;  /* 0x0000002800dc7213 */ /* 0x000fe20000000000 */
[----:B------:R-:W-:Y:S01]  /*3d90*/  @!P3 IMAD.MOV R115, RZ, RZ, -R115 ;  /* 0x000000ffff73b224 */ /* 0x000fe200078e0a73 */
[----:B------:R-:W-:Y:S01]  /*3da0*/  ISETP.GT.U32.AND P3, PT, R103, R13, PT ;  /* 0x0000000d6700720c */ /* 0x000fe20003f64070 */
[--C-:B------:R-:W-:Y:S01]  /*3db0*/  @!P5 IMAD.IADD R97, R97, 0x1, -R103.reuse ;  /* 0x000000016161d824 */ /* 0x100fe200078e0a67 */
[----:B------:R-:W-:Y:S01]  /*3dc0*/  ISETP.GT.U32.AND P6, PT, R103, R112, PT ;  /* 0x000000706700720c */ /* 0x000fe20003fc4070 */
[--C-:B------:R-:W-:Y:S01]  /*3dd0*/  @!P2 IMAD.IADD R11, R11, 0x1, -R103.reuse ;  /* 0x000000010b0ba824 */ /* 0x100fe200078e0a67 */
[C---:B------:R-:W-:Y:S01]  /*3de0*/  ISETP.GT.U32.AND P5, PT, R103.reuse, R109, PT ;  /* 0x0000006d6700720c */ /* 0x040fe20003fa4070 */
[C---:B------:R-:W-:Y:S01]  /*3df0*/  IMAD R180, R103.reuse, R3, R180 ;  /* 0x0000000367b47224 */ /* 0x040fe200078e02b4 */
[----:B------:R-:W-:Y:S01]  /*3e00*/  ISETP.GT.U32.AND P2, PT, R103, R93, PT ;  /* 0x0000005d6700720c */ /* 0x000fe20003f44070 */
[----:B------:R-:W-:Y:S01]  /*3e10*/  @!P4 IMAD.IADD R111, R111, 0x1, -R103 ;  /* 0x000000016f6fc824 */ /* 0x000fe200078e0a67 */
[----:B------:R-:W-:Y:S01]  /*3e20*/  ISETP.GE.AND P4, PT, R49, RZ, PT ;  /* 0x000000ff3100720c */ /* 0x000fe20003f86270 */
[----:B------:R-:W-:Y:S01]  /*3e30*/  IMAD.MOV R27, RZ, RZ, -R27 ;  /* 0x000000ffff1b7224 */ /* 0x000fe200078e0a1b */
[----:B----4-:R-:W-:Y:S01]  /*3e40*/  IADD3 R39, R102, 0x73, RZ ;  /* 0x0000007366277810 */ /* 0x010fe20007ffe0ff */
[----:B------:R-:W-:-:S04]  /*3e50*/  IMAD.HI.U32 R3, R87, R220, RZ ;  /* 0x000000dc57037227 */ /* 0x000fc800078e00ff */
[--C-:B------:R-:W-:Y:S01]  /*3e60*/  @!P3 IMAD.IADD R13, R13, 0x1, -R103.reuse ;  /* 0x000000010d0db824 */ /* 0x100fe200078e0a67 */
[----:B------:R-:W-:Y:S01]  /*3e70*/  @!P6 IADD3 R112, R112, -R103, RZ ;  /* 0x800000677070e210 */ /* 0x000fe20007ffe0ff */
[--C-:B------:R-:W-:Y:S01]  /*3e80*/  @!P5 IMAD.IADD R109, R109, 0x1, -R103.reuse ;  /* 0x000000016d6dd824 */ /* 0x100fe200078e0a67 */
[----:B------:R-:W-:Y:S01]  /*3e90*/  ISETP.GT.U32.AND P3, PT, R103, R92, PT ;  /* 0x0000005c6700720c */ /* 0x000fe20003f64070 */
[----:B------:R-:W-:Y:S01]  /*3ea0*/  @!P2 IMAD.IADD R93, R93, 0x1, -R103 ;  /* 0x000000015d5da824 */ /* 0x000fe200078e0a67 */
[----:B------:R-:W-:Y:S01]  /*3eb0*/  ISETP.GE.AND P6, PT, R50, RZ, PT ;  /* 0x000000ff3200720c */ /* 0x000fe20003fc6270 */
[----:B------:R-:W-:Y:S01]  /*3ec0*/  @!P4 IMAD.MOV R11, RZ, RZ, -R11 ;  /* 0x000000ffff0bc224 */ /* 0x000fe200078e0a0b */
[----:B------:R-:W-:Y:S01]  /*3ed0*/  ISETP.GE.AND P2, PT, R47, RZ, PT ;  /* 0x000000ff2f00720c */ /* 0x000fe20003f46270 */
[C---:B------:R-:W-:Y:S01]  /*3ee0*/  IMAD R209, R103.reuse, R27, R30 ;  /* 0x0000001b67d17224 */ /* 0x040fe200078e021e */
[C---:B------:R-:W-:Y:S01]  /*3ef0*/  ISETP.GT.U32.AND P4, PT, R103.reuse, R109, PT ;  /* 0x0000006d6700720c */ /* 0x040fe20003f84070 */
[----:B------:R-:W-:Y:S01]  /*3f00*/  IMAD.MOV R3, RZ, RZ, -R3 ;  /* 0x000000ffff037224 */ /* 0x000fe200078e0a03 */
[----:B------:R-:W-:Y:S01]  /*3f10*/  ISETP.GE.AND P5, PT, R48, RZ, PT ;  /* 0x000000ff3000720c */ /* 0x000fe20003fa6270 */
[----:B------:R-:W-:Y:S01]  /*3f20*/  STL [R1+0x974], R39 ;  /* 0x0009742701007387 */ /* 0x000fe20000100800 */
[----:B------:R-:W-:Y:S01]  /*3f30*/  IABS R30, R39 ;  /* 0x00000027001e7213 */ /* 0x000fe20000000000 */
[----:B------:R-:W-:-:S02]  /*3f40*/  IMAD R220, R103, R3, R220 ;  /* 0x0000000367dc7224 */ /* 0x000fc400078e02dc */
[----:B------:R-:W-:Y:S01]  /*3f50*/  @!P3 IMAD.IADD R92, R92, 0x1, -R103 ;  /* 0x000000015c5cb824 */ /* 0x000fe200078e0a67 */
[C---:B------:R-:W-:Y:S01]  /*3f60*/  ISETP.GT.U32.AND P3, PT, R103.reuse, R111, PT ;  /* 0x0000006f6700720c */ /* 0x040fe20003f64070 */
[----:B------:R-:W-:Y:S01]  /*3f70*/  @!P6 IMAD.MOV R97, RZ, RZ, -R97 ;  /* 0x000000ffff61e224 */ /* 0x000fe200078e0a61 */
[----:B------:R-:W-:Y:S01]  /*3f80*/  ISETP.GT.U32.AND P6, PT, R103, R93, PT ;  /* 0x0000005d6700720c */ /* 0x000fe20003fc4070 */
[----:B------:R-:W-:Y:S01]  /*3f90*/  IMAD.HI.U32 R27, R87, R30, RZ ;  /* 0x0000001e571b7227 */ /* 0x000fe200078e00ff */
[----:B------:R-:W-:Y:S02]  /*3fa0*/  @!P2 IADD3 R112, -R112, RZ, RZ ;  /* 0x000000ff7070a210 */ /* 0x000fe40007ffe1ff */
[----:B------:R-:W-:Y:S01]  /*3fb0*/  ISETP.GT.U32.AND P2, PT, R103, R91, PT ;  /* 0x0000005b6700720c */ /* 0x000fe20003f44070 */
[----:B------:R-:W-:Y:S01]  /*3fc0*/  @!P4 IMAD.IADD R109, R109, 0x1, -R103 ;  /* 0x000000016d6dc824 */ /* 0x000fe200078e0a67 */
[C---:B------:R-:W-:Y:S01]  /*3fd0*/  ISETP.GT.U32.AND P4, PT, R103.reuse, R114, PT ;  /* 0x000000726700720c */ /* 0x040fe20003f84070 */
[----:B------:R-:W-:Y:S01]  /*3fe0*/  @!P5 IMAD.MOV R13, RZ, RZ, -R13 ;  /* 0x000000ffff0dd224 */ /* 0x000fe200078e0a0d */
[----:B------:R-:W-:Y:S01]  /*3ff0*/  ISETP.GT.U32.AND P5, PT, R103, R92, PT ;  /* 0x0000005c6700720c */ /* 0x000fe20003fa4070 */
[----:B------:R-:W-:-:S02]  /*4000*/  IMAD.MOV R27, RZ, RZ, -R27 ;  /* 0x000000ffff1b7224 */ /* 0x000fc400078e0a1b */
[--C-:B------:R-:W-:Y:S01]  /*4010*/  @!P3 IMAD.IADD R111, R111, 0x1, -R103.reuse ;  /* 0x000000016f6fb824 */ /* 0x100fe200078e0a67 */
[----:B------:R-:W-:Y:S01]  /*4020*/  ISETP.GT.U32.AND P3, PT, R103, R95, PT ;  /* 0x0000005f6700720c */ /* 0x000fe20003f64070 */
[--C-:B------:R-:W-:Y:S01]  /*4030*/  @!P6 IMAD.IADD R93, R93, 0x1, -R103.reuse ;  /* 0x000000015d5de824 */ /* 0x100fe200078e0a67 */
[----:B------:R-:W-:Y:S01]  /*4040*/  ISETP.GE.AND P6, PT, R38, RZ, PT ;  /* 0x000000ff2600720c */ /* 0x000fe20003fc6270 */
[----:B------:R-:W-:Y:S01]  /*4050*/  IMAD R221, R103, R27, R30 ;  /* 0x0000001b67dd7224 */ /* 0x000fe200078e021e */
[----:B------:R-:W-:Y:S01]  /*4060*/  IADD3 R38, R102, 0x7b, RZ ;  /* 0x0000007b66267810 */ /* 0x000fe20007ffe0ff */
[--C-:B------:R-:W-:Y:S01]  /*4070*/  @!P2 IMAD.IADD R91, R91, 0x1, -R103.reuse ;  /* 0x000000015b5ba824 */ /* 0x100fe200078e0a67 */
[----:B------:R-:W-:Y:S01]  /*4080*/  ISETP.GE.AND P2, PT, R36, RZ, PT ;  /* 0x000000ff2400720c */ /* 0x000fe20003f46270 */
[--C-:B------:R-:W-:Y:S01]  /*4090*/  @!P4 IMAD.IADD R114, R114, 0x1, -R103.reuse ;  /* 0x000000017272c824 */ /* 0x100fe200078e0a67 */
[----:B------:R-:W-:Y:S01]  /*40a0*/  IABS R224, R38 ;  /* 0x0000002600e07213 */ /* 0x000fe20000000000 */
[----:B------:R-:W-:Y:S01]  /*40b0*/  @!P5 IMAD.IADD R92, R92, 0x1, -R103 ;  /* 0x000000015c5cd824 */ /* 0x000fe200078e0a67 */
[----:B------:R-:W-:Y:S01]  /*40c0*/  ISETP.GE.AND P5, PT, R37, RZ, PT ;  /* 0x000000ff2500720c */ /* 0x000fe20003fa6270 */
[----:B------:R1:W-:Y:S01]  /*40d0*/  STL [R1+0x908], R38 ;  /* 0x0009082601007387 */ /* 0x0003e20000100800 */
[----:B------:R-:W-:Y:S01]  /*40e0*/  ISETP.GT.U32.AND P4, PT, R103, R91, PT ;  /* 0x0000005b6700720c */ /* 0x000fe20003f84070 */
[----:B------:R-:W-:Y:S01]  /*40f0*/  IMAD.HI.U32 R30, R87, R224, RZ ;  /* 0x000000e0571e7227 */ /* 0x000fe200078e00ff */
[----:B------:R-:W-:-:S02]  /*4100*/  @!P3 IADD3 R95, R95, -R103, RZ ;  /* 0x800000675f5fb210 */ /* 0x000fc40007ffe0ff */
[----:B------:R-:W-:Y:S01]  /*4110*/  ISETP.GE.AND P3, PT, R31, RZ, PT ;  /* 0x000000ff1f00720c */ /* 0x000fe20003f66270 */
[----:B------:R-:W-:Y:S01]  /*4120*/  @!P6 IMAD.MOV R111, RZ, RZ, -R111 ;  /* 0x000000ffff6fe224 */ /* 0x000fe200078e0a6f */
[C---:B------:R-:W-:Y:S01]  /*4130*/  ISETP.GT.U32.AND P6, PT, R103.reuse, R114, PT ;  /* 0x000000726700720c */ /* 0x040fe20003fc4070 */
[----:B------:R-:W-:Y:S01]  /*4140*/  @!P2 IMAD.MOV R93, RZ, RZ, -R93 ;  /* 0x000000ffff5da224 */ /* 0x000fe200078e0a5d */
[C---:B------:R-:W-:Y:S01]  /*4150*/  ISETP.GT.U32.AND P2, PT, R103.reuse, R131, PT ;  /* 0x000000836700720c */ /* 0x040fe20003f44070 */
[----:B------:R-:W-:Y:S01]  /*4160*/  IMAD.MOV R30, RZ, RZ, -R30 ;  /* 0x000000ffff1e7224 */ /* 0x000fe200078e0a1e */
[----:B------:R-:W-:Y:S01]  /*4170*/  IADD3 R37, R102, 0x4, RZ ;  /* 0x0000000466257810 */ /* 0x000fe20007ffe0ff */
[----:B------:R-:W-:Y:S01]  /*4180*/  @!P5 IMAD.MOV R109, RZ, RZ, -R109 ;  /* 0x000000ffff6dd224 */ /* 0x000fe200078e0a6d */
[----:B------:R-:W-:Y:S01]  /*4190*/  ISETP.GT.U32.AND P5, PT, R103, R95, PT ;  /* 0x0000005f6700720c */ /* 0x000fe20003fa4070 */
[--C-:B------:R-:W-:Y:S01]  /*41a0*/  @!P4 IMAD.IADD R91, R91, 0x1, -R103.reuse ;  /* 0x000000015b5bc824 */ /* 0x100fe200078e0a67 */
[----:B------:R-:W-:Y:S01]  /*41b0*/  ISETP.GE.AND P4, PT, R45, RZ, PT ;  /* 0x000000ff2d00720c */ /* 0x000fe20003f86270 */
[----:B------:R-:W-:Y:S01]  /*41c0*/  IMAD R224, R103, R30, R224 ;  /* 0x0000001e67e07224 */ /* 0x000fe200078e02e0 */
[----:B------:R-:W-:Y:S01]  /*41d0*/  IABS R32, R37 ;  /* 0x0000002500207213 */ /* 0x000fe20000000000 */
[----:B------:R-:W-:Y:S01]  /*41e0*/  @!P3 IMAD.MOV R92, RZ, RZ, -R92 ;  /* 0x000000ffff5cb224 */ /* 0x000fe200078e0a5c */
[----:B------:R-:W-:Y:S01]  /*41f0*/  ISETP.GE.AND P3, PT, R46, RZ, PT ;  /* 0x000000ff2e00720c */ /* 0x000fe20003f66270 */
[----:B------:R-:W-:Y:S01]  /*4200*/  STL [R1+0x868], R37 ;  /* 0x0008682501007387 */ /* 0x000fe20000100800 */
[----:B------:R-:W-:Y:S01]  /*4210*/  @!P6 IADD3 R114, R114, -R103, RZ ;  /* 0x800000677272e210 */ /* 0x000fe20007ffe0ff */
[----:B------:R-:W-:Y:S01]  /*4220*/  @!P2 IMAD.IADD R131, R131, 0x1, -R103 ;  /* 0x000000018383a824 */ /* 0x000fe200078e0a67 */
[----:B------:R-:W-:Y:S01]  /*4230*/  ISETP.GT.U32.AND P6, PT, R103, R152, PT ;  /* 0x000000986700720c */ /* 0x000fe20003fc4070 */
[----:B------:R-:W-:Y:S01]  /*4240*/  IMAD.HI.U32 R3, R87, R32, RZ ;  /* 0x0000002057037227 */ /* 0x000fe200078e00ff */
[----:B------:R-:W-:-:S02]  /*4250*/  ISETP.GE.AND P2, PT, R34, RZ, PT ;  /* 0x000000ff2200720c */ /* 0x000fc40003f46270 */
[----:B------:R-:W-:Y:S01]  /*4260*/  IADD3 R31, R102, 0xc, RZ ;  /* 0x0000000c661f7810 */ /* 0x000fe20007ffe0ff */
[----:B------:R-:W-:Y:S01]  /*4270*/  @!P5 IMAD.IADD R95, R95, 0x1, -R103 ;  /* 0x000000015f5fd824 */ /* 0x000fe200078e0a67 */
[----:B------:R-:W-:Y:S01]  /*4280*/  ISETP.GE.AND P5, PT, R44, RZ, PT ;  /* 0x000000ff2c00720c */ /* 0x000fe20003fa6270 */
[----:B------:R-:W-:Y:S01]  /*4290*/  IMAD.MOV R3, RZ, RZ, -R3 ;  /* 0x000000ffff037224 */ /* 0x000fe200078e0a03 */
[----:B------:R-:W-:Y:S01]  /*42a0*/  IABS R216, R31 ;  /* 0x0000001f00d87213 */ /* 0x000fe20000000000 */
[----:B------:R-:W-:Y:S01]  /*42b0*/  @!P3 IMAD.MOV R91, RZ, RZ, -R91 ;  /* 0x000000ffff5bb224 */ /* 0x000fe200078e0a5b */
[C---:B------:R-:W-:Y:S01]  /*42c0*/  ISETP.GT.U32.AND P3, PT, R103.reuse, R131, PT ;  /* 0x000000836700720c */ /* 0x040fe20003f64070 */
[----:B------:R-:W-:Y:S01]  /*42d0*/  @!P4 IMAD.MOV R95, RZ, RZ, -R95 ;  /* 0x000000ffff5fc224 */ /* 0x000fe200078e0a5f */
[C---:B------:R-:W-:Y:S01]  /*42e0*/  ISETP.GT.U32.AND P4, PT, R103.reuse, R171, PT ;  /* 0x000000ab6700720c */ /* 0x040fe20003f84070 */
[--C-:B------:R-:W-:Y:S01]  /*42f0*/  @!P6 IMAD.IADD R152, R152, 0x1, -R103.reuse ;  /* 0x000000019898e824 */ /* 0x100fe200078e0a67 */
[C---:B------:R-:W-:Y:S01]  /*4300*/  IADD3 R34, R102.reuse, 0x1c, RZ ;  /* 0x0000001c66227810 */ /* 0x040fe20007ffe0ff */
[----:B------:R-:W-:Y:S01]  /*4310*/  IMAD R225, R103, R3, R32 ;  /* 0x0000000367e17224 */ /* 0x000fe200078e0220 */
[----:B------:R-:W-:Y:S01]  /*4320*/  IADD3 R36, R102, 0x14, RZ ;  /* 0x0000001466247810 */ /* 0x000fe20007ffe0ff */
[----:B------:R-:W-:Y:S01]  /*4330*/  IMAD.HI.U32 R27, R87, R216, RZ ;  /* 0x000000d8571b7227 */ /* 0x000fe200078e00ff */
[C---:B------:R-:W-:Y:S01]  /*4340*/  ISETP.GT.U32.AND P6, PT, R103.reuse, R152, PT ;  /* 0x000000986700720c */ /* 0x040fe20003fc4070 */
[----:B------:R2:W-:Y:S01]  /*4350*/  STL [R1+0x8b4], R31 ;  /* 0x0008b41f01007387 */ /* 0x0005e20000100800 */
[----:B------:R-:W-:Y:S01]  /*4360*/  IABS R100, R34 ;  /* 0x0000002200647213 */ /* 0x000fe20000000000 */
[----:B------:R-:W-:Y:S01]  /*4370*/  @!P5 IMAD.MOV R114, RZ, RZ, -R114 ;  /* 0x000000ffff72d224 */ /* 0x000fe200078e0a72 */
[----:B------:R-:W-:Y:S01]  /*4380*/  ISETP.GT.U32.AND P5, PT, R103, R180, PT ;  /* 0x000000b46700720c */ /* 0x000fe20003fa4070 */
[--C-:B------:R-:W-:Y:S01]  /*4390*/  @!P3 IMAD.IADD R131, R131, 0x1, -R103.reuse ;  /* 0x000000018383b824 */ /* 0x100fe200078e0a67 */
[----:B------:R-:W-:Y:S01]  /*43a0*/  ISETP.GT.U32.AND P3, PT, R103, R209, PT ;  /* 0x000000d16700720c */ /* 0x000fe20003f64070 */
[--C-:B------:R-:W-:Y:S01]  /*43b0*/  @!P4 IMAD.IADD R171, R171, 0x1, -R103.reuse ;  /* 0x00000001ababc824 */ /* 0x100fe200078e0a67 */
[----:B------:R-:W-:Y:S01]  /*43c0*/  ISETP.GE.AND P4, PT, R33, RZ, PT ;  /* 0x000000ff2100720c */ /* 0x000fe20003f86270 */
[----:B------:R-:W-:Y:S01]  /*43d0*/  IMAD.HI.U32 R3, R87, R100, RZ ;  /* 0x0000006457037227 */ /* 0x000fe200078e00ff */
[----:B------:R-:W-:Y:S01]  /*43e0*/  @!P2 IADD3 R131, -R131, RZ, RZ ;  /* 0x000000ff8383a210 */ /* 0x000fe20007ffe1ff */
[----:B------:R-:W-:Y:S01]  /*43f0*/  STL [R1+0x8e8], R36 ;  /* 0x0008e82401007387 */ /* 0x000fe20000100800 */
[----:B------:R-:W-:Y:S01]  /*4400*/  IADD3 R27, -R27, RZ, RZ ;  /* 0x000000ff1b1b7210 */ /* 0x000fe20007ffe1ff */
[--C-:B------:R-:W-:Y:S01]  /*4410*/  @!P6 IMAD.IADD R152, R152, 0x1, -R103.reuse ;  /* 0x000000019898e824 */ /* 0x100fe200078e0a67 */
[C---:B------:R-:W-:Y:S01]  /*4420*/  ISETP.GT.U32.AND P6, PT, R103.reuse, R220, PT ;  /* 0x000000dc6700720c */ /* 0x040fe20003fc4070 */
[----:B------:R-:W-:Y:S01]  /*4430*/  STL [R1+0x918], R34 ;  /* 0x0009182201007387 */ /* 0x000fe20000100800 */
[----:B------:R-:W-:Y:S01]  /*4440*/  IABS R148, R36 ;  /* 0x0000002400947213 */ /* 0x000fe20000000000 */
[--C-:B------:R-:W-:Y:S01]  /*4450*/  @!P5 IMAD.IADD R180, R180, 0x1, -R103.reuse ;  /* 0x00000001b4b4d824 */ /* 0x100fe200078e0a67 */
[----:B------:R-:W-:Y:S01]  /*4460*/  ISETP.GT.U32.AND P5, PT, R103, R171, PT ;  /* 0x000000ab6700720c */ /* 0x000fe20003fa4070 */
[----:B------:R-:W-:Y:S01]  /*4470*/  @!P3 IMAD.IADD R209, R209, 0x1, -R103 ;  /* 0x00000001d1d1b824 */ /* 0x000fe200078e0a67 */
[----:B------:R-:W-:Y:S01]  /*4480*/  IADD3 R3, -R3, RZ, RZ ;  /* 0x000000ff03037210 */ /* 0x000fe20007ffe1ff */
[----:B------:R-:W-:Y:S01]  /*4490*/  @!P4 IMAD.MOV R152, RZ, RZ, -R152 ;  /* 0x000000ffff98c224 */ /* 0x000fe200078e0a98 */
[C---:B------:R-:W-:Y:S01]  /*44a0*/  ISETP.GT.U32.AND P4, PT, R103.reuse, R221, PT ;  /* 0x000000dd6700720c */ /* 0x040fe20003f84070 */
[C---:B------:R-:W-:Y:S01]  /*44b0*/  IMAD R216, R103.reuse, R27, R216 ;  /* 0x0000001b67d87224 */ /* 0x040fe200078e02d8 */
[----:B------:R-:W-:Y:S01]  /*44c0*/  ISETP.GT.U32.AND P3, PT, R103, R180, PT ;  /* 0x000000b46700720c */ /* 0x000fe20003f64070 */
[----:B------:R-:W-:Y:S01]  /*44d0*/  IMAD.HI.U32 R29, R87, R148, RZ ;  /* 0x00000094571d7227 */ /* 0x000fe200078e00ff */
[----:B------:R-:W-:-:S02]  /*44e0*/  IADD3 R33, R102, 0x24, RZ ;  /* 0x0000002466217810 */ /* 0x000fc40007ffe0ff */
[----:B------:R-:W-:Y:S01]  /*44f0*/  IADD3 R32, R102, 0x2c, RZ ;  /* 0x0000002c66207810 */ /* 0x000fe20007ffe0ff */
[--C-:B------:R-:W-:Y:S01]  /*4500*/  @!P6 IMAD.IADD R220, R220, 0x1, -R103.reuse ;  /* 0x00000001dcdce824 */ /* 0x100fe200078e0a67 */
[----:B------:R-:W-:Y:S01]  /*4510*/  ISETP.GT.U32.AND P6, PT, R103, R209, PT ;  /* 0x000000d16700720c */ /* 0x000fe20003fc4070 */
[----:B------:R-:W-:Y:S01]  /*4520*/  @!P5 IMAD.IADD R171, R171, 0x1, -R103 ;  /* 0x00000001ababd824 */ /* 0x000fe200078e0a67 */
[C---:B------:R-:W-:Y:S01]  /*4530*/  ISETP.GT.U32.AND P5, PT, R103.reuse, R224, PT ;  /* 0x000000e06700720c */ /* 0x040fe20003fa4070 */
[----:B------:R-:W-:Y:S01]  /*4540*/  IMAD.MOV R29, RZ, RZ, -R29 ;  /* 0x000000ffff1d7224 */ /* 0x000fe200078e0a1d */
[----:B------:R-:W-:Y:S01]  /*4550*/  ISETP.GT.U32.AND P2, PT, R103, R220, PT ;  /* 0x000000dc6700720c */ /* 0x000fe20003f44070 */
[--C-:B------:R-:W-:Y:S01]  /*4560*/  @!P4 IMAD.IADD R221, R221, 0x1, -R103.reuse ;  /* 0x00000001ddddc824 */ /* 0x100fe200078e0a67 */
[----:B------:R-:W-:Y:S01]  /*4570*/  ISETP.GE.AND P4, PT, R41, RZ, PT ;  /* 0x000000ff2900720c */ /* 0x000fe20003f86270 */
[--C-:B------:R-:W-:Y:S01]  /*4580*/  @!P3 IMAD.IADD R180, R180, 0x1, -R103.reuse ;  /* 0x00000001b4b4b824 */ /* 0x100fe200078e0a67 */
[----:B------:R-:W-:Y:S01]  /*4590*/  ISETP.GE.AND P3, PT, R43, RZ, PT ;  /* 0x000000ff2b00720c */ /* 0x000fe20003f66270 */
[C---:B------:R-:W-:Y:S01]  /*45a0*/  IMAD R148, R103.reuse, R29, R148 ;  /* 0x0000001d67947224 */ /* 0x040fe200078e0294 */
[----:B------:R-:W-:Y:S01]  /*45b0*/  IABS R30, R33 ;  /* 0x00000021001e7213 */ /* 0x000fe20000000000 */
[----:B------:R-:W-:Y:S01]  /*45c0*/  IMAD R100, R103, R3, R100 ;  /* 0x0000000367647224 */ /* 0x000fe200078e0264 */
[----:B------:R-:W-:Y:S01]  /*45d0*/  STL [R1+0x960], R33 ;  /* 0x0009602101007387 */ /* 0x000fe20000100800 */
[--C-:B------:R-:W-:Y:S01]  /*45e0*/  @!P6 IMAD.IADD R209, R209, 0x1, -R103.reuse ;  /* 0x00000001d1d1e824 */ /* 0x100fe200078e0a67 */
[C---:B------:R-:W-:Y:S01]  /*45f0*/  ISETP.GT.U32.AND P6, PT, R103.reuse, R225, PT ;  /* 0x000000e16700720c */ /* 0x040fe20003fc4070 */
[--C-:B------:R-:W-:Y:S01]  /*4600*/  @!P5 IMAD.IADD R224, R224, 0x1, -R103.reuse ;  /* 0x00000001e0e0d824 */ /* 0x100fe200078e0a67 */
[----:B------:R-:W-:Y:S01]  /*4610*/  ISETP.GE.AND P5, PT, R40, RZ, PT ;  /* 0x000000ff2800720c */ /* 0x000fe20003fa6270 */
[----:B------:R-:W-:Y:S01]  /*4620*/  @!P2 IMAD.IADD R220, R220, 0x1, -R103 ;  /* 0x00000001dcdca824 */ /* 0x000fe200078e0a67 */
[----:B------:R-:W-:Y:S01]  /*4630*/  ISETP.GE.AND P2, PT, R42, RZ, PT ;  /* 0x000000ff2a00720c */ /* 0x000fe20003f46270 */
[----:B------:R-:W-:Y:S01]  /*4640*/  @!P4 IMAD.MOV R209, RZ, RZ, -R209 ;  /* 0x000000ffffd1c224 */ /* 0x000fe200078e0ad1 */
[C---:B------:R-:W-:Y:S01]  /*4650*/  ISETP.GT.U32.AND P4, PT, R103.reuse, R216, PT ;  /* 0x000000d86700720c */ /* 0x040fe20003f84070 */
[----:B------:R-:W-:Y:S01]  /*4660*/  @!P3 IMAD.MOV R171, RZ, RZ, -R171 ;  /* 0x000000ffffabb224 */ /* 0x000fe200078e0aab */
[----:B------:R-:W-:Y:S01]  /*4670*/  ISETP.GT.U32.AND P3, PT, R103, R221, PT ;  /* 0x000000dd6700720c */ /* 0x000fe20003f64070 */
[----:B------:R-:W-:Y:S01]  /*4680*/  IMAD.HI.U32 R27, R87, R30, RZ ;  /* 0x0000001e571b7227 */ /* 0x000fe200078e00ff */
[----:B------:R-:W-:Y:S01]  /*4690*/  STL [R1+0x9a0], R32 ;  /* 0x0009a02001007387 */ /* 0x000fe20000100800 */
[----:B------:R-:W-:-:S02]  /*46a0*/  IADD3 R29, R218, -0x9, RZ ;  /* 0xfffffff7da1d7810 */ /* 0x000fc40007ffe0ff */
[--C-:B------:R-:W-:Y:S01]  /*46b0*/  @!P6 IMAD.IADD R225, R225, 0x1, -R103.reuse ;  /* 0x00000001e1e1e824 */ /* 0x100fe200078e0a67 */
[----:B------:R-:W-:Y:S01]  /*46c0*/  ISETP.GT.U32.AND P6, PT, R103, R224, PT ;  /* 0x000000e06700720c */ /* 0x000fe20003fc4070 */
[----:B------:R-:W-:Y:S01]  /*46d0*/  @!P5 IMAD.MOV R220, RZ, RZ, -R220 ;  /* 0x000000ffffdcd224 */ /* 0x000fe200078e0adc */
[----:B------:R-:W-:Y:S01]  /*46e0*/  ISETP.GE.AND P5, PT, R39, RZ, PT ;  /* 0x000000ff2700720c */ /* 0x000fe20003fa6270 */
[----:B------:R-:W-:Y:S01]  /*46f0*/  @!P2 IMAD.MOV R180, RZ, RZ, -R180 ;  /* 0x000000ffffb4a224 */ /* 0x000fe200078e0ab4 */
[----:B------:R-:W-:Y:S01]  /*4700*/  ISETP.GT.U32.AND P2, PT, R103, R225, PT ;  /* 0x000000e16700720c */ /* 0x000fe20003f44070 */
[--C-:B------:R-:W-:Y:S02]  /*4710*/  @!P4 IMAD.IADD R216, R216, 0x1, -R103.reuse ;  /* 0x00000001d8d8c824 */ /* 0x100fe400078e0a67 */
[----:B------:R-:W-:Y:S01]  /*4720*/  @!P3 IMAD.IADD R221, R221, 0x1, -R103 ;  /* 0x00000001ddddb824 */ /* 0x000fe200078e0a67 */
[----:B------:R-:W-:Y:S01]  /*4730*/  ISETP.NE.AND P3, PT, RZ, c[0x0][0x17c], PT ;  /* 0x00005f00ff007a0c */ /* 0x000fe20003f65270 */
[----:B------:R-:W-:Y:S01]  /*4740*/  IMAD.MOV R27, RZ, RZ, -R27 ;  /* 0x000000ffff1b7224 */ /* 0x000fe200078e0a1b */
[----:B------:R-:W-:-:S02]  /*4750*/  ISETP.GT.U32.AND P4, PT, R103, R216, PT ;  /* 0x000000d86700720c */ /* 0x000fc40003f84070 */
[----:B------:R-:W-:Y:S01]  /*4760*/  SEL R3, R123, R26, !P3 ;  /* 0x0000001a7b037207 */ /* 0x000fe20005800000 */
[----:B------:R-:W-:Y:S01]  /*4770*/  IMAD R101, R103, R27, R30 ;  /* 0x0000001b67657224 */ /* 0x000fe200078e021e */
[----:B------:R-:W-:Y:S01]  /*4780*/  @!P6 IADD3 R224, R224, -R103, RZ ;  /* 0x80000067e0e0e210 */ /* 0x000fe20007ffe0ff */
[----:B------:R-:W-:Y:S01]  /*4790*/  @!P5 IMAD.MOV R221, RZ, RZ, -R221 ;  /* 0x000000ffffddd224 */ /* 0x000fe200078e0add */
[----:B------:R-:W-:Y:S01]  /*47a0*/  ISETP.GE.AND P6, PT, R38, RZ, PT ;  /* 0x000000ff2600720c */ /* 0x000fe20003fc6270 */
[--C-:B------:R-:W-:Y:S01]  /*47b0*/  @!P2 IMAD.IADD R225, R225, 0x1, -R103.reuse ;  /* 0x00000001e1e1a824 */ /* 0x100fe200078e0a67 */
[----:B------:R-:W-:Y:S01]  /*47c0*/  ISETP.GT.U32.AND P5, PT, R103, R148, PT ;  /* 0x000000946700720c */ /* 0x000fe20003fa4070 */
[----:B------:R-:W-:Y:S01]  /*47d0*/  IMAD R3, R3, c[0x0][0x190], RZ ;  /* 0x0000640003037a24 */ /* 0x000fe200078e02ff */
[----:B------:R-:W-:Y:S01]  /*47e0*/  ISETP.GE.AND P2, PT, R37, RZ, PT ;  /* 0x000000ff2500720c */ /* 0x000fe20003f46270 */
[----:B------:R-:W-:Y:S01]  /*47f0*/  IMAD R27, R2, c[0x0][0x184], RZ ;  /* 0x00006100021b7a24 */ /* 0x000fe200078e02ff */
[----:B------:R-:W-:Y:S01]  /*4800*/  SEL R28, R123, R28, !P3 ;  /* 0x0000001c7b1c7207 */ /* 0x000fe20005800000 */
[----:B------:R-:W-:Y:S01]  /*4810*/  @!P4 IMAD.IADD R216, R216, 0x1, -R103 ;  /* 0x00000001d8d8c824 */ /* 0x000fe200078e0a67 */
[----:B-1----:R-:W-:-:S02]  /*4820*/  LEA R38, P4, R3, R82, 0x2 ;  /* 0x0000005203267211 */ /* 0x002fc400078810ff */
[----:B------:R-:W-:Y:S01]  /*4830*/  IABS R30, R32 ;  /* 0x00000020001e7213 */ /* 0x000fe20000000000 */
[----:B------:R-:W-:Y:S01]  /*4840*/  IMAD R28, R28, c[0x0][0x190], RZ ;  /* 0x000064001c1c7a24 */ /* 0x000fe200078e02ff */
[-C--:B------:R-:W-:Y:S01]  /*4850*/  LEA.HI.X.SX32 R39, R3, R83.reuse, 0x2, P4 ;  /* 0x0000005303277211 */ /* 0x080fe200020f16ff */
[----:B------:R-:W-:Y:S01]  /*4860*/  @!P6 IMAD.MOV R224, RZ, RZ, -R224 ;  /* 0x000000ffffe0e224 */ /* 0x000fe200078e0ae0 */
[----:B------:R-:W-:Y:S01]  /*4870*/  ISETP.GT.U32.AND P6, PT, R103, R100, PT ;  /* 0x000000646700720c */ /* 0x000fe20003fc4070 */
[----:B------:R-:W-:Y:S01]  /*4880*/  @!P5 IMAD.IADD R148, R148, 0x1, -R103 ;  /* 0x000000019494d824 */ /* 0x000fe200078e0a67 */
[C---:B------:R-:W-:Y:S01]  /*4890*/  LEA R2, P5, R28.reuse, R82, 0x2 ;  /* 0x000000521c027211 */ /* 0x040fe200078a10ff */
[----:B------:R-:W-:Y:S01]  /*48a0*/  @!P2 IMAD.MOV R225, RZ, RZ, -R225 ;  /* 0x000000ffffe1a224 */ /* 0x000fe200078e0ae1 */
[----:B------:R-:W-:Y:S01]  /*48b0*/  ISETP.GE.AND P2, PT, R31, RZ, PT ;  /* 0x000000ff1f00720c */ /* 0x000fe20003f46270 */
[----:B------:R-:W-:Y:S01]  /*48c0*/  IMAD.HI.U32 R26, R87, R30, RZ ;  /* 0x0000001e571a7227 */ /* 0x000fe200078e00ff */
[----:B------:R-:W-:-:S02]  /*48d0*/  LEA.HI.X.SX32 R3, R28, R83, 0x2, P5 ;  /* 0x000000531c037211 */ /* 0x000fc400028f16ff */
[----:B--2---:R-:W-:Y:S01]  /*48e0*/  IADD3 R31, R102, 0x34, RZ ;  /* 0x00000034661f7810 */ /* 0x004fe20007ffe0ff */
[----:B------:R-:W-:Y:S01]  /*48f0*/  IMAD.MOV R26, RZ, RZ, -R26 ;  /* 0x000000ffff1a7224 */ /* 0x000fe200078e0a1a */
[C---:B------:R-:W-:Y:S01]  /*4900*/  ISETP.GT.U32.AND P4, PT, R103.reuse, R148, PT ;  /* 0x000000946700720c */ /* 0x040fe20003f84070 */
[----:B------:R1:W-:Y:S01]  /*4910*/  STL.64 [R1+0xcb0], R2 ;  /* 0x000cb00201007387 */ /* 0x0003e20000100a00 */
[----:B------:R-:W-:Y:S01]  /*4920*/  IABS R28, R31 ;  /* 0x0000001f001c7213 */ /* 0x000fe20000000000 */
[----:B------:R-:W-:Y:S01]  /*4930*/  IMAD R223, R103, R26, R30 ;  /* 0x0000001a67df7224 */ /* 0x000fe200078e021e */
[----:B------:R-:W-:Y:S01]  /*4940*/  @!P6 IADD3 R100, R100, -R103, RZ ;  /* 0x800000676464e210 */ /* 0x000fe20007ffe0ff */
[----:B------:R-:W-:Y:S01]  /*4950*/  IMAD R26, R24, c[0x0][0x184], RZ ;  /* 0x00006100181a7a24 */ /* 0x000fe200078e02ff */
[----:B------:R-:W-:Y:S01]  /*4960*/  LEA R40, P6, R27, c[0x0][0x160], 0x2 ;  /* 0x000058001b287a11 */ /* 0x000fe200078c10ff */
[----:B------:R-:W-:Y:S01]  /*4970*/  @!P2 IMAD.MOV R216, RZ, RZ, -R216 ;  /* 0x000000ffffd8a224 */ /* 0x000fe200078e0ad8 */
[----:B------:R-:W-:Y:S01]  /*4980*/  ISETP.GT.U32.AND P5, PT, R103, R100, PT ;  /* 0x000000646700720c */ /* 0x000fe20003fa4070 */
[----:B------:R-:W-:Y:S01]  /*4990*/  IMAD.HI.U32 R24, R87, R28, RZ ;  /* 0x0000001c57187227 */ /* 0x000fe200078e00ff */
[----:B------:R-:W-:Y:S01]  /*49a0*/  LEA.HI.X.SX32 R41, R27, c[0x0][0x164], 0x2, P6 ;  /* 0x000059001b297a11 */ /* 0x000fe200030f16ff */
[----:B------:R-:W-:Y:S01]  /*49b0*/  STL.64 [R1+0x3a8], R38 ;  /* 0x0003a82601007387 */ /* 0x000fe20000100a00 */
[C---:B------:R-:W-:Y:S01]  /*49c0*/  ISETP.GT.U32.AND P6, PT, R103.reuse, R101, PT ;  /* 0x000000656700720c */ /* 0x040fe20003fc4070 */
[----:B------:R-:W-:Y:S01]  /*49d0*/  IMAD.MOV R24, RZ, RZ, -R24 ;  /* 0x000000ffff187224 */ /* 0x000fe200078e0a18 */
[----:B------:R-:W-:Y:S01]  /*49e0*/  ISETP.GE.AND P2, PT, R36, RZ, PT ;  /* 0x000000ff2400720c */ /* 0x000fe20003f46270 */
[--C-:B------:R-:W-:Y:S01]  /*49f0*/  @!P4 IMAD.IADD R148, R148, 0x1, -R103.reuse ;  /* 0x000000019494c824 */ /* 0x100fe200078e0a67 */
[----:B------:R-:W-:Y:S01]  /*4a00*/  ISETP.GE.AND P4, PT, R34, RZ, PT ;  /* 0x000000ff2200720c */ /* 0x000fe20003f86270 */
[----:B------:R-:W-:Y:S01]  /*4a10*/  IMAD R215, R103, R24, R28 ;  /* 0x0000001867d77224 */ /* 0x000fe200078e021c */
[C---:B------:R-:W-:Y:S01]  /*4a20*/  IADD3 R30, R218.reuse, -0x20, RZ ;  /* 0xffffffe0da1e7810 */ /* 0x040fe20007ffe0ff */
[----:B-1----:R-:W-:Y:S01]  /*4a30*/  IMAD.SHL.U32 R3, R35, 0x4, RZ ;  /* 0x0000000423037824 */ /* 0x002fe200078e00ff */
[----:B------:R-:W-:Y:S01]  /*4a40*/  IADD3 R27, R218, -0x5, RZ ;  /* 0xfffffffbda1b7810 */ /* 0x000fe20007ffe0ff */
[--C-:B------:R-:W-:Y:S01]  /*4a50*/  @!P5 IMAD.IADD R100, R100, 0x1, -R103.reuse ;  /* 0x000000016464d824 */ /* 0x100fe200078e0a67 */
[----:B------:R-:W-:Y:S01]  /*4a60*/  LEA R36, P5, R26, c[0x0][0x160], 0x2 ;  /* 0x000058001a247a11 */ /* 0x000fe200078a10ff */
[----:B------:R-:W-:Y:S01]  /*4a70*/  STL [R1+0x9e4], R31 ;  /* 0x0009e41f01007387 */ /* 0x000fe20000100800 */
[----:B------:R-:W-:Y:S01]  /*4a80*/  IADD3 R2, R102, 0x3c, RZ ;  /* 0x0000003c66027810 */ /* 0x000fe20007ffe0ff */
[----:B------:R-:W-:Y:S01]  /*4a90*/  @!P6 IMAD.IADD R101, R101, 0x1, -R103 ;  /* 0x000000016565e824 */ /* 0x000fe200078e0a67 */
[----:B------:R-:W-:Y:S01]  /*4aa0*/  LEA.HI.X.SX32 R37, R26, c[0x0][0x164], 0x2, P5 ;  /* 0x000059001a257a11 */ /* 0x000fe200028f16ff */
[----:B------:R1:W-:Y:S01]  /*4ab0*/  LDGSTS.E [R3+0x8000], [R40.64], !P0 ;  /* 0x0800000028037fae */ /* 0x0003e2000c121844 */
[C---:B------:R-:W-:Y:S01]  /*4ac0*/  ISETP.GT.U32.AND P6, PT, R103.reuse, R223, PT ;  /* 0x000000df6700720c */ /* 0x040fe20003fc4070 */
[----:B------:R-:W-:Y:S01]  /*4ad0*/  @!P2 IMAD.MOV R148, RZ, RZ, -R148 ;  /* 0x000000ffff94a224 */ /* 0x000fe200078e0a94 */
[----:B------:R-:W-:Y:S01]  /*4ae0*/  ISETP.GT.U32.AND P5, PT, R103, R101, PT ;  /* 0x000000656700720c */ /* 0x000fe20003fa4070 */
[----:B------:R1:W-:Y:S01]  /*4af0*/  LDGSTS.E [R3+0x8080], [R36.64], !P0 ;  /* 0x0808000024037fae */ /* 0x0003e2000c121844 */
[----:B------:R-:W-:-:S02]  /*4b00*/  ISETP.GE.U32.AND P0, PT, R30, 0x7fffffc1, PT ;  /* 0x7fffffc11e00780c */ /* 0x000fc40003f06070 */
[----:B------:R-:W-:Y:S01]  /*4b10*/  IADD3 R24, R102, 0x44, RZ ;  /* 0x0000004466187810 */ /* 0x000fe20007ffe0ff */
[----:B------:R2:W-:Y:S01]  /*4b20*/  STL [R1+0xa20], R2 ;  /* 0x000a200201007387 */ /* 0x0005e20000100800 */
[----:B------:R-:W-:Y:S02]  /*4b30*/  @!P4 IADD3 R100, -R100, RZ, RZ ;  /* 0x000000ff6464c210 */ /* 0x000fe40007ffe1ff */
[----:B------:R-:W-:Y:S01]  /*4b40*/  ISETP.GE.U32.AND P4, PT, R27, 0x7fffffdc, PT ;  /* 0x7fffffdc1b00780c */ /* 0x000fe20003f86070 */
[----:B------:R3:W-:Y:S01]  /*4b50*/  STL [R1+0xa58], R24 ;  /* 0x000a581801007387 */ /* 0x0007e20000100800 */
[----:B------:R-:W-:Y:S01]  /*4b60*/  IABS R212, R2 ;  /* 0x0000000200d47213 */ /* 0x000fe20000000000 */
[--C-:B------:R-:W-:Y:S01]  /*4b70*/  @!P6 IMAD.IADD R223, R223, 0x1, -R103.reuse ;  /* 0x00000001dfdfe824 */ /* 0x100fe200078e0a67 */
[----:B------:R-:W-:Y:S01]  /*4b80*/  SEL R27, RZ, 0x1, P0 ;  /* 0x00000001ff1b7807 */ /* 0x000fe20000000000 */
[----:B------:R-:W-:Y:S01]  /*4b90*/  @!P5 IMAD.IADD R101, R101, 0x1, -R103 ;  /* 0x000000016565d824 */ /* 0x000fe200078e0a67 */
[----:B------:R-:W-:Y:S01]  /*4ba0*/  ISETP.GE.AND P5, PT, R33, RZ, PT ;  /* 0x000000ff2100720c */ /* 0x000fe20003fa6270 */
[----:B------:R-:W-:Y:S01]  /*4bb0*/  IMAD.HI.U32 R12, R87, R212, RZ ;  /* 0x000000d4570c7227 */ /* 0x000fe200078e00ff */
[----:B------:R-:W-:Y:S01]  /*4bc0*/  ISETP.GT.U32.AND P6, PT, R103, R223, PT ;  /* 0x000000df6700720c */ /* 0x000fe20003fc4070 */
[----:B------:R4:W-:Y:S01]  /*4bd0*/  STL [R1+0xa38], R21 ;  /* 0x000a381501007387 */ /* 0x0009e20000100800 */
[----:B------:R-:W-:Y:S01]  /*4be0*/  IABS R208, R24 ;  /* 0x0000001800d07213 */ /* 0x000fe20000000000 */
[----:B------:R-:W-:Y:S01]  /*4bf0*/  IMAD.MOV R12, RZ, RZ, -R12 ;  /* 0x000000ffff0c7224 */ /* 0x000fe200078e0a0c */
[----:B------:R-:W-:Y:S01]  /*4c00*/  IADD3 R22, R27, R22, RZ ;  /* 0x000000161b167210 */ /* 0x000fe20007ffe0ff */
[----:B------:R1:W-:Y:S01]  /*4c10*/  STL [R1+0xa14], R19 ;  /* 0x000a141301007387 */ /* 0x0003e20000100800 */
[----:B------:R-:W-:Y:S01]  /*4c20*/  ISETP.GE.U32.AND P2, PT, R29, 0x7fffffd8, PT ;  /* 0x7fffffd81d00780c */ /* 0x000fe20003f46070 */
[----:B------:R-:W-:Y:S01]  /*4c30*/  IMAD.HI.U32 R0, R87, R208, RZ ;  /* 0x000000d057007227 */ /* 0x000fe200078e00ff */
[----:B------:R-:W-:Y:S01]  /*4c40*/  LOP3.LUT R22, R22, 0x3, RZ, 0xc0, !PT ;  /* 0x0000000316167812 */ /* 0x000fe200078ec0ff */
[----:B------:R-:W-:Y:S01]  /*4c50*/  STL [R1+0x9f0], R18 ;  /* 0x0009f01201007387 */ /* 0x000fe20000100800 */
[----:B------:R-:W-:Y:S01]  /*4c60*/  IADD3 R27, R102, 0x6d, RZ ;  /* 0x0000006d661b7810 */ /* 0x000fe20007ffe0ff */
[----:B------:R-:W-:Y:S01]  /*4c70*/  @!P5 IMAD.MOV R101, RZ, RZ, -R101 ;  /* 0x000000ffff65d224 */ /* 0x000fe200078e0a65 */
[----:B------:R-:W-:Y:S01]  /*4c80*/  ISETP.GT.U32.AND P5, PT, R103, R215, PT ;  /* 0x000000d76700720c */ /* 0x000fe20003fa4070 */
[----:B------:R-:W-:Y:S01]  /*4c90*/  @!P6 IMAD.IADD R223, R223, 0x1, -R103 ;  /* 0x00000001dfdfe824 */ /* 0x000fe200078e0a67 */
[----:B------:R-:W-:Y:S01]  /*4ca0*/  ISETP.GE.AND P6, PT, R32, RZ, PT ;  /* 0x000000ff2000720c */ /* 0x000fe20003fc6270 */
[----:B------:R-:W-:Y:S01]  /*4cb0*/  IMAD.MOV R0, RZ, RZ, -R0 ;  /* 0x000000ffff007224 */ /* 0x000fe200078e0a00 */
[----:B------:R-:W-:Y:S01]  /*4cc0*/  IADD3 R8, R22, R8, R15 ;  /* 0x0000000816087210 */ /* 0x000fe20007ffe00f */
[C---:B------:R-:W-:Y:S01]  /*4cd0*/  IMAD R212, R103.reuse, R12, R212 ;  /* 0x0000000c67d47224 */ /* 0x040fe200078e02d4 */
[----:B------:R-:W-:Y:S01]  /*4ce0*/  IABS R12, R21 ;  /* 0x00000015000c7213 */ /* 0x000fe20000000000 */
[----:B------:R-:W-:Y:S01]  /*4cf0*/  IMAD R208, R103, R0, R208 ;  /* 0x0000000067d07224 */ /* 0x000fe200078e02d0 */
[----:B------:R-:W-:Y:S01]  /*4d00*/  LOP3.LUT R15, R8, 0xf, RZ, 0xc0, !PT ;  /* 0x0000000f080f7812 */ /* 0x000fe200078ec0ff */
[----:B------:R-:W-:Y:S01]  /*4d10*/  STL [R1+0x9c4], R17 ;  /* 0x0009c41101007387 */ /* 0x000fe20000100800 */
[----:B------:R-:W-:Y:S01]  /*4d20*/  IADD3 R22, R102, 0x6c, RZ ;  /* 0x0000006c66167810 */ /* 0x000fe20007ffe0ff */
[----:B------:R-:W-:Y:S01]  /*4d30*/  IMAD.HI.U32 R0, R87, R12, RZ ;  /* 0x0000000c57007227 */ /* 0x000fe200078e00ff */
[----:B------:R-:W-:-:S02]  /*4d40*/  LEA R15, R20, R15, 0x4 ;  /* 0x0000000f140f7211 */ /* 0x000fc400078e20ff */
[----:B------:R-:W-:Y:S01]  /*4d50*/  IABS R14, R22 ;  /* 0x00000016000e7213 */ /* 0x000fe20000000000 */
[----:B------:R-:W-:Y:S01]  /*4d60*/  @!P5 IMAD.IADD R215, R215, 0x1, -R103 ;  /* 0x00000001d7d7d824 */ /* 0x000fe200078e0a67 */
[----:B------:R-:W-:Y:S01]  /*4d70*/  LOP3.LUT R8, R15, 0xff, RZ, 0xc0, !PT ;  /* 0x000000ff0f087812 */ /* 0x000fe200078ec0ff */
[----:B------:R-:W-:Y:S01]  /*4d80*/  @!P6 IMAD.MOV R223, RZ, RZ, -R223 ;  /* 0x000000ffffdfe224 */ /* 0x000fe200078e0adf */
[C---:B------:R-:W-:Y:S01]  /*4d90*/  ISETP.GT.U32.AND P6, PT, R103.reuse, R212, PT ;  /* 0x000000d46700720c */ /* 0x040fe20003fc4070 */
[----:B------:R-:W-:Y:S01]  /*4da0*/  IMAD.MOV R0, RZ, RZ, -R0 ;  /* 0x000000ffff007224 */ /* 0x000fe200078e0a00 */
[----:B------:R-:W-:Y:S01]  /*4db0*/  ISETP.GT.U32.AND P5, PT, R103, R215, PT ;  /* 0x000000d76700720c */ /* 0x000fe20003fa4070 */
[----:B------:R-:W-:Y:S01]  /*4dc0*/  IMAD.IADD R122, R9, 0x1, R8 ;  /* 0x00000001097a7824 */ /* 0x000fe200078e0208 */
[----:B------:R-:W-:Y:S01]  /*4dd0*/  IABS R8, R19 ;  /* 0x0000001300087213 */ /* 0x000fe20000000000 */
[----:B------:R-:W-:Y:S01]  /*4de0*/  IMAD R175, R103, R0, R12 ;  /* 0x0000000067af7224 */ /* 0x000fe200078e020c */
[----:B------:R-:W-:Y:S01]  /*4df0*/  IABS R12, R17 ;  /* 0x00000011000c7213 */ /* 0x000fe20000000000 */
[C---:B------:R-:W-:Y:S01]  /*4e00*/  IMAD.HI.U32 R9, R87.reuse, R14, RZ ;  /* 0x0000000e57097227 */ /* 0x040fe200078e00ff */
[----:B------:R-:W-:Y:S01]  /*4e10*/  IADD3 R20, R102, 0x74, RZ ;  /* 0x0000007466147810 */ /* 0x000fe20007ffe0ff */
[----:B------:R-:W-:Y:S01]  /*4e20*/  STL [R1+0x9a4], R22 ;  /* 0x0009a41601007387 */ /* 0x000fe20000100800 */
[----:B------:R-:W-:Y:S01]  /*4e30*/  LOP3.LUT R122, R122, 0xffff, RZ, 0xc0, !PT ;  /* 0x0000ffff7a7a7812 */ /* 0x000fe200078ec0ff */
[----:B------:R-:W-:Y:S01]  /*4e40*/  IMAD.HI.U32 R0, R87, R8, RZ ;  /* 0x0000000857007227 */ /* 0x000fe200078e00ff */
[----:B------:R-:W-:Y:S01]  /*4e50*/  IABS R170, R20 ;  /* 0x0000001400aa7213 */ /* 0x000fe20000000000 */
[----:B------:R-:W-:Y:S01]  /*4e60*/  STL [R1+0x958], R20 ;  /* 0x0009581401007387 */ /* 0x000fe20000100800 */
[----:B------:R-:W-:Y:S01]  /*4e70*/  IADD3 R15, R102, 0x7c, RZ ;  /* 0x0000007c660f7810 */ /* 0x000fe20007ffe0ff */
[--C-:B------:R-:W-:Y:S01]  /*4e80*/  @!P5 IMAD.IADD R215, R215, 0x1, -R103.reuse ;  /* 0x00000001d7d7d824 */ /* 0x100fe200078e0a67 */
[----:B------:R-:W-:Y:S01]  /*4e90*/  ISETP.GE.AND P5, PT, R31, RZ, PT ;  /* 0x000000ff1f00720c */ /* 0x000fe20003fa6270 */
[----:B------:R-:W-:Y:S01]  /*4ea0*/  @!P6 IMAD.IADD R212, R212, 0x1, -R103 ;  /* 0x00000001d4d4e824 */ /* 0x000fe200078e0a67 */
[----:B------:R-:W-:Y:S01]  /*4eb0*/  IADD3 R147, -R0, RZ, RZ ;  /* 0x000000ff00937210 */ /* 0x000fe20007ffe1ff */
[----:B------:R-:W-:Y:S01]  /*4ec0*/  IMAD.HI.U32 R0, R87, R98, RZ ;  /* 0x0000006257007227 */ /* 0x000fe200078e00ff */
[----:B------:R-:W-:-:S02]  /*4ed0*/  IABS R154, R15 ;  /* 0x0000000f009a7213 */ /* 0x000fc40000000000 */
[C---:B------:R-:W-:Y:S01]  /*4ee0*/  ISETP.GT.U32.AND P6, PT, R103.reuse, R212, PT ;  /* 0x000000d46700720c */ /* 0x040fe20003fc4070 */
[----:B------:R-:W-:Y:S01]  /*4ef0*/  IMAD R147, R103, R147, R8 ;  /* 0x0000009367937224 */ /* 0x000fe200078e0208 */
[C---:B------:R-:W-:Y:S01]  /*4f00*/  IADD3 R26, R102.reuse, 0x75, RZ ;  /* 0x00000075661a7810 */ /* 0x040fe20007ffe0ff */
[----:B------:R-:W-:Y:S01]  /*4f10*/  IMAD.HI.U32 R8, R87, R12, RZ ;  /* 0x0000000c57087227 */ /* 0x000fe200078e00ff */
[C---:B------:R-:W-:Y:S02]  /*4f20*/  IADD3 R32, R102.reuse, 0xe, RZ ;  /* 0x0000000e66207810 */ /* 0x040fe40007ffe0ff */
[C---:B------:R-:W-:Y:S01]  /*4f30*/  IADD3 R33, R102.reuse, 0x6, RZ ;  /* 0x0000000666217810 */ /* 0x040fe20007ffe0ff */
[----:B------:R-:W-:Y:S01]  /*4f40*/  @!P5 IMAD.MOV R215, RZ, RZ, -R215 ;  /* 0x000000ffffd7d224 */ /* 0x000fe200078e0ad7 */
[C---:B------:R-:W-:Y:S01]  /*4f50*/  ISETP.GT.U32.AND P5, PT, R103.reuse, R208, PT ;  /* 0x000000d06700720c */ /* 0x040fe20003fa4070 */
[----:B------:R-:W-:Y:S01]  /*4f60*/  IMAD.MOV R8, RZ, RZ, -R8 ;  /* 0x000000ffff087224 */ /* 0x000fe200078e0a08 */
[----:B------:R-:W-:Y:S01]  /*4f70*/  SHF.R.U32.HI R23, RZ, 0xa, R122 ;  /* 0x0000000aff177819 */ /* 0x000fe2000001167a */
[----:B------:R-:W-:Y:S01]  /*4f80*/  IMAD.MOV R0, RZ, RZ, -R0 ;  /* 0x000000ffff007224 */ /* 0x000fe200078e0a00 */
[----:B------:R-:W-:Y:S01]  /*4f90*/  IADD3 R28, R102, 0x16, RZ ;  /* 0x00000016661c7810 */ /* 0x000fe20007ffe0ff */
[--C-:B------:R-:W-:Y:S01]  /*4fa0*/  @!P6 IMAD.IADD R212, R212, 0x1, -R103.reuse ;  /* 0x00000001d4d4e824 */ /* 0x100fe200078e0a67 */
[----:B------:R-:W-:Y:S01]  /*4fb0*/  ISETP.GE.AND P6, PT, R2, RZ, PT ;  /* 0x000000ff0200720c */ /* 0x000fe20003fc6270 */
[----:B--2---:R-:W-:Y:S01]  /*4fc0*/  IMAD.MOV.U32 R2, RZ, RZ, c[0x0][0x188] ;  /* 0x00006200ff027624 */ /* 0x004fe200078e00ff */
[C---:B------:R-:W-:Y:S01]  /*4fd0*/  IADD3 R30, R102.reuse, 0x1e, RZ ;  /* 0x0000001e661e7810 */ /* 0x040fe20007ffe0ff */
[----:B------:R-:W-:Y:S01]  /*4fe0*/  IMAD R8, R103, R8, R12 ;  /* 0x0000000867087224 */ /* 0x000fe200078e020c */
[----:B------:R-:W-:Y:S01]  /*4ff0*/  IADD3 R31, R102, 0x2e, RZ ;  /* 0x0000002e661f7810 */ /* 0x000fe20007ffe0ff */
[C---:B------:R-:W-:Y:S01]  /*5000*/  IMAD.SHL.U32 R39, R2.reuse, 0x4, RZ ;  /* 0x0000000402277824 */ /* 0x040fe200078e00ff */
[----:B------:R-:W-:Y:S01]  /*5010*/  SHF.L.U32 R43, R2, 0x3, RZ ;  /* 0x00000003022b7819 */ /* 0x000fe200000006ff */
[----:B------:R-:W-:Y:S01]  /*5020*/  @!P5 IMAD.IADD R208, R208, 0x1, -R103 ;  /* 0x00000001d0d0d824 */ /* 0x000fe200078e0a67 */
[----:B------:R-:W-:Y:S01]  /*5030*/  IADD3 R29, R102, 0x36, RZ ;  /* 0x00000036661d7810 */ /* 0x000fe20007ffe0ff */
[----:B------:R-:W-:-:S03]  /*5040*/  IMAD.WIDE R34, R39, 0x4, R40 ;  /* 0x0000000427227825 */ /* 0x000fc600078e0228 */
[C---:B------:R-:W-:Y:S01]  /*5050*/  ISETP.GT.U32.AND P5, PT, R103.reuse, R208, PT ;  /* 0x000000d06700720c */ /* 0x040fe20003fa4070 */
[----:B------:R-:W-:Y:S01]  /*5060*/  @!P6 IMAD.MOV R212, RZ, RZ, -R212 ;  /* 0x000000ffffd4e224 */ /* 0x000fe200078e0ad4 */
[----:B------:R-:W-:Y:S01]  /*5070*/  ISETP.GT.U32.AND P6, PT, R103, R175, PT ;  /* 0x000000af6700720c */ /* 0x000fe20003fc4070 */
[----:B------:R-:W-:Y:S01]  /*5080*/  IMAD.WIDE R38, R39, 0x4, R36 ;  /* 0x0000000427267825 */ /* 0x000fe200078e0224 */
[----:B------:R2:W-:Y:S03]  /*5090*/  LDGSTS.E [R3+0x8400], [R34.64], !P4 ;  /* 0x0840000022037fae */ /* 0x0005e6000e121844 */
[----:B------:R-:W-:Y:S01]  /*50a0*/  IMAD.MOV R9, RZ, RZ, -R9 ;  /* 0x000000ffff097224 */ /* 0x000fe200078e0a09 */
[----:B------:R1:W-:Y:S01]  /*50b0*/  LDGSTS.E [R3+0x8480], [R38.64], !P4 ;  /* 0x0848000026037fae */ /* 0x0003e2000e121844 */
[C---:B------:R-:W-:Y:S02]  /*50c0*/  IMAD R98, R103.reuse, R0, R98 ;  /* 0x0000000067627224 */ /* 0x040fe400078e0262 */
[C---:B------:R-:W-:Y:S01]  /*50d0*/  IMAD R9, R103.reuse, R9, R14 ;  /* 0x0000000967097224 */ /* 0x040fe200078e020e */
[----:B------:R-:W-:Y:S01]  /*50e0*/  SHF.R.U32.HI R14, RZ, 0x7, R122 ;  /* 0x00000007ff0e7819 */ /* 0x000fe2000001167a */
[--C-:B------:R-:W-:Y:S01]  /*50f0*/  @!P5 IMAD.IADD R208, R208, 0x1, -R103.reuse ;  /* 0x00000001d0d0d824 */ /* 0x100fe200078e0a67 */
[----:B------:R-:W-:Y:S01]  /*5100*/  ISETP.GT.U32.AND P5, PT, R103, R147, PT ;  /* 0x000000936700720c */ /* 0x000fe20003fa4070 */
[----:B------:R-:W-:Y:S01]  /*5110*/  @!P6 IMAD.IADD R175, R175, 0x1, -R103 ;  /* 0x00000001afafe824 */ /* 0x000fe200078e0a67 */
[----:B------:R-:W-:Y:S01]  /*5120*/  ISETP.GE.AND P6, PT, R24, RZ, PT ;  /* 0x000000ff1800720c */ /* 0x000fe20003fc6270 */
[----:B------:R-:W-:Y:S01]  /*5130*/  IMAD.HI.U32 R0, R87, R170, RZ ;  /* 0x000000aa57007227 */ /* 0x000fe200078e00ff */
[----:B------:R-:W-:Y:S01]  /*5140*/  STL.64 [R1+0xcb8], R34 ;  /* 0x000cb82201007387 */ /* 0x000fe20000100a00 */
[----:B---3--:R-:W-:-:S02]  /*5150*/  IADD3 R24, R102, 0x65, RZ ;  /* 0x0000006566187810 */ /* 0x008fc40007ffe0ff */
[----:B------:R-:W-:Y:S01]  /*5160*/  ISETP.GT.U32.AND P4, PT, R103, R175, PT ;  /* 0x000000af6700720c */ /* 0x000fe20003f84070 */
[C---:B------:R-:W-:Y:S01]  /*5170*/  IMAD.WIDE R48, R43.reuse, 0x4, R40 ;  /* 0x000000042b307825 */ /* 0x040fe200078e0228 */
[----:B------:R3:W-:Y:S03]  /*5180*/  STL.64 [R1+0xcc0], R38 ;  /* 0x000cc02601007387 */ /* 0x0007e60000100a00 */
[----:B------:R-:W-:Y:S01]  /*5190*/  IMAD.WIDE R42, R43, 0x4, R36 ;  /* 0x000000042b2a7825 */ /* 0x000fe200078e0224 */
[----:B------:R1:W-:Y:S03]  /*51a0*/  LDGSTS.E [R3+0x8800], [R48.64], !P2 ;  /* 0x0880000030037fae */ /* 0x0003e6000d121844 */
[--C-:B------:R-:W-:Y:S01]  /*51b0*/  @!P5 IMAD.IADD R147, R147, 0x1, -R103.reuse ;  /* 0x000000019393d824 */ /* 0x100fe200078e0a67 */
[----:B------:R1:W-:Y:S01]  /*51c0*/  LDGSTS.E [R3+0x8880], [R42.64], !P2 ;  /* 0x088800002a037fae */ /* 0x0003e2000d121844 */
[----:B------:R-:W-:Y:S01]  /*51d0*/  @!P6 IMAD.MOV R208, RZ, RZ, -R208 ;  /* 0x000000ffffd0e224 */ /* 0x000fe200078e0ad0 */
[----:B------:R-:W-:Y:S01]  /*51e0*/  ISETP.GE.AND P6, PT, R21, RZ, PT ;  /* 0x000000ff1500720c */ /* 0x000fe20003fc6270 */
[----:B------:R-:W-:Y:S01]  /*51f0*/  @!P4 IMAD.IADD R175, R175, 0x1, -R103 ;  /* 0x00000001afafc824 */ /* 0x000fe200078e0a67 */
[----:B------:R-:W-:Y:S01]  /*5200*/  ISETP.GT.U32.AND P5, PT, R103, R147, PT ;  /* 0x000000936700720c */ /* 0x000fe20003fa4070 */
[----:B------:R-:W-:Y:S01]  /*5210*/  IMAD.MOV R0, RZ, RZ, -R0 ;  /* 0x000000ffff007224 */ /* 0x000fe200078e0a00 */
[----:B------:R-:W-:Y:S01]  /*5220*/  ISETP.GE.AND P4, PT, R19, RZ, PT ;  /* 0x000000ff1300720c */ /* 0x000fe20003f86270 */
[----:B------:R-:W-:Y:S01]  /*5230*/  IMAD R47, R2, 0xc, RZ ;  /* 0x0000000c022f7824 */ /* 0x000fe200078e02ff */
[C---:B------:R-:W-:Y:S01]  /*5240*/  ISETP.GT.U32.AND P2, PT, R103.reuse, R98, PT ;  /* 0x000000626700720c */ /* 0x040fe20003f44070 */
[----:B------:R-:W-:Y:S01]  /*5250*/  IMAD R170, R103, R0, R170 ;  /* 0x0000000067aa7224 */ /* 0x000fe200078e02aa */
[C---:B----4-:R-:W-:Y:S01]  /*5260*/  IADD3 R21, R102.reuse, 0x5, RZ ;  /* 0x0000000566157810 */ /* 0x050fe20007ffe0ff */
[----:B------:R-:W-:Y:S01]  /*5270*/  IMAD.WIDE R44, R47, 0x4, R40 ;  /* 0x000000042f2c7825 */ /* 0x000fe200078e0228 */
[----:B-1----:R-:W-:Y:S01]  /*5280*/  IADD3 R19, R102, 0xd, RZ ;  /* 0x0000000d66137810 */ /* 0x002fe20007ffe0ff */
[----:B------:R-:W-:Y:S01]  /*5290*/  STL.64 [R1+0xcc8], R48 ;  /* 0x000cc83001007387 */ /* 0x000fe20000100a00 */
[----:B---3--:R-:W-:Y:S01]  /*52a0*/  LOP3.LUT R38, R3, 0x20, RZ, 0x3c, !PT ;  /* 0x0000002003267812 */ /* 0x008fe200078e3cff */
[----:B------:R-:W-:Y:S01]  /*52b0*/  @!P6 IMAD.MOV R175, RZ, RZ, -R175 ;  /* 0x000000ffffafe224 */ /* 0x000fe200078e0aaf */
[----:B------:R-:W-:Y:S01]  /*52c0*/  ISETP.GT.U32.AND P6, PT, R103, R9, PT ;  /* 0x000000096700720c */ /* 0x000fe20003fc4070 */
[----:B------:R-:W-:Y:S01]  /*52d0*/  @!P5 IMAD.IADD R147, R147, 0x1, -R103 ;  /* 0x000000019393d824 */ /* 0x000fe200078e0a67 */
[----:B------:R-:W-:Y:S01]  /*52e0*/  ISETP.GT.U32.AND P5, PT, R103, R8, PT ;  /* 0x000000086700720c */ /* 0x000fe20003fa4070 */
[----:B------:R-:W-:Y:S01]  /*52f0*/  IMAD.WIDE R46, R47, 0x4, R36 ;  /* 0x000000042f2e7825 */ /* 0x000fe200078e0224 */
[----:B------:R1:W-:Y:S01]  /*5300*/  LDGSTS.E [R3+0x8c00], [R44.64], !P1 ;  /* 0x08c000002c037fae */ /* 0x0003e2000c921844 */
[----:B------:R-:W-:-:S02]  /*5310*/  IABS R16, R19 ;  /* 0x0000001300107213 */ /* 0x000fc40000000000 */
[----:B------:R-:W-:Y:S01]  /*5320*/  @!P4 IMAD.MOV R147, RZ, RZ, -R147 ;  /* 0x000000ffff93c224 */ /* 0x000fe200078e0a93 */
[----:B------:R-:W-:Y:S01]  /*5330*/  LOP3.LUT P4, RZ, R14, 0x1, RZ, 0xc0, !PT ;  /* 0x000000010eff7812 */ /* 0x000fe2000788c0ff */
[--C-:B------:R-:W-:Y:S01]  /*5340*/  @!P2 IMAD.IADD R98, R98, 0x1, -R103.reuse ;  /* 0x000000016262a824 */ /* 0x100fe200078e0a67 */
[----:B------:R-:W-:Y:S01]  /*5350*/  IABS R14, R21 ;  /* 0x00000015000e7213 */ /* 0x000fe20000000000 */
[----:B------:R1:W-:Y:S01]  /*5360*/  LDGSTS.E [R3+0x8c80], [R46.64], !P1 ;  /* 0x08c800002e037fae */ /* 0x0003e2000c921844 */
[----:B------:R-:W-:Y:S01]  /*5370*/  IMAD.HI.U32 R12, R87, R154, RZ ;  /* 0x0000009a570c7227 */ /* 0x000fe200078e00ff */
[----:B--2---:R-:W-:Y:S02]  /*5380*/  IADD3 R35, R102, 0x26, RZ ;  /* 0x0000002666237810 */ /* 0x004fe40007ffe0ff */
[----:B------:R-:W-:Y:S01]  /*5390*/  ISETP.GT.U32.AND P2, PT, R103, R98, PT ;  /* 0x000000626700720c */ /* 0x000fe20003f44070 */
[--C-:B------:R-:W-:Y:S01]  /*53a0*/  @!P5 IMAD.IADD R8, R8, 0x1, -R103.reuse ;  /* 0x000000010808d824 */ /* 0x100fe200078e0a67 */
[----:B------:R-:W-:Y:S01]  /*53b0*/  IADD3 R12, -R12, RZ, RZ ;  /* 0x000000ff0c0c7210 */ /* 0x000fe20007ffe1ff */
[--C-:B------:R-:W-:Y:S01]  /*53c0*/  @!P6 IMAD.IADD R9, R9, 0x1, -R103.reuse ;  /* 0x000000010909e824 */ /* 0x100fe200078e0a67 */
[----:B------:R-:W-:Y:S01]  /*53d0*/  ISETP.GE.AND P6, PT, R17, RZ, PT ;  /* 0x000000ff1100720c */ /* 0x000fe20003fc6270 */
[----:B------:R-:W-:Y:S01]  /*53e0*/  IMAD.HI.U32 R0, R87, R14, RZ ;  /* 0x0000000e57007227 */ /* 0x000fe200078e00ff */
[C---:B------:R-:W-:Y:S01]  /*53f0*/  ISETP.GT.U32.AND P5, PT, R103.reuse, R8, PT ;  /* 0x000000086700720c */ /* 0x040fe20003fa4070 */
[----:B------:R-:W-:Y:S01]  /*5400*/  STL [R1+0x904], R15 ;  /* 0x0009040f01007387 */ /* 0x000fe20000100800 */
[C---:B------:R-:W-:Y:S01]  /*5410*/  ISETP.GT.U32.AND P1, PT, R103.reuse, R9, PT ;  /* 0x000000096700720c */ /* 0x040fe20003f24070 */
[C---:B------:R-:W-:Y:S01]  /*5420*/  IMAD R154, R103.reuse, R12, R154 ;  /* 0x0000000c679a7224 */ /* 0x040fe200078e029a */
[----:B------:R-:W-:Y:S01]  /*5430*/  IADD3 R0, -R0, RZ, RZ ;  /* 0x000000ff00007210 */ /* 0x000fe20007ffe1ff */
[----:B------:R-:W-:Y:S01]  /*5440*/  IMAD.SHL.U32 R51, R2, 0x10, RZ ;  /* 0x0000001002337824 */ /* 0x000fe200078e00ff */
[----:B------:R-:W-:Y:S01]  /*5450*/  SHF.R.U32.HI R12, RZ, 0xf, R122 ;  /* 0x0000000fff0c7819 */ /* 0x000fe2000001167a */
[----:B------:R-:W-:Y:S01]  /*5460*/  @!P2 IMAD.IADD R98, R98, 0x1, -R103 ;  /* 0x000000016262a824 */ /* 0x000fe200078e0a67 */
[----:B------:R-:W-:Y:S01]  /*5470*/  ISETP.GE.AND P2, PT, R18, RZ, PT ;  /* 0x000000ff1200720c */ /* 0x000fe20003f46270 */
[----:B------:R-:W-:Y:S01]  /*5480*/  IMAD R145, R103, R0, R14 ;  /* 0x0000000067917224 */ /* 0x000fe200078e020e */
[C---:B------:R-:W-:Y:S01]  /*5490*/  IADD3 R18, R102.reuse, 0x15, RZ ;  /* 0x0000001566127810 */ /* 0x040fe20007ffe0ff */
[----:B------:R-:W-:Y:S01]  /*54a0*/  IMAD.WIDE R56, R51, 0x4, R40 ;  /* 0x0000000433387825 */ /* 0x000fe200078e0228 */
[----:B------:R-:W-:Y:S01]  /*54b0*/  IADD3 R17, R102, 0x1d, RZ ;  /* 0x0000001d66117810 */ /* 0x000fe20007ffe0ff */
[----:B------:R2:W-:Y:S01]  /*54c0*/  STL.64 [R1+0xcd0], R42 ;  /* 0x000cd02a01007387 */ /* 0x0005e20000100a00 */
[----:B------:R-:W-:Y:S01]  /*54d0*/  IABS R130, R18 ;  /* 0x0000001200827213 */ /* 0x000fe20000000000 */
[--C-:B------:R-:W-:Y:S01]  /*54e0*/  @!P5 IMAD.IADD R8, R8, 0x1, -R103.reuse ;  /* 0x000000010808d824 */ /* 0x100fe200078e0a67 */
[----:B------:R-:W-:Y:S01]  /*54f0*/  ISETP.GT.U32.AND P5, PT, R103, R170, PT ;  /* 0x000000aa6700720c */ /* 0x000fe20003fa4070 */
[----:B------:R-:W-:Y:S01]  /*5500*/  @!P1 IMAD.IADD R9, R9, 0x1, -R103 ;  /* 0x0000000109099824 */ /* 0x000fe200078e0a67 */
[----:B------:R-:W-:Y:S01]  /*5510*/  IABS R96, R17 ;  /* 0x0000001100607213 */ /* 0x000fe20000000000 */
[----:B------:R-:W-:Y:S01]  /*5520*/  @!P6 IMAD.MOV R8, RZ, RZ, -R8 ;  /* 0x000000ffff08e224 */ /* 0x000fe200078e0a08 */
[----:B------:R-:W-:Y:S01]  /*5530*/  ISETP.GT.U32.AND P6, PT, R103, R154, PT ;  /* 0x0000009a6700720c */ /* 0x000fe20003fc4070 */
[----:B------:R-:W-:Y:S01]  /*5540*/  @!P2 IMAD.MOV R98, RZ, RZ, -R98 ;  /* 0x000000ffff62a224 */ /* 0x000fe200078e0a62 */
[----:B------:R-:W-:Y:S01]  /*5550*/  LOP3.LUT P2, RZ, R12, 0x1, RZ, 0xc0, !PT ;  /* 0x000000010cff7812 */ /* 0x000fe2000784c0ff */
[----:B------:R-:W-:Y:S01]  /*5560*/  IMAD.WIDE R50, R51, 0x4, R36 ;  /* 0x0000000433327825 */ /* 0x000fe200078e0224 */
[----:B------:R-:W-:Y:S01]  /*5570*/  SHF.R.U32.HI R12, RZ, 0xb, R122 ;  /* 0x0000000bff0c7819 */ /* 0x000fe2000001167a */
[----:B------:R3:W-:Y:S01]  /*5580*/  STL [R1+0x88c], R21 ;  /* 0x00088c1501007387 */ /* 0x0007e20000100800 */
[----:B------:R-:W-:Y:S01]  /*5590*/  IADD3 R34, R102, 0x46, RZ ;  /* 0x0000004666227810 */ /* 0x000fe20007ffe0ff */
[C---:B------:R-:W-:Y:S01]  /*55a0*/  IMAD.HI.U32 R0, R87.reuse, R16, RZ ;  /* 0x0000001057007227 */ /* 0x040fe200078e00ff */
[----:B------:R-:W-:Y:S01]  /*55b0*/  LOP3.LUT P1, RZ, R12, 0x1, RZ, 0xc0, !PT ;  /* 0x000000010cff7812 */ /* 0x000fe2000782c0ff */
[----:B------:R-:W-:Y:S01]  /*55c0*/  STL.64 [R1+0xcd8], R44 ;  /* 0x000cd82c01007387 */ /* 0x000fe20000100a00 */
[----:B--2---:R-:W-:Y:S01]  /*55d0*/  IADD3 R42, R102, 0x3e, RZ ;  /* 0x0000003e662a7810 */ /* 0x004fe20007ffe0ff */
[--C-:B------:R-:W-:Y:S01]  /*55e0*/  @!P5 IMAD.IADD R170, R170, 0x1, -R103.reuse ;  /* 0x00000001aaaad824 */ /* 0x100fe200078e0a67 */
[----:B------:R-:W-:Y:S01]  /*55f0*/  ISETP.GE.AND P5, PT, R22, RZ, PT ;  /* 0x000000ff1600720c */ /* 0x000fe20003fa6270 */
[----:B------:R-:W-:Y:S01]  /*5600*/  IMAD.HI.U32 R12, R87, R130, RZ ;  /* 0x00000082570c7227 */ /* 0x000fe200078e00ff */
[----:B------:R-:W-:Y:S01]  /*5610*/  IADD3 R0, -R0, RZ, RZ ;  /* 0x000000ff00007210 */ /* 0x000fe20007ffe1ff */
[----:B------:R1:W-:Y:S01]  /*5620*/  LDGSTS.E [R3+0x9000], [R56.64], P2 ;  /* 0x0900000038037fae */ /* 0x0003e20009121844 */
[----:B------:R-:W-:Y:S01]  /*5630*/  IADD3 R22, R102, 0x25, RZ ;  /* 0x0000002566167810 */ /* 0x000fe20007ffe0ff */
[----:B------:R-:W-:Y:S01]  /*5640*/  @!P6 IMAD.IADD R154, R154, 0x1, -R103 ;  /* 0x000000019a9ae824 */ /* 0x000fe200078e0a67 */
[----:B------:R-:W-:Y:S01]  /*5650*/  ISETP.GT.U32.AND P6, PT, R103, R170, PT ;  /* 0x000000aa6700720c */ /* 0x000fe20003fc4070 */
[----:B------:R-:W-:Y:S01]  /*5660*/  IMAD.MOV R12, RZ, RZ, -R12 ;  /* 0x000000ffff0c7224 */ /* 0x000fe200078e0a0c */
[----:B------:R1:W-:Y:S01]  /*5670*/  LDGSTS.E [R3+0x9080], [R50.64], P2 ;  /* 0x0908000032037fae */ /* 0x0003e20009121844 */
[----:B------:R-:W-:Y:S01]  /*5680*/  IMAD.HI.U32 R14, R87, R96, RZ ;  /* 0x00000060570e7227 */ /* 0x000fe200078e00ff */
[----:B------:R-:W-:-:S02]  /*5690*/  ISETP.GT.U32.AND P2, PT, R103, R154, PT ;  /* 0x0000009a6700720c */ /* 0x000fc40003f44070 */
[----:B------:R-:W-:Y:S01]  /*56a0*/  STL.64 [R1+0xce0], R46 ;  /* 0x000ce02e01007387 */ /* 0x000fe20000100a00 */
[----:B------:R-:W-:Y:S01]  /*56b0*/  @!P5 IMAD.MOV R9, RZ, RZ, -R9 ;  /* 0x000000ffff09d224 */ /* 0x000fe200078e0a09 */
[C---:B------:R-:W-:Y:S01]  /*56c0*/  ISETP.GT.U32.AND P5, PT, R103.reuse, R145, PT ;  /* 0x000000916700720c */ /* 0x040fe20003fa4070 */
[----:B------:R-:W-:Y:S01]  /*56d0*/  IMAD R130, R103, R12, R130 ;  /* 0x0000000c67827224 */ /* 0x000fe200078e0282 */
[----:B------:R-:W-:Y:S01]  /*56e0*/  IABS R12, R22 ;  /* 0x00000016000c7213 */ /* 0x000fe20000000000 */
[----:B------:R-:W-:Y:S01]  /*56f0*/  IMAD.MOV R14, RZ, RZ, -R14 ;  /* 0x000000ffff0e7224 */ /* 0x000fe200078e0a0e */
[----:B------:R2:W-:Y:S01]  /*5700*/  STL [R1+0x8bc], R19 ;  /* 0x0008bc1301007387 */ /* 0x0005e20000100800 */
[--C-:B------:R-:W-:Y:S01]  /*5710*/  @!P6 IMAD.IADD R170, R170, 0x1, -R103.reuse ;  /* 0x00000001aaaae824 */ /* 0x100fe200078e0a67 */
[----:B------:R-:W-:Y:S01]  /*5720*/  ISETP.GE.AND P6, PT, R20, RZ, PT ;  /* 0x000000ff1400720c */ /* 0x000fe20003fc6270 */
[----:B------:R-:W-:Y:S01]  /*5730*/  IMAD R55, R2, 0x14, RZ ;  /* 0x0000001402377824 */ /* 0x000fe200078e02ff */
[----:B------:R-:W-:Y:S01]  /*5740*/  IADD3 R20, R102, 0x2d, RZ ;  /* 0x0000002d66147810 */ /* 0x000fe20007ffe0ff */
[--C-:B------:R-:W-:Y:S01]  /*5750*/  @!P2 IMAD.IADD R154, R154, 0x1, -R103.reuse ;  /* 0x000000019a9aa824 */ /* 0x100fe200078e0a67 */
[----:B------:R-:W-:Y:S01]  /*5760*/  ISETP.GE.AND P2, PT, R15, RZ, PT ;  /* 0x000000ff0f00720c */ /* 0x000fe20003f46270 */
[----:B------:R-:W-:Y:S01]  /*5770*/  IMAD R133, R103, R0, R16 ;  /* 0x0000000067857224 */ /* 0x000fe200078e0210 */
[----:B------:R-:W-:Y:S01]  /*5780*/  IABS R113, R20 ;  /* 0x0000001400717213 */ /* 0x000fe20000000000 */
[----:B------:R-:W-:Y:S01]  /*5790*/  @!P5 IMAD.IADD R145, R145, 0x1, -R103 ;  /* 0x000000019191d824 */ /* 0x000fe200078e0a67 */
[----:B------:R-:W-:Y:S01]  /*57a0*/  SHF.R.U32.HI R16, RZ, 0x3, R122 ;  /* 0x00000003ff107819 */ /* 0x000fe2000001167a */
[----:B------:R-:W-:Y:S01]  /*57b0*/  IMAD R96, R103, R14, R96 ;  /* 0x0000000e67607224 */ /* 0x000fe200078e0260 */
[----:B------:R-:W-:Y:S01]  /*57c0*/  IADD3 R15, R218, -0x4, RZ ;  /* 0xfffffffcda0f7810 */ /* 0x000fe20007ffe0ff */
[----:B------:R-:W-:Y:S01]  /*57d0*/  IMAD.WIDE R52, R55, 0x4, R40 ;  /* 0x0000000437347825 */ /* 0x000fe200078e0228 */
[C---:B------:R-:W-:Y:S01]  /*57e0*/  ISETP.GT.U32.AND P5, PT, R103.reuse, R145, PT ;  /* 0x000000916700720c */ /* 0x040fe20003fa4070 */
[----:B------:R4:W-:Y:S01]  /*57f0*/  STL [R1+0x8ec], R18 ;  /* 0x0008ec1201007387 */ /* 0x0009e20000100800 */
[----:B------:R-:W-:Y:S01]  /*5800*/  IABS R80, R34 ;  /* 0x0000002200507213 */ /* 0x000fe20000000000 */
[----:B------:R-:W-:Y:S01]  /*5810*/  @!P6 IMAD.MOV R170, RZ, RZ, -R170 ;  /* 0x000000ffffaae224 */ /* 0x000fe200078e0aaa */
[----:B------:R-:W-:Y:S01]  /*5820*/  ISETP.GT.U32.AND P6, PT, R103, R133, PT ;  /* 0x000000856700720c */ /* 0x000fe20003fc4070 */
[----:B------:R-:W-:Y:S01]  /*5830*/  IMAD.HI.U32 R14, R87, R12, RZ ;  /* 0x0000000c570e7227 */ /* 0x000fe200078e00ff */
[----:B------:R1:W-:Y:S01]  /*5840*/  LDGSTS.E [R3+0x9400], [R52.64], P1 ;  /* 0x0940000034037fae */ /* 0x0003e20008921844 */
[----:B------:R-:W-:-:S02]  /*5850*/  IADD3 R39, R102, 0x66, RZ ;  /* 0x0000006666277810 */ /* 0x000fc40007ffe0ff */
[----:B------:R-:W-:Y:S01]  /*5860*/  IMAD.WIDE R54, R55, 0x4, R36 ;  /* 0x0000000437367825 */ /* 0x000fe200078e0224 */
[----:B------:R1:W-:Y:S01]  /*5870*/  STL [R1+0x92c], R17 ;  /* 0x00092c1101007387 */ /* 0x0003e20000100800 */
[----:B------:R-:W-:Y:S02]  /*5880*/  IABS R108, R39 ;  /* 0x00000027006c7213 */ /* 0x000fe40000000000 */
[--C-:B------:R-:W-:Y:S01]  /*5890*/  @!P5 IMAD.IADD R145, R145, 0x1, -R103.reuse ;  /* 0x000000019191d824 */ /* 0x100fe200078e0a67 */
[C---:B------:R-:W-:Y:S01]  /*58a0*/  ISETP.GT.U32.AND P5, PT, R103.reuse, R130, PT ;  /* 0x000000826700720c */ /* 0x040fe20003fa4070 */
[----:B------:R-:W-:Y:S01]  /*58b0*/  IMAD.MOV R14, RZ, RZ, -R14 ;  /* 0x000000ffff0e7224 */ /* 0x000fe200078e0a0e */
[----:B------:R1:W-:Y:S01]  /*58c0*/  LDGSTS.E [R3+0x9480], [R54.64], P1 ;  /* 0x0948000036037fae */ /* 0x0003e20008921844 */
[----:B------:R-:W-:Y:S01]  /*58d0*/  ISETP.GT.U32.AND P1, PT, R103, R96, PT ;  /* 0x000000606700720c */ /* 0x000fe20003f24070 */
[----:B------:R-:W-:Y:S01]  /*58e0*/  @!P2 IMAD.MOV R154, RZ, RZ, -R154 ;  /* 0x000000ffff9aa224 */ /* 0x000fe200078e0a9a */
[----:B------:R-:W-:Y:S01]  /*58f0*/  ISETP.GE.AND P2, PT, R21, RZ, PT ;  /* 0x000000ff1500720c */ /* 0x000fe20003f46270 */
[----:B------:R-:W-:Y:S01]  /*5900*/  IMAD R12, R103, R14, R12 ;  /* 0x0000000e670c7224 */ /* 0x000fe200078e020c */
[----:B------:R-:W-:Y:S01]  /*5910*/  @!P6 IADD3 R133, R133, -R103, RZ ;  /* 0x800000678585e210 */ /* 0x000fe20007ffe0ff */
[----:B------:R-:W-:Y:S01]  /*5920*/  IMAD.HI.U32 R0, R87, R113, RZ ;  /* 0x0000007157007227 */ /* 0x000fe200078e00ff */
[----:B---3--:R-:W-:Y:S01]  /*5930*/  IADD3 R21, R102, 0x35, RZ ;  /* 0x0000003566157810 */ /* 0x008fe20007ffe0ff */
[----:B------:R-:W-:Y:S01]  /*5940*/  STL.64 [R1+0xce8], R56 ;  /* 0x000ce83801007387 */ /* 0x000fe20000100a00 */
[----:B------:R-:W-:Y:S01]  /*5950*/  ISETP.GT.U32.AND P6, PT, R103, R133, PT ;  /* 0x000000856700720c */ /* 0x000fe20003fc4070 */
[----:B------:R-:W-:Y:S01]  /*5960*/  IMAD.MOV R0, RZ, RZ, -R0 ;  /* 0x000000ffff007224 */ /* 0x000fe200078e0a00 */
[----:B------:R-:W-:Y:S01]  /*5970*/  IABS R110, R21 ;  /* 0x00000015006e7213 */ /* 0x000fe20000000000 */
[----:B------:R-:W-:Y:S01]  /*5980*/  @!P5 IMAD.IADD R130, R130, 0x1, -R103 ;  /* 0x000000018282d824 */ /* 0x000fe200078e0a67 */
[----:B------:R-:W-:Y:S01]  /*5990*/  STL.64 [R1+0xcf0], R50 ;  /* 0x000cf03201007387 */ /* 0x000fe20000100a00 */
[----:B------:R-:W-:Y:S01]  /*59a0*/  @!P1 IADD3 R96, R96, -R103, RZ ;  /* 0x8000006760609210 */ /* 0x000fe20007ffe0ff */
[----:B------:R-:W-:-:S02]  /*59b0*/  IMAD R58, R2, 0x18, RZ ;  /* 0x00000018023a7824 */ /* 0x000fc400078e02ff */
[----:B------:R-:W-:Y:S01]  /*59c0*/  ISETP.GT.U32.AND P5, PT, R103, R130, PT ;  /* 0x000000826700720c */ /* 0x000fe20003fa4070 */
[----:B------:R-:W-:Y:S01]  /*59d0*/  @!P2 IMAD.MOV R145, RZ, RZ, -R145 ;  /* 0x000000ffff91a224 */ /* 0x000fe200078e0a91 */
[----:B------:R-:W-:Y:S01]  /*59e0*/  ISETP.GE.AND P2, PT, R19, RZ, PT ;  /* 0x000000ff1300720c */ /* 0x000fe20003f46270 */
[C---:B------:R-:W-:Y:S01]  /*59f0*/  IMAD R113, R103.reuse, R0, R113 ;  /* 0x0000000067717224 */ /* 0x040fe200078e0271 */
[----:B------:R-:W-:Y:S01]  /*5a00*/  ISETP.GT.U32.AND P1, PT, R103, R96, PT ;  /* 0x000000606700720c */ /* 0x000fe20003f24070 */
[----:B------:R-:W-:Y:S01]  /*5a10*/  @!P6 IMAD.IADD R133, R133, 0x1, -R103 ;  /* 0x000000018585e824 */ /* 0x000fe200078e0a67 */
[----:B------:R-:W-:Y:S01]  /*5a20*/  LOP3.LUT P6, RZ, R16, 0x1, RZ, 0xc0, !PT ;  /* 0x0000000110ff7812 */ /* 0x000fe200078cc0ff */
[----:B------:R-:W-:Y:S01]  /*5a30*/  IMAD.HI.U32 R14, R87, R110, RZ ;  /* 0x0000006e570e7227 */ /* 0x000fe200078e00ff */
[----:B--2---:R-:W-:Y:S01]  /*5a40*/  IADD3 R19, R102, 0x3d, RZ ;  /* 0x0000003d66137810 */ /* 0x004fe20007ffe0ff */
[----:B------:R-:W-:Y:S02]  /*5a50*/  STL [R1+0x96c], R22 ;  /* 0x00096c1601007387 */ /* 0x000fe40000100800 */
[----:B------:R-:W-:Y:S01]  /*5a60*/  IMAD.WIDE R64, R58, 0x4, R40 ;  /* 0x000000043a407825 */ /* 0x000fe200078e0228 */
[----:B------:R-:W-:Y:S01]  /*5a70*/  IABS R94, R19 ;  /* 0x00000013005e7213 */ /* 0x000fe20000000000 */
[----:B------:R2:W-:Y:S02]  /*5a80*/  STL [R1+0x9ac], R20 ;  /* 0x0009ac1401007387 */ /* 0x0005e40000100800 */
[----:B------:R-:W-:Y:S01]  /*5a90*/  @!P5 IMAD.IADD R130, R130, 0x1, -R103 ;  /* 0x000000018282d824 */ /* 0x000fe200078e0a67 */
[C---:B------:R-:W-:Y:S01]  /*5aa0*/  ISETP.GT.U32.AND P5, PT, R103.reuse, R12, PT ;  /* 0x0000000c6700720c */ /* 0x040fe20003fa4070 */
[----:B------:R-:W-:Y:S01]  /*5ab0*/  @!P2 IMAD.MOV R133, RZ, RZ, -R133 ;  /* 0x000000ffff85a224 */ /* 0x000fe200078e0a85 */
[----:B------:R-:W-:Y:S01]  /*5ac0*/  ISETP.GE.AND P2, PT, R18, RZ, PT ;  /* 0x000000ff1200720c */ /* 0x000fe20003f46270 */
[----:B------:R-:W-:Y:S01]  /*5ad0*/  IMAD.MOV R14, RZ, RZ, -R14 ;  /* 0x000000ffff0e7224 */ /* 0x000fe200078e0a0e */
[----:B------:R3:W-:Y:S01]  /*5ae0*/  LDGSTS.E [R3+0x9800], [R64.64], P4 ;  /* 0x0980000040037fae */ /* 0x0007e2000a121844 */
[----:B------:R-:W-:Y:S01]  /*5af0*/  @!P1 IMAD.IADD R96, R96, 0x1, -R103 ;  /* 0x0000000160609824 */ /* 0x000fe200078e0a67 */
[C---:B------:R-:W-:Y:S01]  /*5b00*/  ISETP.GT.U32.AND P1, PT, R103.reuse, R113, PT ;  /* 0x000000716700720c */ /* 0x040fe20003f24070 */
[----:B------:R-:W-:Y:S01]  /*5b10*/  IMAD.WIDE R58, R58, 0x4, R36 ;  /* 0x000000043a3a7825 */ /* 0x000fe200078e0224 */
[----:B----4-:R-:W-:Y:S01]  /*5b20*/  IADD3 R18, R102, 0x4d, RZ ;  /* 0x0000004d66127810 */ /* 0x010fe20007ffe0ff */
[----:B------:R-:W-:Y:S02]  /*5b30*/  STL.64 [R1+0xcf8], R52 ;  /* 0x000cf83401007387 */ /* 0x000fe40000100a00 */
[----:B------:R-:W-:Y:S01]  /*5b40*/  IMAD R62, R2, 0x1c, RZ ;  /* 0x0000001c023e7824 */ /* 0x000fe200078e02ff */
[----:B------:R-:W-:Y:S01]  /*5b50*/  IABS R86, R18 ;  /* 0x0000001200567213 */ /* 0x000fe20000000000 */
[----:B------:R-:W-:Y:S01]  /*5b60*/  @!P5 IMAD.IADD R12, R12, 0x1, -R103 ;  /* 0x000000010c0cd824 */ /* 0x000fe200078e0a67 */
[----:B------:R3:W-:Y:S01]  /*5b70*/  LDGSTS.E [R3+0x9880], [R58.64], P4 ;  /* 0x098800003a037fae */ /* 0x0007e2000a121844 */
[----:B------:R-:W-:Y:S01]  /*5b80*/  IMAD R110, R103, R14, R110 ;  /* 0x0000000e676e7224 */ /* 0x000fe200078e026e */
[----:B------:R-:W-:Y:S01]  /*5b90*/  ISETP.GE.U32.AND P4, PT, R15, 0x7fffffdd, PT ;  /* 0x7fffffdd0f00780c */ /* 0x000fe20003f86070 */
[----:B------:R-:W-:Y:S01]  /*5ba0*/  IMAD.WIDE R60, R62, 0x4, R40 ;  /* 0x000000043e3c7825 */ /* 0x000fe200078e0228 */
[----:B------:R-:W-:Y:S01]  /*5bb0*/  ISETP.GT.U32.AND P5, PT, R103, R12, PT ;  /* 0x0000000c6700720c */ /* 0x000fe20003fa4070 */
[----:B------:R-:W-:Y:S01]  /*5bc0*/  STL.64 [R1+0xd00], R54 ;  /* 0x000d003601007387 */ /* 0x000fe20000100a00 */
[----:B------:R-:W-:Y:S01]  /*5bd0*/  IADD3 R15, R218, -0x2, RZ ;  /* 0xfffffffeda0f7810 */ /* 0x000fe20007ffe0ff */
[----:B------:R-:W-:Y:S01]  /*5be0*/  IMAD.WIDE R62, R62, 0x4, R36 ;  /* 0x000000043e3e7825 */ /* 0x000fe200078e0224 */
[----:B------:R-:W-:Y:S01]  /*5bf0*/  @!P1 IADD3 R113, R113, -R103, RZ ;  /* 0x8000006771719210 */ /* 0x000fe20007ffe0ff */
[----:B------:R3:W-:Y:S01]  /*5c00*/  LDGSTS.E [R3+0x9c00], [R60.64], P6 ;  /* 0x09c000003c037fae */ /* 0x0007e2000b121844 */
[----:B------:R-:W-:Y:S01]  /*5c10*/  IADD3 R14, R218, -0x6, RZ ;  /* 0xfffffffada0e7810 */ /* 0x000fe20007ffe0ff */
[----:B------:R-:W-:Y:S01]  /*5c20*/  @!P2 IMAD.MOV R130, RZ, RZ, -R130 ;  /* 0x000000ffff82a224 */ /* 0x000fe200078e0a82 */
[----:B------:R-:W-:Y:S01]  /*5c30*/  ISETP.GE.AND P2, PT, R17, RZ, PT ;  /* 0x000000ff1100720c */ /* 0x000fe20003f46270 */
[----:B------:R3:W-:Y:S01]  /*5c40*/  LDGSTS.E [R3+0x9c80], [R62.64], P6 ;  /* 0x09c800003e037fae */ /* 0x0007e2000b121844 */
[----:B------:R-:W-:Y:S01]  /*5c50*/  ISETP.GE.U32.AND P6, PT, R15, 0x7fffffdf, PT ;  /* 0x7fffffdf0f00780c */ /* 0x000fe20003fc6070 */
[----:B------:R-:W-:Y:S01]  /*5c60*/  IMAD.HI.U32 R0, R87, R94, RZ ;  /* 0x0000005e57007227 */ /* 0x000fe200078e00ff */
[----:B-1----:R-:W-:Y:S01]  /*5c70*/  IADD3 R17, R102, 0x45, RZ ;  /* 0x0000004566117810 */ /* 0x002fe20007ffe0ff */
[----:B------:R-:W-:Y:S01]  /*5c80*/  STL.64 [R1+0xd08], R64 ;  /* 0x000d084001007387 */ /* 0x000fe20000100a00 */
[C---:B------:R-:W-:Y:S01]  /*5c90*/  ISETP.GT.U32.AND P1, PT, R103.reuse, R113, PT ;  /* 0x000000716700720c */ /* 0x040fe20003f24070 */
[----:B------:R-:W-:Y:S01]  /*5ca0*/  @!P5 IMAD.IADD R12, R12, 0x1, -R103 ;  /* 0x000000010c0cd824 */ /* 0x000fe200078e0a67 */
[----:B------:R-:W-:Y:S01]  /*5cb0*/  ISETP.GT.U32.AND P5, PT, R103, R110, PT ;  /* 0x0000006e6700720c */ /* 0x000fe20003fa4070 */
[----:B------:R-:W-:Y:S01]  /*5cc0*/  IMAD.MOV R0, RZ, RZ, -R0 ;  /* 0x000000ffff007224 */ /* 0x000fe200078e0a00 */
[----:B------:R-:W-:Y:S01]  /*5cd0*/  IABS R90, R17 ;  /* 0x00000011005a7213 */ /* 0x000fe20000000000 */
[----:B------:R-:W-:Y:S01]  /*5ce0*/  IMAD.WIDE R72, R2, 0x4, R40 ;  /* 0x0000000402487825 */ /* 0x000fe200078e0228 */
[----:B------:R-:W-:Y:S01]  /*5cf0*/  STL.64 [R1+0xd10], R58 ;  /* 0x000d103a01007387 */ /* 0x000fe20000100a00 */
[----:B------:R-:W-:-:S02]  /*5d00*/  IABS R15, R24 ;  /* 0x00000018000f7213 */ /* 0x000fc40000000000 */
[----:B------:R-:W-:Y:S01]  /*5d10*/  IMAD.WIDE R66, R2, 0x4, R36 ;  /* 0x0000000402427825 */ /* 0x000fe200078e0224 */
[----:B------:R1:W-:Y:S03]  /*5d20*/  LDGSTS.E [R38+0x8100], [R72.64], !P6 ;  /* 0x0810000048267fae */ /* 0x0003e6000f121844 */
[----:B------:R-:W-:Y:S01]  /*5d30*/  IMAD R94, R103, R0, R94 ;  /* 0x00000000675e7224 */ /* 0x000fe200078e025e */
[----:B------:R1:W-:Y:S01]  /*5d40*/  LDGSTS.E [R38+0x8180], [R66.64], !P6 ;  /* 0x0818000042267fae */ /* 0x0003e2000f121844 */
[--C-:B------:R-:W-:Y:S01]  /*5d50*/  @!P5 IMAD.IADD R110, R110, 0x1, -R103.reuse ;  /* 0x000000016e6ed824 */ /* 0x100fe200078e0a67 */
[----:B------:R-:W-:Y:S01]  /*5d60*/  ISETP.GE.AND P5, PT, R20, RZ, PT ;  /* 0x000000ff1400720c */ /* 0x000fe20003fa6270 */
[----:B------:R-:W-:Y:S01]  /*5d70*/  IMAD.HI.U32 R0, R87, R90, RZ ;  /* 0x0000005a57007227 */ /* 0x000fe200078e00ff */
[----:B--2---:R-:W-:Y:S01]  /*5d80*/  IADD3 R20, R102, 0x55, RZ ;  /* 0x0000005566147810 */ /* 0x004fe20007ffe0ff */
[----:B------:R-:W-:Y:S01]  /*5d90*/  STL [R1+0x9e0], R21 ;  /* 0x0009e01501007387 */ /* 0x000fe20000100800 */
[----:B------:R-:W-:Y:S01]  /*5da0*/  ISETP.GT.U32.AND P6, PT, R103, R110, PT ;  /* 0x0000006e6700720c */ /* 0x000fe20003fc4070 */
[----:B------:R-:W-:Y:S01]  /*5db0*/  @!P2 IMAD.MOV R96, RZ, RZ, -R96 ;  /* 0x000000ffff60a224 */ /* 0x000fe200078e0a60 */
[----:B------:R-:W-:Y:S01]  /*5dc0*/  ISETP.GE.AND P2, PT, R22, RZ, PT ;  /* 0x000000ff1600720c */ /* 0x000fe20003f46270 */
[----:B------:R-:W-:Y:S01]  /*5dd0*/  IMAD.MOV R0, RZ, RZ, -R0 ;  /* 0x000000ffff007224 */ /* 0x000fe200078e0a00 */
[----:B------:R-:W-:Y:S01]  /*5de0*/  IABS R16, R20 ;  /* 0x0000001400107213 */ /* 0x000fe20000000000 */
[----:B------:R-:W-:Y:S01]  /*5df0*/  @!P1 IMAD.IADD R113, R113, 0x1, -R103 ;  /* 0x0000000171719824 */ /* 0x000fe200078e0a67 */
[----:B------:R-:W-:Y:S01]  /*5e00*/  ISETP.GE.AND P1, PT, R21, RZ, PT ;  /* 0x000000ff1500720c */ /* 0x000fe20003f26270 */
[----:B------:R-:W-:Y:S01]  /*5e10*/  IMAD R90, R103, R0, R90 ;  /* 0x00000000675a7224 */ /* 0x000fe200078e025a */
[----:B------:R-:W-:Y:S01]  /*5e20*/  IADD3 R22, R102, 0x5d, RZ ;  /* 0x0000005d66167810 */ /* 0x000fe20007ffe0ff */
[----:B------:R-:W-:Y:S01]  /*5e30*/  IMAD.HI.U32 R0, R87, R86, RZ ;  /* 0x0000005657007227 */ /* 0x000fe200078e00ff */
[----:B------:R2:W-:Y:S03]  /*5e40*/  STL [R1+0xa28], R19 ;  /* 0x000a281301007387 */ /* 0x0005e60000100800 */
[----:B------:R-:W-:Y:S01]  /*5e50*/  IMAD.MOV R0, RZ, RZ, -R0 ;  /* 0x000000ffff007224 */ /* 0x000fe200078e0a00 */
[----:B------:R-:W-:Y:S01]  /*5e60*/  @!P6 IADD3 R110, R110, -R103, RZ ;  /* 0x800000676e6ee210 */ /* 0x000fe20007ffe0ff */
[----:B------:R-:W-:Y:S01]  /*5e70*/  @!P2 IMAD.MOV R12, RZ, RZ, -R12 ;  /* 0x000000ffff0ca224 */ /* 0x000fe200078e0a0c */
[C---:B------:R-:W-:Y:S01]  /*5e80*/  ISETP.GT.U32.AND P2, PT, R103.reuse, R94, PT ;  /* 0x0000005e6700720c */ /* 0x040fe20003f44070 */
[C---:B------:R-:W-:Y:S01]  /*5e90*/  IMAD R86, R103.reuse, R0, R86 ;  /* 0x0000000067567224 */ /* 0x040fe200078e0256 */
[----:B------:R-:W-:Y:S01]  /*5ea0*/  ISETP.GT.U32.AND P6, PT, R103, R90, PT ;  /* 0x0000005a6700720c */ /* 0x000fe20003fc4070 */
[----:B------:R-:W-:Y:S01]  /*5eb0*/  @!P1 IMAD.MOV R110, RZ, RZ, -R110 ;  /* 0x000000ffff6e9224 */ /* 0x000fe200078e0a6e */
[----:B------:R-:W-:Y:S01]  /*5ec0*/  STL.64 [R1+0xd18], R60 ;  /* 0x000d183c01007387 */ /* 0x000fe20000100a00 */
[----:B------:R-:W-:Y:S01]  /*5ed0*/  IMAD.HI.U32 R0, R87, R16, RZ ;  /* 0x0000001057007227 */ /* 0x000fe200078e00ff */
[----:B------:R-:W-:-:S02]  /*5ee0*/  ISETP.GT.U32.AND P1, PT, R103, R86, PT ;  /* 0x000000566700720c */ /* 0x000fc40003f24070 */
[----:B------:R-:W-:Y:S01]  /*5ef0*/  STL.64 [R1+0xd20], R62 ;  /* 0x000d203e01007387 */ /* 0x000fe20000100a00 */
[----:B------:R-:W-:Y:S01]  /*5f00*/  @!P5 IMAD.MOV R113, RZ, RZ, -R113 ;  /* 0x000000ffff71d224 */ /* 0x000fe200078e0a71 */
[----:B------:R-:W-:Y:S01]  /*5f10*/  ISETP.GE.U32.AND P5, PT, R14, 0x7fffffdb, PT ;  /* 0x7fffffdb0e00780c */ /* 0x000fe20003fa6070 */
[----:B------:R-:W-:Y:S01]  /*5f20*/  IMAD.MOV R0, RZ, RZ, -R0 ;  /* 0x000000ffff007224 */ /* 0x000fe200078e0a00 */
[----:B------:R-:W-:Y:S01]  /*5f30*/  IADD3 R14, R218, -0xa, RZ ;  /* 0xfffffff6da0e7810 */ /* 0x000fe20007ffe0ff */
[--C-:B------:R-:W-:Y:S01]  /*5f40*/  @!P2 IMAD.IADD R94, R94, 0x1, -R103.reuse ;  /* 0x000000015e5ea824 */ /* 0x100fe200078e0a67 */
[----:B------:R4:W-:Y:S01]  /*5f50*/  STL [R1+0xa48], R17 ;  /* 0x000a481101007387 */ /* 0x0009e20000100800 */
[----:B------:R-:W-:Y:S02]  /*5f60*/  IMAD R70, R2, 0x5, RZ ;  /* 0x0000000502467824 */ /* 0x000fe400078e02ff */
[C---:B------:R-:W-:Y:S01]  /*5f70*/  IMAD R16, R103.reuse, R0, R16 ;  /* 0x0000000067107224 */ /* 0x040fe200078e0210 */
[----:B------:R-:W-:Y:S01]  /*5f80*/  ISETP.GT.U32.AND P2, PT, R103, R94, PT ;  /* 0x0000005e6700720c */ /* 0x000fe20003f44070 */
[----:B------:R-:W-:Y:S01]  /*5f90*/  @!P1 IMAD.IADD R86, R86, 0x1, -R103 ;  /* 0x0000000156569824 */ /* 0x000fe200078e0a67 */
[----:B------:R1:W-:Y:S01]  /*5fa0*/  STL [R1+0xa34], R18 ;  /* 0x000a341201007387 */ /* 0x0003e20000100800 */
[----:B------:R-:W-:-:S03]  /*5fb0*/  IMAD.WIDE R68, R70, 0x4, R40 ;  /* 0x0000000446447825 */ /* 0x000fc600078e0228 */
[----:B------:R-:W-:Y:S01]  /*5fc0*/  ISETP.GT.U32.AND P1, PT, R103, R86, PT ;  /* 0x000000566700720c */ /* 0x000fe20003f24070 */
[----:B------:R-:W-:Y:S01]  /*5fd0*/  IMAD.WIDE R70, R70, 0x4, R36 ;  /* 0x0000000446467825 */ /* 0x000fe200078e0224 */
[----:B------:R1:W-:Y:S03]  /*5fe0*/  LDGSTS.E [R38+0x8500], [R68.64], !P5 ;  /* 0x0850000044267fae */ /* 0x0003e6000e921844 */
[--C-:B------:R-:W-:Y:S01]  /*5ff0*/  @!P6 IMAD.IADD R90, R90, 0x1, -R103.reuse ;  /* 0x000000015a5ae824 */ /* 0x100fe200078e0a67 */
[----:B------:R-:W-:Y:S01]  /*6000*/  ISETP.GE.U32.AND P6, PT, R14, 0x7fffffd7, PT ;  /* 0x7fffffd70e00780c */ /* 0x000fe20003fc6070 */
[--C-:B------:R-:W-:Y:S01]  /*6010*/  @!P2 IMAD.IADD R94, R94, 0x1, -R103.reuse ;  /* 0x000000015e5ea824 */ /* 0x100fe200078e0a67 */
[----:B------:R-:W-:Y:S01]  /*6020*/  ISETP.GE.AND P2, PT, R19, RZ, PT ;  /* 0x000000ff1300720c */ /* 0x000fe20003f46270 */
[----:B------:R1:W-:Y:S01]  /*6030*/  LDGSTS.E [R38+0x8580], [R70.64], !P5 ;  /* 0x0858000046267fae */ /* 0x0003e2000e921844 */
[----:B------:R-:W-:Y:S01]  /*6040*/  IABS R14, R22 ;  /* 0x00000016000e7213 */ /* 0x000fe20000000000 */
[----:B------:R-:W-:Y:S01]  /*6050*/  IMAD R74, R2, 0x9, RZ ;  /* 0x00000009024a7824 */ /* 0x000fe200078e02ff */
[C---:B------:R-:W-:Y:S01]  /*6060*/  ISETP.GT.U32.AND P5, PT, R103.reuse, R90, PT ;  /* 0x0000005a6700720c */ /* 0x040fe20003fa4070 */
[----:B------:R-:W-:Y:S01]  /*6070*/  @!P1 IMAD.IADD R86, R86, 0x1, -R103 ;  /* 0x0000000156569824 */ /* 0x000fe200078e0a67 */
[----:B------:R-:W-:Y:S01]  /*6080*/  ISETP.GT.U32.AND P1, PT, R103, R16, PT ;  /* 0x000000106700720c */ /* 0x000fe20003f24070 */
[----:B------:R-:W-:Y:S01]  /*6090*/  IMAD.HI.U32 R0, R87, R14, RZ ;  /* 0x0000000e57007227 */ /* 0x000fe200078e00ff */
[----:B--2---:R-:W-:Y:S01]  /*60a0*/  IADD3 R19, R218, -0xe, RZ ;  /* 0xfffffff2da137810 */ /* 0x004fe20007ffe0ff */
[----:B------:R-:W-:Y:S02]  /*60b0*/  STL.64 [R1+0xd28], R72 ;  /* 0x000d284801007387 */ /* 0x000fe40000100a00 */
[----:B------:R-:W-:Y:S01]  /*60c0*/  IMAD.WIDE R104, R74, 0x4, R40 ;  /* 0x000000044a687825 */ /* 0x000fe200078e0228 */
[----:B------:R-:W-:Y:S01]  /*60d0*/  IADD3 R0, -R0, RZ, RZ ;  /* 0x000000ff00007210 */ /* 0x000fe20007ffe1ff */
[----:B------:R-:W-:Y:S02]  /*60e0*/  STL.64 [R1+0xd30], R66 ;  /* 0x000d304201007387 */ /* 0x000fe40000100a00 */
[----:B------:R-:W-:Y:S01]  /*60f0*/  @!P2 IMAD.MOV R94, RZ, RZ, -R94 ;  /* 0x000000ffff5ea224 */ /* 0x000fe200078e0a5e */
[----:B------:R-:W-:Y:S01]  /*6100*/  ISETP.GE.AND P2, PT, R17, RZ, PT ;  /* 0x000000ff1100720c */ /* 0x000fe20003f46270 */
[----:B------:R-:W-:Y:S01]  /*6110*/  IMAD.WIDE R74, R74, 0x4, R36 ;  /* 0x000000044a4a7825 */ /* 0x000fe200078e0224 */
[----:B----4-:R-:W-:Y:S01]  /*6120*/  IABS R17, R27 ;  /* 0x0000001b00117213 */ /* 0x010fe20000000000 */
[----:B------:R2:W-:Y:S02]  /*6130*/  LDGSTS.E [R38+0x8900], [R104.64], !P6 ;  /* 0x0890000068267fae */ /* 0x0005e4000f121844 */
[----:B------:R-:W-:-:S02]  /*6140*/  @!P1 IMAD.IADD R16, R16, 0x1, -R103 ;  /* 0x0000000110109824 */ /* 0x000fc400078e0a67 */
[----:B------:R-:W-:Y:S01]  /*6150*/  @!P5 IMAD.IADD R90, R90, 0x1, -R103 ;  /* 0x000000015a5ad824 */ /* 0x000fe200078e0a67 */
[----:B------:R-:W-:Y:S01]  /*6160*/  ISETP.GE.AND P5, PT, R18, RZ, PT ;  /* 0x000000ff1200720c */ /* 0x000fe20003fa6270 */
[C---:B------:R-:W-:Y:S01]  /*6170*/  IMAD R14, R103.reuse, R0, R14 ;  /* 0x00000000670e7224 */ /* 0x040fe200078e020e */
[----:B------:R-:W-:Y:S01]  /*6180*/  ISETP.GT.U32.AND P1, PT, R103, R16, PT ;  /* 0x000000106700720c */ /* 0x000fe20003f24070 */
[----:B-1----:R-:W-:Y:S01]  /*6190*/  IMAD.HI.U32 R18, R87, R15, RZ ;  /* 0x0000000f57127227 */ /* 0x002fe200078e00ff */
[----:B------:R2:W-:Y:S01]  /*61a0*/  LDGSTS.E [R38+0x8980], [R74.64], !P6 ;  /* 0x089800004a267fae */ /* 0x0005e2000f121844 */
[----:B------:R-:W-:Y:S02]  /*61b0*/  ISETP.GE.AND P6, PT, R20, RZ, PT ;  /* 0x000000ff1400720c */ /* 0x000fe40003fc6270 */
[----:B------:R-:W-:Y:S01]  /*61c0*/  @!P2 IMAD.MOV R90, RZ, RZ, -R90 ;  /* 0x000000ffff5aa224 */ /* 0x000fe200078e0a5a */
[----:B------:R-:W-:Y:S01]  /*61d0*/  ISETP.GT.U32.AND P2, PT, R103, R14, PT ;  /* 0x0000000e6700720c */ /* 0x000fe20003f44070 */
[----:B------:R-:W-:Y:S01]  /*61e0*/  IMAD.HI.U32 R0, R87, R17, RZ ;  /* 0x0000001157007227 */ /* 0x000fe200078e00ff */
[----:B------:R1:W-:Y:S03]  /*61f0*/  STL [R1+0xa10], R20 ;  /* 0x000a101401007387 */ /* 0x0003e60000100800 */
[----:B------:R-:W-:Y:S01]  /*6200*/  IMAD.MOV R18, RZ, RZ, -R18 ;  /* 0x000000ffff127224 */ /* 0x000fe200078e0a12 */
[----:B------:R4:W-:Y:S01]  /*6210*/  STL [R1+0x9ec], R22 ;  /* 0x0009ec1601007387 */ /* 0x0009e20000100800 */
[----:B------:R-:W-:Y:S01]  /*6220*/  IMAD.MOV R0, RZ, RZ, -R0 ;  /* 0x000000ffff007224 */ /* 0x000fe200078e0a00 */
[----:B------:R-:W-:Y:S01]  /*6230*/  @!P1 IADD3 R16, R16, -R103, RZ ;  /* 0x8000006710109210 */ /* 0x000fe20007ffe0ff */
[C---:B------:R-:W-:Y:S01]  /*6240*/  IMAD R15, R103.reuse, R18, R15 ;  /* 0x00000012670f7224 */ /* 0x040fe200078e020f */
[----:B------:R-:W-:Y:S01]  /*6250*/  IABS R18, R26 ;  /* 0x0000001a00127213 */ /* 0x000fe20000000000 */
[C---:B------:R-:W-:Y:S01]  /*6260*/  IMAD R17, R103.reuse, R0, R17 ;  /* 0x0000000067117224 */ /* 0x040fe200078e0211 */
[----:B------:R-:W-:Y:S01]  /*6270*/  SHF.R.U32.HI R0, RZ, 0xe, R122 ;  /* 0x0000000eff007819 */ /* 0x000fe2000001167a */
[----:B------:R-:W-:Y:S01]  /*6280*/  @!P6 IMAD.MOV R16, RZ, RZ, -R16 ;  /* 0x000000ffff10e224 */ /* 0x000fe200078e0a10 */
[C---:B------:R-:W-:Y:S01]  /*6290*/  ISETP.GT.U32.AND P1, PT, R103.reuse, R15, PT ;  /* 0x0000000f6700720c */ /* 0x040fe20003f24070 */
[----:B------:R-:W-:Y:S01]  /*62a0*/  @!P2 IMAD.IADD R14, R14, 0x1, -R103 ;  /* 0x000000010e0ea824 */ /* 0x000fe200078e0a67 */
[----:B------:R-:W-:Y:S01]  /*62b0*/  ISETP.GT.U32.AND P6, PT, R103, R17, PT ;  /* 0x000000116700720c */ /* 0x000fe20003fc4070 */
[----:B------:R-:W-:Y:S01]  /*62c0*/  IMAD.HI.U32 R21, R87, R18, RZ ;  /* 0x0000001257157227 */ /* 0x000fe200078e00ff */
[----:B------:R-:W-:Y:S01]  /*62d0*/  STL.64 [R1+0xd38], R68 ;  /* 0x000d384401007387 */ /* 0x000fe20000100a00 */
[----:B-1----:R-:W-:-:S02]  /*62e0*/  IABS R20, R33 ;  /* 0x0000002100147213 */ /* 0x002fc40000000000 */
[----:B------:R-:W-:Y:S01]  /*62f0*/  ISETP.GT.U32.AND P2, PT, R103, R14, PT ;  /* 0x0000000e6700720c */ /* 0x000fe20003f44070 */
[----:B------:R-:W-:Y:S01]  /*6300*/  @!P5 IMAD.MOV R86, RZ, RZ, -R86 ;  /* 0x000000ffff56d224 */ /* 0x000fe200078e0a56 */
[----:B------:R-:W-:Y:S01]  /*6310*/  ISETP.GE.U32.AND P5, PT, R19, 0x7fffffd3, PT ;  /* 0x7fffffd31300780c */ /* 0x000fe20003fa6070 */
[----:B------:R-:W-:Y:S01]  /*6320*/  IMAD.MOV R21, RZ, RZ, -R21 ;  /* 0x000000ffff157224 */ /* 0x000fe200078e0a15 */
[----:B------:R-:W-:Y:S01]  /*6330*/  IABS R19, R25 ;  /* 0x0000001900137213 */ /* 0x000fe20000000000 */
[----:B------:R-:W-:Y:S01]  /*6340*/  IMAD R78, R2, 0xd, RZ ;  /* 0x0000000d024e7824 */ /* 0x000fe200078e02ff */
[----:B------:R-:W-:Y:S01]  /*6350*/  STL.64 [R1+0xd40], R70 ;  /* 0x000d404601007387 */ /* 0x000fe20000100a00 */
[--C-:B------:R-:W-:Y:S01]  /*6360*/  @!P1 IMAD.IADD R15, R15, 0x1, -R103.reuse ;  /* 0x000000010f0f9824 */ /* 0x100fe200078e0a67 */
[----:B------:R-:W-:Y:S01]  /*6370*/  ISETP.GE.AND P1, PT, R22, RZ, PT ;  /* 0x000000ff1600720c */ /* 0x000fe20003f26270 */
[--C-:B------:R-:W-:Y:S01]  /*6380*/  @!P6 IMAD.IADD R17, R17, 0x1, -R103.reuse ;  /* 0x000000011111e824 */ /* 0x100fe200078e0a67 */
[----:B------:R1:W-:Y:S01]  /*6390*/  STL [R1+0x9c0], R24 ;  /* 0x0009c01801007387 */ /* 0x0003e20000100800 */
[C---:B------:R-:W-:Y:S01]  /*63a0*/  IMAD R18, R103.reuse, R21, R18 ;  /* 0x0000001567127224 */ /* 0x040fe200078e0212 */
[----:B------:R-:W-:Y:S01]  /*63b0*/  ISETP.GT.U32.AND P6, PT, R103, R15, PT ;  /* 0x0000000f6700720c */ /* 0x000fe20003fc4070 */
[----:B------:R-:W-:Y:S01]  /*63c0*/  IMAD.HI.U32 R21, R87, R19, RZ ;  /* 0x0000001357157227 */ /* 0x000fe200078e00ff */
[----:B----4-:R-:W-:Y:S01]  /*63d0*/  IABS R22, R28 ;  /* 0x0000001c00167213 */ /* 0x010fe20000000000 */
[----:B------:R4:W-:Y:S02]  /*63e0*/  STL [R1+0x998], R27 ;  /* 0x0009981b01007387 */ /* 0x0009e40000100800 */
[----:B------:R-:W-:Y:S01]  /*63f0*/  @!P2 IMAD.IADD R14, R14, 0x1, -R103 ;  /* 0x000000010e0ea824 */ /* 0x000fe200078e0a67 */
[----:B------:R-:W-:Y:S01]  /*6400*/  LOP3.LUT P2, RZ, R0, 0x1, RZ, 0xc0, !PT ;  /* 0x0000000100ff7812 */ /* 0x000fe2000784c0ff */
[----:B------:R-:W-:Y:S01]  /*6410*/  IMAD.MOV R21, RZ, RZ, -R21 ;  /* 0x000000ffff157224 */ /* 0x000fe200078e0a15 */
[----:B------:R1:W-:Y:S01]  /*6420*/  STL [R1+0x954], R26 ;  /* 0x0009541a01007387 */ /* 0x0003e20000100800 */
[----:B------:R-:W-:Y:S01]  /*6430*/  IMAD.WIDE R76, R78, 0x4, R40 ;  /* 0x000000044e4c7825 */ /* 0x000fe200078e0228 */
[----:B------:R-:W-:-:S02]  /*6440*/  @!P1 IADD3 R14, -R14, RZ, RZ ;  /* 0x000000ff0e0e9210 */ /* 0x000fc40007ffe1ff */
[C---:B------:R-:W-:Y:S01]  /*6450*/  ISETP.GT.U32.AND P1, PT, R103.reuse, R18, PT ;  /* 0x000000126700720c */ /* 0x040fe20003f24070 */
[----:B------:R-:W-:Y:S01]  /*6460*/  IMAD.WIDE R78, R78, 0x4, R36 ;  /* 0x000000044e4e7825 */ /* 0x000fe200078e0224 */
[----:B------:R2:W-:Y:S03]  /*6470*/  LDGSTS.E [R38+0x8d00], [R76.64], !P5 ;  /* 0x08d000004c267fae */ /* 0x0005e6000e921844 */
[----:B------:R-:W-:Y:S01]  /*6480*/  IMAD R19, R103, R21, R19 ;  /* 0x0000001567137224 */ /* 0x000fe200078e0213 */
[----:B------:R2:W-:Y:S01]  /*6490*/  LDGSTS.E [R38+0x8d80], [R78.64], !P5 ;  /* 0x08d800004e267fae */ /* 0x0005e2000e921844 */
[--C-:B------:R-:W-:Y:S01]  /*64a0*/  @!P6 IMAD.IADD R15, R15, 0x1, -R103.reuse ;  /* 0x000000010f0fe824 */ /* 0x100fe200078e0a67 */
[C---:B------:R-:W-:Y:S01]  /*64b0*/  ISETP.GT.U32.AND P5, PT, R103.reuse, R17, PT ;  /* 0x000000116700720c */ /* 0x040fe20003fa4070 */
[----:B------:R-:W-:Y:S01]  /*64c0*/  IMAD R106, R2, 0x11, RZ ;  /* 0x00000011026a7824 */ /* 0x000fe200078e02ff */
[----:B------:R-:W-:Y:S01]  /*64d0*/  ISETP.GT.U32.AND P6, PT, R103, R19, PT ;  /* 0x000000136700720c */ /* 0x000fe20003fc4070 */
[----:B------:R-:W-:Y:S01]  /*64e0*/  IMAD.HI.U32 R0, R87, R20, RZ ;  /* 0x0000001457007227 */ /* 0x000fe200078e00ff */
[----:B------:R-:W-:Y:S01]  /*64f0*/  IABS R21, R32 ;  /* 0x0000002000157213 */ /* 0x000fe20000000000 */
[----:B------:R1:W-:Y:S02]  /*6500*/  STL [R1+0x8fc], R25 ;  /* 0x0008fc1901007387 */ /* 0x0003e40000100800 */
[----:B------:R-:W-:Y:S01]  /*6510*/  @!P1 IMAD.IADD R18, R18, 0x1, -R103 ;  /* 0x0000000112129824 */ /* 0x000fe200078e0a67 */
[----:B------:R-:W-:Y:S01]  /*6520*/  ISETP.GE.AND P1, PT, R27, RZ, PT ;  /* 0x000000ff1b00720c */ /* 0x000fe20003f26270 */
[----:B------:R-:W-:Y:S01]  /*6530*/  IMAD.WIDE R136, R106, 0x4, R40 ;  /* 0x000000046a887825 */ /* 0x000fe200078e0228 */
[----:B------:R-:W-:Y:S03]  /*6540*/  STL.64 [R1+0xd48], R104 ;  /* 0x000d486801007387 */ /* 0x000fe60000100a00 */
[--C-:B------:R-:W-:Y:S01]  /*6550*/  @!P5 IMAD.IADD R17, R17, 0x1, -R103.reuse ;  /* 0x000000011111d824 */ /* 0x100fe200078e0a67 */
[----:B------:R-:W-:Y:S01]  /*6560*/  ISETP.GE.AND P5, PT, R24, RZ, PT ;  /* 0x000000ff1800720c */ /* 0x000fe20003fa6270 */
[----:B------:R-:W-:Y:S01]  /*6570*/  @!P6 IMAD.IADD R19, R19, 0x1, -R103 ;  /* 0x000000011313e824 */ /* 0x000fe200078e0a67 */
[----:B------:R-:W-:Y:S01]  /*6580*/  ISETP.GT.U32.AND P6, PT, R103, R18, PT ;  /* 0x000000126700720c */ /* 0x000fe20003fc4070 */
[----:B-1----:R-:W-:Y:S01]  /*6590*/  IMAD.HI.U32 R24, R87, R21, RZ ;  /* 0x0000001557187227 */ /* 0x002fe200078e00ff */
[----:B------:R2:W-:Y:S03]  /*65a0*/  LDGSTS.E [R38+0x9100], [R136.64], P2 ;  /* 0x0910000088267fae */ /* 0x0005e60009121844 */
[----:B------:R-:W-:Y:S01]  /*65b0*/  IMAD.WIDE R106, R106, 0x4, R36 ;  /* 0x000000046a6a7825 */ /* 0x000fe200078e0224 */
[----:B------:R-:W-:Y:S01]  /*65c0*/  @!P1 IADD3 R17, -R17, RZ, RZ ;  /* 0x000000ff11119210 */ /* 0x000fe20007ffe1ff */
[----:B------:R-:W-:Y:S01]  /*65d0*/  STL.64 [R1+0xd50], R74 ;  /* 0x000d504a01007387 */ /* 0x000fe20000100a00 */
[----:B------:R-:W-:Y:S01]  /*65e0*/  LOP3.LUT P1, RZ, R23, 0x1, RZ, 0xc0, !PT ;  /* 0x0000000117ff7812 */ /* 0x000fe2000782c0ff */
[----:B------:R-:W-:Y:S01]  /*65f0*/  IMAD.MOV R24, RZ, RZ, -R24 ;  /* 0x000000ffff187224 */ /* 0x000fe200078e0a18 */
[----:B------:R-:W-:Y:S01]  /*6600*/  IABS R23, R30 ;  /* 0x0000001e00177213 */ /* 0x000fe20000000000 */
[----:B------:R2:W-:Y:S01]  /*6610*/  LDGSTS.E [R38+0x9180], [R106.64], P2 ;  /* 0x091800006a267fae */ /* 0x0005e20009121844 */
[C---:B------:R-:W-:Y:S01]  /*6620*/  ISETP.GT.U32.AND P2, PT, R103.reuse, R19, PT ;  /* 0x000000136700720c */ /* 0x040fe20003f44070 */
[C---:B------:R-:W-:Y:S01]  /*6630*/  IMAD R21, R103.reuse, R24, R21 ;  /* 0x0000001867157224 */ /* 0x040fe200078e0215 */
[----:B------:R-:W-:Y:S01]  /*6640*/  IABS R24, R35 ;  /* 0x0000002300187213 */ /* 0x000fe20000000000 */
[----:B------:R-:W-:Y:S01]  /*6650*/  IMAD.MOV R0, RZ, RZ, -R0 ;  /* 0x000000ffff007224 */ /* 0x000fe200078e0a00 */
[----:B------:R1:W-:Y:S01]  /*6660*/  STL [R1+0x890], R33 ;  /* 0x0008902101007387 */ /* 0x0003e20000100800 */
[----:B------:R-:W-:Y:S01]  /*6670*/  @!P6 IMAD.IADD R18, R18, 0x1, -R103 ;  /* 0x000000011212e824 */ /* 0x000fe200078e0a67 */
[C---:B------:R-:W-:Y:S01]  /*6680*/  ISETP.GT.U32.AND P6, PT, R103.reuse, R21, PT ;  /* 0x000000156700720c */ /* 0x040fe20003fc4070 */
[----:B------:R-:W-:Y:S01]  /*6690*/  IMAD R20, R103, R0, R20 ;  /* 0x0000000067147224 */ /* 0x000fe200078e0214 */
[----:B------:R-:W-:Y:S01]  /*66a0*/  STL.64 [R1+0xd58], R76 ;  /* 0x000d584c01007387 */ /* 0x000fe20000100a00 */
[----:B------:R-:W-:-:S02]  /*66b0*/  @!P5 IMAD.MOV R15, RZ, RZ, -R15 ;  /* 0x000000ffff0fd224 */ /* 0x000fc400078e0a0f */
[----:B------:R-:W-:Y:S01]  /*66c0*/  IMAD R126, R2, 0x15, RZ ;  /* 0x00000015027e7824 */ /* 0x000fe200078e02ff */
[----:B------:R-:W-:Y:S01]  /*66d0*/  ISETP.GT.U32.AND P5, PT, R103, R20, PT ;  /* 0x000000146700720c */ /* 0x000fe20003fa4070 */
[----:B------:R-:W-:Y:S01]  /*66e0*/  @!P2 IMAD.IADD R19, R19, 0x1, -R103 ;  /* 0x000000011313a824 */ /* 0x000fe200078e0a67 */
[----:B------:R-:W-:Y:S01]  /*66f0*/  ISETP.GE.AND P2, PT, R26, RZ, PT ;  /* 0x000000ff1a00720c */ /* 0x000fe20003f46270 */
[----:B------:R-:W-:Y:S01]  /*6700*/  IMAD.HI.U32 R0, R87, R22, RZ ;  /* 0x0000001657007227 */ /* 0x000fe200078e00ff */
[----:B------:R-:W-:Y:S03]  /*6710*/  STL.64 [R1+0xd60], R78 ;  /* 0x000d604e01007387 */ /* 0x000fe60000100a00 */
[C---:B------:R-:W-:Y:S01]  /*6720*/  IMAD.WIDE R124, R126.reuse, 0x4, R40 ;  /* 0x000000047e7c7825 */ /* 0x040fe200078e0228 */
[----:B------:R1:W-:Y:S03]  /*6730*/  STL [R1+0x8c4], R32 ;  /* 0x0008c42001007387 */ /* 0x0003e60000100800 */
[----:B------:R-:W-:Y:S01]  /*6740*/  IMAD.WIDE R126, R126, 0x4, R36 ;  /* 0x000000047e7e7825 */ /* 0x000fe200078e0224 */
[----:B------:R2:W-:Y:S03]  /*6750*/  LDGSTS.E [R38+0x9500], [R124.64], P1 ;  /* 0x095000007c267fae */ /* 0x0005e60008921844 */
[----:B------:R-:W-:Y:S01]  /*6760*/  @!P6 IMAD.IADD R21, R21, 0x1, -R103 ;  /* 0x000000011515e824 */ /* 0x000fe200078e0a67 */
[----:B------:R2:W-:Y:S01]  /*6770*/  LDGSTS.E [R38+0x9580], [R126.64], P1 ;  /* 0x095800007e267fae */ /* 0x0005e20008921844 */
[----:B------:R-:W-:-:S02]  /*6780*/  IMAD.MOV R0, RZ, RZ, -R0 ;  /* 0x000000ffff007224 */ /* 0x000fc400078e0a00 */
[--C-:B------:R-:W-:Y:S01]  /*6790*/  @!P5 IMAD.IADD R20, R20, 0x1, -R103.reuse ;  /* 0x000000011414d824 */ /* 0x100fe200078e0a67 */
[C---:B------:R-:W-:Y:S01]  /*67a0*/  ISETP.GT.U32.AND P1, PT, R103.reuse, R21, PT ;  /* 0x000000156700720c */ /* 0x040fe20003f24070 */
[----:B------:R-:W-:Y:S01]  /*67b0*/  IMAD R22, R103, R0, R22 ;  /* 0x0000000067167224 */ /* 0x000fe200078e0216 */
[----:B------:R-:W-:Y:S01]  /*67c0*/  ISETP.GE.AND P5, PT, R25, RZ, PT ;  /* 0x000000ff1900720c */ /* 0x000fe20003fa6270 */
[----:B------:R-:W-:Y:S01]  /*67d0*/  @!P2 IMAD.MOV R18, RZ, RZ, -R18 ;  /* 0x000000ffff12a224 */ /* 0x000fe200078e0a12 */
[----:B------:R-:W-:Y:S01]  /*67e0*/  ISETP.GT.U32.AND P6, PT, R103, R20, PT ;  /* 0x000000146700720c */ /* 0x000fe20003fc4070 */
[----:B----4-:R-:W-:Y:S01]  /*67f0*/  IMAD.HI.U32 R27, R87, R23, RZ ;  /* 0x00000017571b7227 */ /* 0x010fe200078e00ff */
[----:B------:R-:W-:Y:S01]  /*6800*/  ISETP.GT.U32.AND P2, PT, R103, R22, PT ;  /* 0x000000166700720c */ /* 0x000fe20003f44070 */
[----:B------:R-:W-:Y:S01]  /*6810*/  STL [R1+0x8f4], R28 ;  /* 0x0008f41c01007387 */ /* 0x000fe20000100800 */
[----:B------:R-:W-:Y:S01]  /*6820*/  SHF.R.U32.HI R0, RZ, 0x6, R122 ;  /* 0x00000006ff007819 */ /* 0x000fe2000001167a */
[----:B------:R-:W-:Y:S01]  /*6830*/  IMAD.HI.U32 R26, R87, R24, RZ ;  /* 0x00000018571a7227 */ /* 0x000fe200078e00ff */
[----:B------:R-:W-:Y:S01]  /*6840*/  IADD3 R27, -R27, RZ, RZ ;  /* 0x000000ff1b1b7210 */ /* 0x000fe20007ffe1ff */
[----:B------:R-:W-:Y:S01]  /*6850*/  STL.64 [R1+0xd68], R136 ;  /* 0x000d688801007387 */ /* 0x000fe20000100a00 */
[----:B------:R-:W-:Y:S01]  /*6860*/  IABS R25, R31 ;  /* 0x0000001f00197213 */ /* 0x000fe20000000000 */
[----:B------:R-:W-:Y:S01]  /*6870*/  @!P1 IMAD.IADD R21, R21, 0x1, -R103 ;  /* 0x0000000115159824 */ /* 0x000fe200078e0a67 */
[----:B------:R-:W-:Y:S01]  /*6880*/  ISETP.GE.AND P1, PT, R32, RZ, PT ;  /* 0x000000ff2000720c */ /* 0x000fe20003f26270 */
[----:B------:R-:W-:Y:S01]  /*6890*/  IMAD R23, R103, R27, R23 ;  /* 0x0000001b67177224 */ /* 0x000fe200078e0217 */
[----:B------:R-:W-:Y:S01]  /*68a0*/  IABS R27, R42 ;  /* 0x0000002a001b7213 */ /* 0x000fe20000000000 */
[--C-:B------:R-:W-:Y:S01]  /*68b0*/  @!P6 IMAD.IADD R20, R20, 0x1, -R103.reuse ;  /* 0x000000011414e824 */ /* 0x100fe200078e0a67 */
[----:B------:R-:W-:Y:S01]  /*68c0*/  ISETP.GE.AND P6, PT, R33, RZ, PT ;  /* 0x000000ff2100720c */ /* 0x000fe20003fc6270 */
[----:B------:R-:W-:Y:S01]  /*68d0*/  @!P2 IMAD.IADD R22, R22, 0x1, -R103 ;  /* 0x000000011616a824 */ /* 0x000fe200078e0a67 */
[C---:B-1----:R-:W-:Y:S01]  /*68e0*/  IADD3 R33, R102.reuse, 0x4e, RZ ;  /* 0x0000004e66217810 */ /* 0x042fe20007ffe0ff */
[----:B------:R-:W-:Y:S01]  /*68f0*/  IMAD.MOV R26, RZ, RZ, -R26 ;  /* 0x000000ffff1a7224 */ /* 0x000fe200078e0a1a */
[----:B------:R-:W-:Y:S01]  /*6900*/  IADD3 R32, R102, 0x56, RZ ;  /* 0x0000005666207810 */ /* 0x000fe20007ffe0ff */
[----:B------:R-:W-:Y:S01]  /*6910*/  @!P5 IMAD.MOV R19, RZ, RZ, -R19 ;  /* 0x000000ffff13d224 */ /* 0x000fe200078e0a13 */
[C---:B------:R-:W-:Y:S01]  /*6920*/  ISETP.GT.U32.AND P2, PT, R103.reuse, R22, PT ;  /* 0x000000166700720c */ /* 0x040fe20003f44070 */
[C---:B------:R-:W-:Y:S01]  /*6930*/  IMAD R24, R103.reuse, R26, R24 ;  /* 0x0000001a67187224 */ /* 0x040fe200078e0218 */
[----:B------:R-:W-:Y:S01]  /*6940*/  LOP3.LUT P5, RZ, R0, 0x1, RZ, 0xc0, !PT ;  /* 0x0000000100ff7812 */ /* 0x000fe200078ac0ff */
[----:B------:R-:W-:Y:S01]  /*6950*/  @!P1 IMAD.MOV R21, RZ, RZ, -R21 ;  /* 0x000000ffff159224 */ /* 0x000fe200078e0a15 */
[----:B------:R-:W-:Y:S01]  /*6960*/  ISETP.GT.U32.AND P1, PT, R103, R23, PT ;  /* 0x000000176700720c */ /* 0x000fe20003f24070 */
[----:B------:R-:W-:Y:S01]  /*6970*/  IMAD.HI.U32 R0, R87, R25, RZ ;  /* 0x0000001957007227 */ /* 0x000fe200078e00ff */
[----:B------:R-:W-:Y:S01]  /*6980*/  IABS R26, R29 ;  /* 0x0000001d001a7213 */ /* 0x000fe20000000000 */
[----:B------:R-:W-:Y:S01]  /*6990*/  STL.64 [R1+0xd70], R106 ;  /* 0x000d706a01007387 */ /* 0x000fe20000100a00 */
[----:B------:R-:W-:Y:S01]  /*69a0*/  IABS R81, R33 ;  /* 0x0000002100517213 */ /* 0x000fe20000000000 */
[----:B------:R-:W-:Y:S01]  /*69b0*/  @!P6 IMAD.MOV R20, RZ, RZ, -R20 ;  /* 0x000000ffff14e224 */ /* 0x000fe200078e0a14 */
[----:B------:R-:W-:Y:S01]  /*69c0*/  ISETP.GE.AND P6, PT, R28, RZ, PT ;  /* 0x000000ff1c00720c */ /* 0x000fe20003fc6270 */
[----:B------:R-:W-:Y:S01]  /*69d0*/  IMAD.MOV R0, RZ, RZ, -R0 ;  /* 0x000000ffff007224 */ /* 0x000fe200078e0a00 */
[----:B------:R1:W-:Y:S01]  /*69e0*/  STL [R1+0x930], R30 ;  /* 0x0009301e01007387 */ /* 0x0003e20000100800 */
[----:B------:R-:W-:Y:S01]  /*69f0*/  @!P2 IMAD.IADD R22, R22, 0x1, -R103 ;  /* 0x000000011616a824 */ /* 0x000fe200078e0a67 */
[C---:B------:R-:W-:Y:S01]  /*6a00*/  ISETP.GT.U32.AND P2, PT, R103.reuse, R24, PT ;  /* 0x000000186700720c */ /* 0x040fe20003f44070 */
[----:B------:R-:W-:Y:S01]  /*6a10*/  IMAD R25, R103, R0, R25 ;  /* 0x0000000067197224 */ /* 0x000fe200078e0219 */
[----:B------:R4:W-:Y:S01]  /*6a20*/  STL [R1+0x968], R35 ;  /* 0x0009682301007387 */ /* 0x0009e20000100800 */
[--C-:B------:R-:W-:Y:S01]  /*6a30*/  @!P1 IMAD.IADD R23, R23, 0x1, -R103.reuse ;  /* 0x0000000117179824 */ /* 0x100fe200078e0a67 */
[----:B------:R-:W-:Y:S01]  /*6a40*/  IABS R88, R32 ;  /* 0x0000002000587213 */ /* 0x000fe20000000000 */
[----:B------:R-:W-:Y:S01]  /*6a50*/  IMAD.HI.U32 R0, R87, R26, RZ ;  /* 0x0000001a57007227 */ /* 0x000fe200078e00ff */
[----:B------:R1:W-:Y:S02]  /*6a60*/  STL [R1+0x99c], R31 ;  /* 0x00099c1f01007387 */ /* 0x0003e40000100800 */
[C---:B------:R-:W-:Y:S01]  /*6a70*/  ISETP.GT.U32.AND P1, PT, R103.reuse, R23, PT ;  /* 0x000000176700720c */ /* 0x040fe20003f24070 */
[----:B------:R-:W-:Y:S01]  /*6a80*/  @!P6 IMAD.MOV R22, RZ, RZ, -R22 ;  /* 0x000000ffff16e224 */ /* 0x000fe200078e0a16 */
[----:B------:R-:W-:Y:S01]  /*6a90*/  ISETP.GT.U32.AND P6, PT, R103, R25, PT ;  /* 0x000000196700720c */ /* 0x000fe20003fc4070 */
[----:B------:R-:W-:Y:S01]  /*6aa0*/  IMAD R138, R2, 0x19, RZ ;  /* 0x00000019028a7824 */ /* 0x000fe200078e02ff */
[----:B------:R-:W-:Y:S01]  /*6ab0*/  IADD3 R0, -R0, RZ, RZ ;  /* 0x000000ff00007210 */ /* 0x000fe20007ffe1ff */
[----:B------:R-:W-:Y:S01]  /*6ac0*/  @!P2 IMAD.IADD R24, R24, 0x1, -R103 ;  /* 0x000000011818a824 */ /* 0x000fe200078e0a67 */
[----:B------:R-:W-:Y:S01]  /*6ad0*/  ISETP.GE.AND P2, PT, R30, RZ, PT ;  /* 0x000000ff1e00720c */ /* 0x000fe20003f46270 */
[----:B------:R-:W-:Y:S01]  /*6ae0*/  IMAD.WIDE R156, R138, 0x4, R40 ;  /* 0x000000048a9c7825 */ /* 0x000fe200078e0228 */
[----:B------:R-:W-:Y:S01]  /*6af0*/  STL.64 [R1+0xd78], R124 ;  /* 0x000d787c01007387 */ /* 0x000fe20000100a00 */
[----:B-1----:R-:W-:-:S02]  /*6b00*/  IADD3 R30, R102, 0x5e, RZ ;  /* 0x0000005e661e7810 */ /* 0x002fc40007ffe0ff */
[----:B------:R-:W-:Y:S01]  /*6b10*/  IMAD.WIDE R138, R138, 0x4, R36 ;  /* 0x000000048a8a7825 */ /* 0x000fe200078e0224 */
[----:B------:R2:W-:Y:S01]  /*6b20*/  LDGSTS.E [R38+0x9900], [R156.64], P5 ;  /* 0x099000009c267fae */ /* 0x0005e2000a921844 */
[----:B------:R-:W-:Y:S02]  /*6b30*/  IABS R89, R30 ;  /* 0x0000001e00597213 */ /* 0x000fe40000000000 */
[--C-:B------:R-:W-:Y:S01]  /*6b40*/  @!P1 IMAD.IADD R23, R23, 0x1, -R103.reuse ;  /* 0x0000000117179824 */ /* 0x100fe200078e0a67 */
[----:B------:R2:W-:Y:S01]  /*6b50*/  LDGSTS.E [R38+0x9980], [R138.64], P5 ;  /* 0x099800008a267fae */ /* 0x0005e2000a921844 */
[----:B------:R-:W-:Y:S01]  /*6b60*/  @!P6 IMAD.IADD R25, R25, 0x1, -R103 ;  /* 0x000000011919e824 */ /* 0x000fe200078e0a67 */
[C---:B------:R-:W-:Y:S01]  /*6b70*/  ISETP.GT.U32.AND P6, PT, R103.reuse, R24, PT ;  /* 0x000000186700720c */ /* 0x040fe20003fc4070 */
[----:B------:R-:W-:Y:S01]  /*6b80*/  IMAD R26, R103, R0, R26 ;  /* 0x00000000671a7224 */ /* 0x000fe200078e021a */
[----:B------:R-:W-:Y:S01]  /*6b90*/  @!P2 IADD3 R23, -R23, RZ, RZ ;  /* 0x000000ff1717a210 */ /* 0x000fe20007ffe1ff */
[----:B------:R-:W-:Y:S01]  /*6ba0*/  IMAD.HI.U32 R0, R87, R80, RZ ;  /* 0x0000005057007227 */ /* 0x000fe200078e00ff */
[----:B------:R-:W-:Y:S01]  /*6bb0*/  ISETP.GE.AND P2, PT, R35, RZ, PT ;  /* 0x000000ff2300720c */ /* 0x000fe20003f46270 */
[----:B------:R-:W-:Y:S01]  /*6bc0*/  STL.64 [R1+0xd80], R126 ;  /* 0x000d807e01007387 */ /* 0x000fe20000100a00 */
[----:B------:R-:W-:Y:S01]  /*6bd0*/  ISETP.GT.U32.AND P5, PT, R103, R25, PT ;  /* 0x000000196700720c */ /* 0x000fe20003fa4070 */
[----:B------:R-:W-:Y:S01]  /*6be0*/  IMAD.HI.U32 R28, R87, R27, RZ ;  /* 0x0000001b571c7227 */ /* 0x000fe200078e00ff */
[----:B------:R-:W-:Y:S01]  /*6bf0*/  ISETP.GT.U32.AND P1, PT, R103, R26, PT ;  /* 0x0000001a6700720c */ /* 0x000fe20003f24070 */
[----:B------:R1:W-:Y:S01]  /*6c00*/  STL [R1+0x97c], R29 ;  /* 0x00097c1d01007387 */ /* 0x0003e20000100800 */
[----:B----4-:R-:W-:Y:S01]  /*6c10*/  IADD3 R35, R102, 0x6e, RZ ;  /* 0x0000006e66237810 */ /* 0x010fe20007ffe0ff */
[----:B------:R-:W-:-:S02]  /*6c20*/  IMAD.MOV R0, RZ, RZ, -R0 ;  /* 0x000000ffff007224 */ /* 0x000fc400078e0a00 */
[----:B------:R-:W-:Y:S01]  /*6c30*/  IMAD.MOV R28, RZ, RZ, -R28 ;  /* 0x000000ffff1c7224 */ /* 0x000fe200078e0a1c */
[----:B------:R-:W-:Y:S01]  /*6c40*/  IABS R128, R35 ;  /* 0x0000002300807213 */ /* 0x000fe20000000000 */
[----:B------:R-:W-:Y:S01]  /*6c50*/  IMAD R80, R103, R0, R80 ;  /* 0x0000000067507224 */ /* 0x000fe200078e0250 */
[----:B------:R-:W-:Y:S01]  /*6c60*/  STL [R1+0x970], R42 ;  /* 0x0009702a01007387 */ /* 0x000fe20000100800 */
[----:B------:R-:W-:Y:S01]  /*6c70*/  @!P6 IMAD.IADD R24, R24, 0x1, -R103 ;  /* 0x000000011818e824 */ /* 0x000fe200078e0a67 */
[----:B------:R-:W-:Y:S01]  /*6c80*/  ISETP.GE.AND P6, PT, R31, RZ, PT ;  /* 0x000000ff1f00720c */ /* 0x000fe20003fc6270 */
[C---:B------:R-:W-:Y:S01]  /*6c90*/  IMAD R27, R103.reuse, R28, R27 ;  /* 0x0000001c671b7224 */ /* 0x040fe200078e021b */
[----:B------:R-:W-:Y:S01]  /*6ca0*/  IADD3 R28, R218, -0x7, RZ ;  /* 0xfffffff9da1c7810 */ /* 0x000fe20007ffe0ff */
[----:B------:R-:W-:Y:S01]  /*6cb0*/  @!P2 IMAD.MOV R24, RZ, RZ, -R24 ;  /* 0x000000ffff18a224 */ /* 0x000fe200078e0a18 */
[----:B------:R-:W-:Y:S01]  /*6cc0*/  ISETP.GT.U32.AND P2, PT, R103, R80, PT ;  /* 0x000000506700720c */ /* 0x000fe20003f44070 */
[--C-:B------:R-:W-:Y:S01]  /*6cd0*/  @!P5 IMAD.IADD R25, R25, 0x1, -R103.reuse ;  /* 0x000000011919d824 */ /* 0x100fe200078e0a67 */
[----:B------:R-:W-:Y:S01]  /*6ce0*/  ISETP.GT.U32.AND P5, PT, R103, R27, PT ;  /* 0x0000001b6700720c */ /* 0x000fe20003fa4070 */
[----:B------:R-:W-:Y:S01]  /*6cf0*/  @!P1 IMAD.IADD R26, R26, 0x1, -R103 ;  /* 0x000000011a1a9824 */ /* 0x000fe200078e0a67 */
[----:B------:R-:W-:Y:S01]  /*6d00*/  IADD3 R31, R102, 0x76, RZ ;  /* 0x00000076661f7810 */ /* 0x000fe20007ffe0ff */
[----:B------:R-:W-:Y:S01]  /*6d10*/  IMAD.HI.U32 R0, R87, R81, RZ ;  /* 0x0000005157007227 */ /* 0x000fe200078e00ff */
[----:B------:R4:W-:Y:S02]  /*6d20*/  STL [R1+0x964], R34 ;  /* 0x0009642201007387 */ /* 0x0009e40000100800 */
[----:B------:R-:W-:Y:S01]  /*6d30*/  ISETP.GT.U32.AND P1, PT, R103, R26, PT ;  /* 0x0000001a6700720c */ /* 0x000fe20003f24070 */
[----:B------:R-:W-:Y:S01]  /*6d40*/  @!P6 IMAD.MOV R25, RZ, RZ, -R25 ;  /* 0x000000ffff19e224 */ /* 0x000fe200078e0a19 */
[----:B------:R-:W-:Y:S01]  /*6d50*/  ISETP.GE.AND P6, PT, R29, RZ, PT ;  /* 0x000000ff1d00720c */ /* 0x000fe20003fc6270 */
[----:B------:R-:W-:Y:S01]  /*6d60*/  IMAD.MOV R0, RZ, RZ, -R0 ;  /* 0x000000ffff007224 */ /* 0x000fe200078e0a00 */
[----:B------:R-:W-:Y:S01]  /*6d70*/  IABS R129, R31 ;  /* 0x0000001f00817213 */ /* 0x000fe20000000000 */
[--C-:B------:R-:W-:Y:S01]  /*6d80*/  @!P2 IMAD.IADD R80, R80, 0x1, -R103.reuse ;  /* 0x000000015050a824 */ /* 0x100fe200078e0a67 */
[----:B------:R-:W-:Y:S01]  /*6d90*/  STL.64 [R1+0xd88], R156 ;  /* 0x000d889c01007387 */ /* 0x000fe20000100a00 */
[----:B------:R-:W-:-:S02]  /*6da0*/  @!P5 IMAD.IADD R27, R27, 0x1, -R103 ;  /* 0x000000011b1bd824 */ /* 0x000fc400078e0a67 */
[C---:B------:R-:W-:Y:S01]  /*6db0*/  IMAD R81, R103.reuse, R0, R81 ;  /* 0x0000000067517224 */ /* 0x040fe200078e0251 */
[----:B------:R-:W-:Y:S01]  /*6dc0*/  ISETP.GT.U32.AND P2, PT, R103, R80, PT ;  /* 0x000000506700720c */ /* 0x000fe20003f44070 */
[----:B-1----:R-:W-:Y:S01]  /*6dd0*/  IMAD.HI.U32 R29, R87, R88, RZ ;  /* 0x00000058571d7227 */ /* 0x002fe200078e00ff */
[C---:B------:R-:W-:Y:S01]  /*6de0*/  ISETP.GT.U32.AND P5, PT, R103.reuse, R27, PT ;  /* 0x0000001b6700720c */ /* 0x040fe20003fa4070 */
[----:B------:R-:W-:Y:S01]  /*6df0*/  STL.64 [R1+0xd90], R138 ;  /* 0x000d908a01007387 */ /* 0x000fe20000100a00 */
[----:B------:R-:W-:Y:S01]  /*6e00*/  @!P1 IADD3 R26, R26, -R103, RZ ;  /* 0x800000671a1a9210 */ /* 0x000fe20007ffe0ff */
[----:B------:R-:W-:Y:S01]  /*6e10*/  IMAD.MOV R29, RZ, RZ, -R29 ;  /* 0x000000ffff1d7224 */ /* 0x000fe200078e0a1d */
[----:B------:R-:W-:Y:S01]  /*6e20*/  ISETP.GE.U32.AND P1, PT, R28, 0x7fffffda, PT ;  /* 0x7fffffda1c00780c */ /* 0x000fe20003f26070 */
[----:B------:R-:W-:Y:S01]  /*6e30*/  IMAD R142, R2, 0x1d, RZ ;  /* 0x0000001d028e7824 */ /* 0x000fe200078e02ff */
[----:B------:R-:W-:Y:S01]  /*6e40*/  SHF.R.U32.HI R28, RZ, 0x2, R122 ;  /* 0x00000002ff1c7819 */ /* 0x000fe2000001167a */
[----:B------:R-:W-:Y:S01]  /*6e50*/  @!P6 IMAD.MOV R26, RZ, RZ, -R26 ;  /* 0x000000ffff1ae224 */ /* 0x000fe200078e0a1a */
[----:B------:R1:W-:Y:S01]  /*6e60*/  STL [R1+0x94c], R33 ;  /* 0x00094c2101007387 */ /* 0x0003e20000100800 */
[----:B------:R-:W-:Y:S01]  /*6e70*/  IMAD R88, R103, R29, R88 ;  /* 0x0000001d67587224 */ /* 0x000fe200078e0258 */
[----:B------:R-:W-:Y:S01]  /*6e80*/  LOP3.LUT P6, RZ, R28, 0x1, RZ, 0xc0, !PT ;  /* 0x000000011cff7812 */ /* 0x000fe200078cc0ff */
[--C-:B------:R-:W-:Y:S01]  /*6e90*/  @!P2 IMAD.IADD R80, R80, 0x1, -R103.reuse ;  /* 0x000000015050a824 */ /* 0x100fe200078e0a67 */
[----:B------:R-:W-:Y:S01]  /*6ea0*/  ISETP.GE.AND P2, PT, R42, RZ, PT ;  /* 0x000000ff2a00720c */ /* 0x000fe20003f46270 */
[----:B------:R-:W-:Y:S01]  /*6eb0*/  @!P5 IMAD.IADD R27, R27, 0x1, -R103 ;  /* 0x000000011b1bd824 */ /* 0x000fe200078e0a67 */
[----:B------:R-:W-:Y:S01]  /*6ec0*/  ISETP.GT.U32.AND P5, PT, R103, R81, PT ;  /* 0x000000516700720c */ /* 0x000fe20003fa4070 */
[----:B------:R-:W-:Y:S01]  /*6ed0*/  IMAD.WIDE R140, R142, 0x4, R40 ;  /* 0x000000048e8c7825 */ /* 0x000fe200078e0228 */
[----:B------:R-:W-:Y:S01]  /*6ee0*/  IADD3 R29, R218, -0x3, RZ ;  /* 0xfffffffdda1d7810 */ /* 0x000fe20007ffe0ff */
[----:B------:R-:W-:Y:S02]  /*6ef0*/  STL [R1+0x948], R32 ;  /* 0x0009482001007387 */ /* 0x000fe40000100800 */
[----:B------:R-:W-:-:S02]  /*6f00*/  IMAD.WIDE R142, R142, 0x4, R36 ;  /* 0x000000048e8e7825 */ /* 0x000fc400078e0224 */
[----:B------:R1:W-:Y:S02]  /*6f10*/  STL [R1+0x93c], R30 ;  /* 0x00093c1e01007387 */ /* 0x0003e40000100800 */
[----:B------:R-:W-:Y:S02]  /*6f20*/  IMAD.HI.U32 R0, R87, R89, RZ ;  /* 0x0000005957007227 */ /* 0x000fe400078e00ff */
[----:B------:R-:W-:Y:S01]  /*6f30*/  @!P2 IADD3 R27, -R27, RZ, RZ ;  /* 0x000000ff1b1ba210 */ /* 0x000fe20007ffe1ff */
[----:B------:R2:W-:Y:S01]  /*6f40*/  LDGSTS.E [R38+0x9d00], [R140.64], P6 ;  /* 0x09d000008c267fae */ /* 0x0005e2000b121844 */
[----:B------:R-:W-:Y:S01]  /*6f50*/  ISETP.GT.U32.AND P2, PT, R103, R88, PT ;  /* 0x000000586700720c */ /* 0x000fe20003f44070 */
[----:B------:R-:W-:Y:S02]  /*6f60*/  @!P5 IMAD.IADD R81, R81, 0x1, -R103 ;  /* 0x000000015151d824 */ /* 0x000fe400078e0a67 */
[----:B------:R2:W-:Y:S01]  /*6f70*/  LDGSTS.E [R38+0x9d80], [R142.64], P6 ;  /* 0x09d800008e267fae */ /* 0x0005e2000b121844 */
[----:B------:R-:W-:Y:S01]  /*6f80*/  ISETP.GE.AND P6, PT, R34, RZ, PT ;  /* 0x000000ff2200720c */ /* 0x000fe20003fc6270 */
[----:B------:R-:W-:Y:S01]  /*6f90*/  IMAD.MOV R0, RZ, RZ, -R0 ;  /* 0x000000ffff007224 */ /* 0x000fe200078e0a00 */
[----:B------:R-:W-:Y:S01]  /*6fa0*/  ISETP.GT.U32.AND P5, PT, R103, R81, PT ;  /* 0x000000516700720c */ /* 0x000fe20003fa4070 */
[----:B------:R-:W-:Y:S01]  /*6fb0*/  IMAD.HI.U32 R28, R87, R108, RZ ;  /* 0x0000006c571c7227 */ /* 0x000fe200078e00ff */
[----:B----4-:R-:W-:Y:S01]  /*6fc0*/  IADD3 R34, R102, 0x7e, RZ ;  /* 0x0000007e66227810 */ /* 0x010fe20007ffe0ff */
[----:B------:R-:W-:Y:S02]  /*6fd0*/  STL [R1+0x934], R39 ;  /* 0x0009342701007387 */ /* 0x000fe40000100800 */
[----:B------:R-:W-:Y:S01]  /*6fe0*/  IMAD R89, R103, R0, R89 ;  /* 0x0000000067597224 */ /* 0x000fe200078e0259 */
[----:B------:R-:W-:Y:S01]  /*6ff0*/  IABS R150, R34 ;  /* 0x0000002200967213 */ /* 0x000fe20000000000 */
[--C-:B------:R-:W-:Y:S01]  /*7000*/  @!P2 IMAD.IADD R88, R88, 0x1, -R103.reuse ;  /* 0x000000015858a824 */ /* 0x100fe200078e0a67 */
[----:B------:R-:W-:Y:S01]  /*7010*/  ISETP.GE.AND P2, PT, R33, RZ, PT ;  /* 0x000000ff2100720c */ /* 0x000fe20003f46270 */
[----:B------:R-:W-:Y:S01]  /*7020*/  IMAD.MOV R28, RZ, RZ, -R28 ;  /* 0x000000ffff1c7224 */ /* 0x000fe200078e0a1c */
[----:B--2---:R-:W-:Y:S01]  /*7030*/  LOP3.LUT R38, R3, 0x40, RZ, 0x3c, !PT ;  /* 0x0000004003267812 */ /* 0x004fe200078e3cff */
[----:B------:R-:W-:Y:S01]  /*7040*/  @!P6 IMAD.MOV R80, RZ, RZ, -R80 ;  /* 0x000000ffff50e224 */ /* 0x000fe200078e0a50 */
[----:B------:R-:W-:Y:S01]  /*7050*/  ISETP.GT.U32.AND P6, PT, R103, R89, PT ;  /* 0x000000596700720c */ /* 0x000fe20003fc4070 */
[----:B------:R-:W-:Y:S01]  /*7060*/  @!P5 IMAD.IADD R81, R81, 0x1, -R103 ;  /* 0x000000015151d824 */ /* 0x000fe200078e0a67 */
[----:B------:R-:W-:Y:S01]  /*7070*/  ISETP.GE.U32.AND P5, PT, R29, 0x7fffffde, PT ;  /* 0x7fffffde1d00780c */ /* 0x000fe20003fa6070 */
[----:B------:R-:W-:Y:S01]  /*7080*/  IMAD R108, R103, R28, R108 ;  /* 0x0000001c676c7224 */ /* 0x000fe200078e026c */
[----:B-1----:R-:W-:Y:S01]  /*7090*/  IADD3 R33, R102, 0x7, RZ ;  /* 0x0000000766217810 */ /* 0x002fe20007ffe0ff */
[----:B------:R-:W-:Y:S01]  /*70a0*/  IMAD.SHL.U32 R158, R2, 0x2, RZ ;  /* 0x00000002029e7824 */ /* 0x000fe200078e00ff */
[----:B------:R-:W-:Y:S01]  /*70b0*/  IADD3 R29, R218, -0xb, RZ ;  /* 0xfffffff5da1d7810 */ /* 0x000fe20007ffe0ff */
[----:B------:R-:W-:Y:S01]  /*70c0*/  IMAD.HI.U32 R0, R87, R128, RZ ;  /* 0x0000008057007227 */ /* 0x000fe200078e00ff */
[----:B------:R-:W-:Y:S01]  /*70d0*/  IABS R151, R33 ;  /* 0x0000002100977213 */ /* 0x000fe20000000000 */
[----:B------:R-:W-:Y:S02]  /*70e0*/  STL [R1+0x928], R35 ;  /* 0x0009282301007387 */ /* 0x000fe40000100800 */
[----:B------:R-:W-:Y:S01]  /*70f0*/  @!P2 IMAD.MOV R81, RZ, RZ, -R81 ;  /* 0x000000ffff51a224 */ /* 0x000fe200078e0a51 */
[----:B------:R-:W-:Y:S01]  /*7100*/  ISETP.GT.U32.AND P2, PT, R103, R108, PT ;  /* 0x0000006c6700720c */ /* 0x000fe20003f44070 */
[C---:B------:R-:W-:Y:S01]  /*7110*/  IMAD.WIDE R164, R158.reuse, 0x4, R40 ;  /* 0x000000049ea47825 */ /* 0x040fe200078e0228 */
[----:B------:R-:W-:Y:S01]  /*7120*/  @!P6 IADD3 R89, R89, -R103, RZ ;  /* 0x800000675959e210 */ /* 0x000fe20007ffe0ff */
[----:B------:R1:W-:Y:S01]  /*7130*/  STL [R1+0x924], R31 ;  /* 0x0009241f01007387 */ /* 0x0003e20000100800 */
[----:B------:R-:W-:Y:S01]  /*7140*/  ISETP.GT.U32.AND P6, PT, R103, R88, PT ;  /* 0x000000586700720c */ /* 0x000fe20003fc4070 */
[----:B------:R-:W-:-:S02]  /*7150*/  IMAD.WIDE R158, R158, 0x4, R36 ;  /* 0x000000049e9e7825 */ /* 0x000fc400078e0224 */
[----:B------:R2:W-:Y:S02]  /*7160*/  LDGSTS.E [R38+0x8200], [R164.64], !P5 ;  /* 0x08200000a4267fae */ /* 0x0005e4000e921844 */
[----:B------:R-:W-:Y:S02]  /*7170*/  IMAD.MOV R0, RZ, RZ, -R0 ;  /* 0x000000ffff007224 */ /* 0x000fe400078e0a00 */
[----:B------:R4:W-:Y:S01]  /*7180*/  LDGSTS.E [R38+0x8280], [R158.64], !P5 ;  /* 0x082800009e267fae */ /* 0x0009e2000e921844 */
[C---:B------:R-:W-:Y:S01]  /*7190*/  ISETP.GT.U32.AND P5, PT, R103.reuse, R89, PT ;  /* 0x000000596700720c */ /* 0x040fe20003fa4070 */
[C---:B------:R-:W-:Y:S02]  /*71a0*/  IMAD R128, R103.reuse, R0, R128 ;  /* 0x0000000067807224 */ /* 0x040fe400078e0280 */
[----:B------:R-:W-:Y:S01]  /*71b0*/  @!P2 IMAD.IADD R108, R108, 0x1, -R103 ;  /* 0x000000016c6ca824 */ /* 0x000fe200078e0a67 */
[----:B------:R-:W-:Y:S01]  /*71c0*/  STL.64 [R1+0xd98], R140 ;  /* 0x000d988c01007387 */ /* 0x000fe20000100a00 */
[----:B------:R-:W-:Y:S01]  /*71d0*/  IMAD R162, R2, 0x6, RZ ;  /* 0x0000000602a27824 */ /* 0x000fe200078e02ff */
[----:B------:R-:W-:Y:S01]  /*71e0*/  ISETP.GT.U32.AND P2, PT, R103, R128, PT ;  /* 0x000000806700720c */ /* 0x000fe20003f44070 */
[----:B------:R-:W-:Y:S01]  /*71f0*/  IMAD.HI.U32 R0, R87, R129, RZ ;  /* 0x0000008157007227 */ /* 0x000fe200078e00ff */
[----:B------:R-:W-:Y:S03]  /*7200*/  STL.64 [R1+0xda0], R142 ;  /* 0x000da08e01007387 */ /* 0x000fe60000100a00 */
[C---:B------:R-:W-:Y:S01]  /*7210*/  IMAD.WIDE R160, R162.reuse, 0x4, R40 ;  /* 0x00000004a2a07825 */ /* 0x040fe200078e0228 */
[----:B------:R-:W-:Y:S03]  /*7220*/  STL.64 [R1+0xda8], R164 ;  /* 0x000da8a401007387 */ /* 0x000fe60000100a00 */
[----:B------:R-:W-:Y:S01]  /*7230*/  IMAD.WIDE R162, R162, 0x4, R36 ;  /* 0x00000004a2a27825 */ /* 0x000fe200078e0224 */
[----:B------:R1:W-:Y:S03]  /*7240*/  LDGSTS.E [R38+0x8600], [R160.64], !P1 ;  /* 0x08600000a0267fae */ /* 0x0003e6000c921844 */
[--C-:B------:R-:W-:Y:S01]  /*7250*/  @!P5 IMAD.IADD R89, R89, 0x1, -R103.reuse ;  /* 0x000000015959d824 */ /* 0x100fe200078e0a67 */
[----:B------:R-:W-:Y:S01]  /*7260*/  ISETP.GE.AND P5, PT, R30, RZ, PT ;  /* 0x000000ff1e00720c */ /* 0x000fe20003fa6270 */
[--C-:B------:R-:W-:Y:S01]  /*7270*/  @!P6 IMAD.IADD R88, R88, 0x1, -R103.reuse ;  /* 0x000000015858e824 */ /* 0x100fe200078e0a67 */
[----:B------:R-:W-:Y:S01]  /*7280*/  ISETP.GE.AND P6, PT, R32, RZ, PT ;  /* 0x000000ff2000720c */ /* 0x000fe20003fc6270 */
[----:B------:R1:W-:Y:S01]  /*7290*/  LDGSTS.E [R38+0x8680], [R162.64], !P1 ;  /* 0x08680000a2267fae */ /* 0x0003e2000c921844 */
[----:B------:R-:W-:Y:S01]  /*72a0*/  ISETP.GT.U32.AND P1, PT, R103, R108, PT ;  /* 0x0000006c6700720c */ /* 0x000fe20003f24070 */
[----:B------:R-:W-:Y:S01]  /*72b0*/  @!P2 IMAD.IADD R128, R128, 0x1, -R103 ;  /* 0x000000018080a824 */ /* 0x000fe200078e0a67 */
[C---:B------:R-:W-:Y:S01]  /*72c0*/  IADD3 R30, R102.reuse, 0x17, RZ ;  /* 0x00000017661e7810 */ /* 0x040fe20007ffe0ff */
[----:B------:R-:W-:Y:S01]  /*72d0*/  IMAD.MOV R0, RZ, RZ, -R0 ;  /* 0x000000ffff007224 */ /* 0x000fe200078e0a00 */
[----:B------:R-:W-:Y:S01]  /*72e0*/  IADD3 R32, R102, 0xf, RZ ;  /* 0x0000000f66207810 */ /* 0x000fe20007ffe0ff */
[----:B------:R-:W-:Y:S01]  /*72f0*/  IMAD.HI.U32 R28, R87, R150, RZ ;  /* 0x00000096571c7227 */ /* 0x000fe200078e00ff */
[C---:B------:R-:W-:Y:S01]  /*7300*/  ISETP.GT.U32.AND P2, PT, R103.reuse, R128, PT ;  /* 0x000000806700720c */ /* 0x040fe20003f44070 */
[----:B------:R-:W-:Y:S01]  /*7310*/  STL.64 [R1+0xdb0], R158 ;  /* 0x000db09e01007387 */ /* 0x000fe20000100a00 */
[----:B------:R-:W-:Y:S01]  /*7320*/  IABS R179, R30 ;  /* 0x0000001e00b37213 */ /* 0x000fe20000000000 */
[----:B------:R-:W-:Y:S01]  /*7330*/  IMAD R129, R103, R0, R129 ;  /* 0x0000000067817224 */ /* 0x000fe200078e0281 */
[----:B------:R-:W-:Y:S01]  /*7340*/  @!P5 IADD3 R89, -R89, RZ, RZ ;  /* 0x000000ff5959d210 */ /* 0x000fe20007ffe1ff */
[----:B------:R-:W-:Y:S01]  /*7350*/  IMAD.MOV R28, RZ, RZ, -R28 ;  /* 0x000000ffff1c7224 */ /* 0x000fe200078e0a1c */
[----:B------:R-:W-:Y:S01]  /*7360*/  IABS R178, R32 ;  /* 0x0000002000b27213 */ /* 0x000fe20000000000 */
[----:B------:R-:W-:Y:S01]  /*7370*/  @!P6 IMAD.MOV R88, RZ, RZ, -R88 ;  /* 0x000000ffff58e224 */ /* 0x000fe200078e0a58 */
[----:B------:R-:W-:Y:S01]  /*7380*/  ISETP.GT.U32.AND P5, PT, R103, R129, PT ;  /* 0x000000816700720c */ /* 0x000fe20003fa4070 */
[----:B------:R-:W-:Y:S01]  /*7390*/  @!P1 IMAD.IADD R108, R108, 0x1, -R103 ;  /* 0x000000016c6c9824 */ /* 0x000fe200078e0a67 */
[----:B------:R-:W-:Y:S01]  /*73a0*/  ISETP.GE.U32.AND P6, PT, R29, 0x7fffffd6, PT ;  /* 0x7fffffd61d00780c */ /* 0x000fe20003fc6070 */
[----:B------:R-:W-:Y:S01]  /*73b0*/  IMAD R150, R103, R28, R150 ;  /* 0x0000001c67967224 */ /* 0x000fe200078e0296 */
[----:B------:R-:W-:Y:S01]  /*73c0*/  ISETP.GE.AND P1, PT, R39, RZ, PT ;  /* 0x000000ff2700720c */ /* 0x000fe20003f26270 */
[----:B------:R-:W-:Y:S01]  /*73d0*/  IMAD.HI.U32 R0, R87, R151, RZ ;  /* 0x0000009757007227 */ /* 0x000fe200078e00ff */
[----:B------:R-:W-:Y:S01]  /*73e0*/  IADD3 R29, R218, -0xf, RZ ;  /* 0xfffffff1da1d7810 */ /* 0x000fe20007ffe0ff */
[----:B------:R1:W-:Y:S02]  /*73f0*/  STL [R1+0x8f8], R34 ;  /* 0x0008f82201007387 */ /* 0x0003e40000100800 */
[----:B------:R-:W-:-:S02]  /*7400*/  IMAD R166, R2, 0xa, RZ ;  /* 0x0000000a02a67824 */ /* 0x000fc400078e02ff */
[----:B------:R-:W-:Y:S01]  /*7410*/  @!P2 IMAD.IADD R128, R128, 0x1, -R103 ;  /* 0x000000018080a824 */ /* 0x000fe200078e0a67 */
[----:B------:R-:W-:Y:S01]  /*7420*/  ISETP.GT.U32.AND P2, PT, R103, R150, PT ;  /* 0x000000966700720c */ /* 0x000fe20003f44070 */
[----:B------:R-:W-:Y:S01]  /*7430*/  IMAD.MOV R0, RZ, RZ, -R0 ;  /* 0x000000ffff007224 */ /* 0x000fe200078e0a00 */
[----:B------:R1:W-:Y:S01]  /*7440*/  STL [R1+0x898], R33 ;  /* 0x0008982101007387 */ /* 0x0003e20000100800 */
[----:B------:R-:W-:-:S03]  /*7450*/  IMAD.WIDE R188, R166, 0x4, R40 ;  /* 0x00000004a6bc7825 */ /* 0x000fc600078e0228 */
[----:B------:R-:W-:Y:S01]  /*7460*/  STL.64 [R1+0xdb8], R160 ;  /* 0x000db8a001007387 */ /* 0x000fe20000100a00 */
[----:B------:R-:W-:-:S03]  /*7470*/  IMAD.WIDE R166, R166, 0x4, R36 ;  /* 0x00000004a6a67825 */ /* 0x000fc600078e0224 */
[----:B------:R1:W-:Y:S01]  /*7480*/  LDGSTS.E [R38+0x8a00], [R188.64], !P6 ;  /* 0x08a00000bc267fae */ /* 0x0003e2000f121844 */
[----:B------:R-:W-:Y:S01]  /*7490*/  IMAD R151, R103, R0, R151 ;  /* 0x0000000067977224 */ /* 0x000fe200078e0297 */
[----:B------:R-:W-:Y:S01]  /*74a0*/  SHF.R.U32.HI R0, RZ, 0xd, R122 ;  /* 0x0000000dff007819 */ /* 0x000fe2000001167a */
[--C-:B------:R-:W-:Y:S01]  /*74b0*/  @!P5 IMAD.IADD R129, R129, 0x1, -R103.reuse ;  /* 0x000000018181d824 */ /* 0x100fe200078e0a67 */
[----:B------:R2:W-:Y:S01]  /*74c0*/  LDGSTS.E [R38+0x8a80], [R166.64], !P6 ;  /* 0x08a80000a6267fae */ /* 0x0005e2000f121844 */
[----:B------:R-:W-:Y:S01]  /*74d0*/  @!P1 IMAD.MOV R108, RZ, RZ, -R108 ;  /* 0x000000ffff6c9224 */ /* 0x000fe200078e0a6c */
[C---:B------:R-:W-:Y:S01]  /*74e0*/  ISETP.GT.U32.AND P1, PT, R103.reuse, R151, PT ;  /* 0x000000976700720c */ /* 0x040fe20003f24070 */
[--C-:B------:R-:W-:Y:S01]  /*74f0*/  @!P2 IMAD.IADD R150, R150, 0x1, -R103.reuse ;  /* 0x000000019696a824 */ /* 0x100fe200078e0a67 */
[----:B------:R-:W-:Y:S01]  /*7500*/  ISETP.GT.U32.AND P6, PT, R103, R129, PT ;  /* 0x000000816700720c */ /* 0x000fe20003fc4070 */
[----:B------:R-:W-:Y:S01]  /*7510*/  IMAD.HI.U32 R28, R87, R178, RZ ;  /* 0x000000b2571c7227 */ /* 0x000fe200078e00ff */
[----:B------:R-:W-:Y:S01]  /*7520*/  ISETP.GE.AND P2, PT, R31, RZ, PT ;  /* 0x000000ff1f00720c */ /* 0x000fe20003f46270 */
[----:B------:R-:W-:Y:S01]  /*7530*/  STL.64 [R1+0xdc0], R162 ;  /* 0x000dc0a201007387 */ /* 0x000fe20000100a00 */
[----:B------:R-:W-:Y:S01]  /*7540*/  ISETP.GE.AND P5, PT, R35, RZ, PT ;  /* 0x000000ff2300720c */ /* 0x000fe20003fa6270 */
[----:B------:R-:W-:Y:S01]  /*7550*/  IMAD.MOV R28, RZ, RZ, -R28 ;  /* 0x000000ffff1c7224 */ /* 0x000fe200078e0a1c */
[----:B-1----:R-:W-:Y:S01]  /*7560*/  IADD3 R31, R102, 0x1f, RZ ;  /* 0x0000001f661f7810 */ /* 0x002fe20007ffe0ff */
[----:B------:R-:W-:Y:S01]  /*7570*/  IMAD R186, R2, 0xe, RZ ;  /* 0x0000000e02ba7824 */ /* 0x000fe200078e02ff */
[----:B------:R-:W-:Y:S01]  /*7580*/  IADD3 R35, R102, 0x37, RZ ;  /* 0x0000003766237810 */ /* 0x000fe20007ffe0ff */
[----:B------:R-:W-:Y:S01]  /*7590*/  IMAD R178, R103, R28, R178 ;  /* 0x0000001c67b27224 */ /* 0x000fe200078e02b2 */
[----:B------:R-:W-:Y:S01]  /*75a0*/  IABS R219, R31 ;  /* 0x0000001f00db7213 */ /* 0x000fe20000000000 */
[----:B------:R-:W-:Y:S01]  /*75b0*/  @!P1 IMAD.IADD R151, R151, 0x1, -R103 ;  /* 0x0000000197979824 */ /* 0x000fe200078e0a67 */
[----:B------:R-:W-:Y:S01]  /*75c0*/  ISETP.GT.U32.AND P1, PT, R103, R150, PT ;  /* 0x000000966700720c */ /* 0x000fe20003f24070 */
[----:B------:R-:W-:Y:S01]  /*75d0*/  IMAD R190, R2, 0x12, RZ ;  /* 0x0000001202be7824 */ /* 0x000fe200078e02ff */
[----:B------:R-:W-:Y:S01]  /*75e0*/  @!P6 IADD3 R129, R129, -R103, RZ ;  /* 0x800000678181e210 */ /* 0x000fe20007ffe0ff */
[C---:B------:R-:W-:Y:S01]  /*75f0*/  IMAD.HI.U32 R28, R87.reuse, R219, RZ ;  /* 0x000000db571c7227 */ /* 0x040fe200078e00ff */
[----:B------:R-:W-:Y:S01]  /*7600*/  LOP3.LUT P6, RZ, R0, 0x1, RZ, 0xc0, !PT ;  /* 0x0000000100ff7812 */ /* 0x000fe200078cc0ff */
[----:B------:R-:W-:Y:S01]  /*7610*/  STL [R1+0x8c8], R32 ;  /* 0x0008c82001007387 */ /* 0x000fe20000100800 */
[----:B------:R-:W-:Y:S01]  /*7620*/  IABS R251, R35 ;  /* 0x0000002300fb7213 */ /* 0x000fe20000000000 */
[----:B------:R-:W-:Y:S01]  /*7630*/  @!P2 IMAD.MOV R129, RZ, RZ, -R129 ;  /* 0x000000ffff81a224 */ /* 0x000fe200078e0a81 */
[----:B------:R-:W-:Y:S01]  /*7640*/  ISETP.GE.AND P2, PT, R34, RZ, PT ;  /* 0x000000ff2200720c */ /* 0x000fe20003f46270 */
[----:B------:R-:W-:Y:S01]  /*7650*/  IMAD.HI.U32 R0, R87, R179, RZ ;  /* 0x000000b357007227 */ /* 0x000fe200078e00ff */
[----:B------:R1:W-:Y:S01]  /*7660*/  STL [R1+0x8e4], R30 ;  /* 0x0008e41e01007387 */ /* 0x0003e20000100800 */
[----:B------:R-:W-:-:S02]  /*7670*/  IADD3 R34, R102, 0x3f, RZ ;  /* 0x0000003f66227810 */ /* 0x000fc40007ffe0ff */
[----:B------:R-:W-:Y:S01]  /*7680*/  @!P5 IMAD.MOV R128, RZ, RZ, -R128 ;  /* 0x000000ffff80d224 */ /* 0x000fe200078e0a80 */
[----:B------:R-:W-:Y:S01]  /*7690*/  ISETP.GE.U32.AND P5, PT, R29, 0x7fffffd2, PT ;  /* 0x7fffffd21d00780c */ /* 0x000fe20003fa6070 */
[----:B------:R-:W-:Y:S01]  /*76a0*/  IMAD.MOV R0, RZ, RZ, -R0 ;  /* 0x000000ffff007224 */ /* 0x000fe200078e0a00 */
[----:B------:R-:W-:Y:S01]  /*76b0*/  IADD3 R29, R102, 0x27, RZ ;  /* 0x00000027661d7810 */ /* 0x000fe20007ffe0ff */
[----:B------:R-:W-:Y:S01]  /*76c0*/  @!P1 IMAD.IADD R150, R150, 0x1, -R103 ;  /* 0x0000000196969824 */ /* 0x000fe200078e0a67 */
[----:B------:R-:W-:Y:S01]  /*76d0*/  ISETP.GE.AND P1, PT, R33, RZ, PT ;  /* 0x000000ff2100720c */ /* 0x000fe20003f26270 */
[----:B------:R-:W-:Y:S01]  /*76e0*/  IMAD R179, R103, R0, R179 ;  /* 0x0000000067b37224 */ /* 0x000fe200078e02b3 */
[----:B------:R-:W-:Y:S01]  /*76f0*/  SHF.R.U32.HI R0, RZ, 0x9, R122 ;  /* 0x00000009ff007819 */ /* 0x000fe2000001167a */
[----:B------:R-:W-:Y:S01]  /*7700*/  IMAD.WIDE R184, R186, 0x4, R40 ;  /* 0x00000004bab87825 */ /* 0x000fe200078e0228 */
[----:B------:R-:W-:Y:S01]  /*7710*/  IABS R234, R29 ;  /* 0x0000001d00ea7213 */ /* 0x000fe20000000000 */
[----:B------:R-:W-:Y:S01]  /*7720*/  STL.64 [R1+0xdc8], R188 ;  /* 0x000dc8bc01007387 */ /* 0x000fe20000100a00 */
[----:B------:R-:W-:Y:S01]  /*7730*/  @!P2 IADD3 R150, -R150, RZ, RZ ;  /* 0x000000ff9696a210 */ /* 0x000fe20007ffe1ff */
[----:B------:R-:W-:Y:S01]  /*7740*/  IMAD R194, R2, 0x16, RZ ;  /* 0x0000001602c27824 */ /* 0x000fe200078e02ff */
[----:B------:R-:W-:Y:S01]  /*7750*/  LOP3.LUT P2, RZ, R0, 0x1, RZ, 0xc0, !PT ;  /* 0x0000000100ff7812 */ /* 0x000fe2000784c0ff */
[----:B------:R-:W-:Y:S01]  /*7760*/  IMAD.HI.U32 R0, R87, R234, RZ ;  /* 0x000000ea57007227 */ /* 0x000fe200078e00ff */
[----:B------:R-:W-:Y:S01]  /*7770*/  IADD3 R33, R102, 0x2f, RZ ;  /* 0x0000002f66217810 */ /* 0x000fe20007ffe0ff */
[----:B------:R1:W-:Y:S02]  /*7780*/  LDGSTS.E [R38+0x8e00], [R184.64], !P5 ;  /* 0x08e00000b8267fae */ /* 0x0003e4000e921844 */
[----:B------:R-:W-:Y:S01]  /*7790*/  IMAD.MOV R0, RZ, RZ, -R0 ;  /* 0x000000ffff007224 */ /* 0x000fe200078e0a00 */
[----:B------:R-:W-:Y:S01]  /*77a0*/  IABS R242, R33 ;  /* 0x0000002100f27213 */ /* 0x000fe20000000000 */
[----:B------:R-:W-:Y:S01]  /*77b0*/  IMAD.WIDE R186, R186, 0x4, R36 ;  /* 0x00000004baba7825 */ /* 0x000fe200078e0224 */
[----:B------:R-:W-:Y:S03]  /*77c0*/  STL.64 [R1+0xdd0], R166 ;  /* 0x000dd0a601007387 */ /* 0x000fe60000100a00 */
[----:B------:R-:W-:Y:S01]  /*77d0*/  IMAD.WIDE R196, R190, 0x4, R40 ;  /* 0x00000004bec47825 */ /* 0x000fe200078e0228 */
[----:B------:R1:W-:Y:S01]  /*77e0*/  LDGSTS.E [R38+0x8e80], [R186.64], !P5 ;  /* 0x08e80000ba267fae */ /* 0x0003e2000e921844 */
[----:B------:R-:W-:-:S02]  /*77f0*/  ISETP.GT.U32.AND P5, PT, R103, R178, PT ;  /* 0x000000b26700720c */ /* 0x000fc40003fa4070 */
[----:B------:R-:W-:Y:S01]  /*7800*/  IMAD.MOV R28, RZ, RZ, -R28 ;  /* 0x000000ffff1c7224 */ /* 0x000fe200078e0a1c */
[----:B------:R1:W-:Y:S01]  /*7810*/  LDGSTS.E [R38+0x9200], [R196.64], P6 ;  /* 0x09200000c4267fae */ /* 0x0003e2000b121844 */
[----:B------:R-:W-:-:S03]  /*7820*/  IMAD.WIDE R190, R190, 0x4, R36 ;  /* 0x00000004bebe7825 */ /* 0x000fc600078e0224 */
[----:B------:R-:W-:Y:S01]  /*7830*/  STL.64 [R1+0xdd8], R184 ;  /* 0x000dd8b801007387 */ /* 0x000fe20000100a00 */
[----:B------:R-:W-:Y:S02]  /*7840*/  IMAD R234, R103, R0, R234 ;  /* 0x0000000067ea7224 */ /* 0x000fe400078e02ea */
[----:B------:R-:W-:Y:S01]  /*7850*/  IMAD.HI.U32 R0, R87, R242, RZ ;  /* 0x000000f257007227 */ /* 0x000fe200078e00ff */
[----:B------:R1:W-:Y:S01]  /*7860*/  LDGSTS.E [R38+0x9280], [R190.64], P6 ;  /* 0x09280000be267fae */ /* 0x0003e2000b121844 */
[----:B------:R-:W-:Y:S02]  /*7870*/  ISETP.GT.U32.AND P6, PT, R103, R151, PT ;  /* 0x000000976700720c */ /* 0x000fe40003fc4070 */
[----:B------:R-:W-:Y:S01]  /*7880*/  IMAD.WIDE R192, R194, 0x4, R40 ;  /* 0x00000004c2c07825 */ /* 0x000fe200078e0228 */
[----:B------:R-:W-:Y:S01]  /*7890*/  IADD3 R0, -R0, RZ, RZ ;  /* 0x000000ff00007210 */ /* 0x000fe20007ffe1ff */
[----:B------:R-:W-:Y:S02]  /*78a0*/  STL.64 [R1+0xde0], R186 ;  /* 0x000de0ba01007387 */ /* 0x000fe40000100a00 */
[----:B------:R-:W-:-:S02]  /*78b0*/  IMAD.WIDE R194, R194, 0x4, R36 ;  /* 0x00000004c2c27825 */ /* 0x000fc400078e0224 */
[----:B------:R1:W-:Y:S02]  /*78c0*/  LDGSTS.E [R38+0x9600], [R192.64], P2 ;  /* 0x09600000c0267fae */ /* 0x0003e40009121844 */
[C---:B------:R-:W-:Y:S01]  /*78d0*/  IMAD R219, R103.reuse, R28, R219 ;  /* 0x0000001c67db7224 */ /* 0x040fe200078e02db */
[----:B------:R-:W-:Y:S01]  /*78e0*/  SHF.R.U32.HI R28, RZ, 0x1, R122 ;  /* 0x00000001ff1c7819 */ /* 0x000fe2000001167a */
[----:B------:R1:W-:Y:S01]  /*78f0*/  LDGSTS.E [R38+0x9680], [R194.64], P2 ;  /* 0x09680000c2267fae */ /* 0x0003e20009121844 */
[----:B------:R-:W-:Y:S01]  /*7900*/  IMAD R242, R103, R0, R242 ;  /* 0x0000000067f27224 */ /* 0x000fe200078e02f2 */
[----:B------:R-:W-:Y:S01]  /*7910*/  IADD3 R0, R102, 0x47, RZ ;  /* 0x0000004766007810 */ /* 0x000fe20007ffe0ff */
[----:B------:R-:W-:Y:S01]  /*7920*/  @!P6 IMAD.IADD R151, R151, 0x1, -R103 ;  /* 0x000000019797e824 */ /* 0x000fe200078e0a67 */
[----:B------:R-:W-:Y:S01]  /*7930*/  STL.64 [R1+0xde8], R196 ;  /* 0x000de8c401007387 */ /* 0x000fe20000100a00 */
[----:B------:R-:W-:Y:S01]  /*7940*/  LOP3.LUT P2, RZ, R28, 0x1, RZ, 0xc0, !PT ;  /* 0x000000011cff7812 */ /* 0x000fe2000784c0ff */
[----:B------:R-:W-:Y:S01]  /*7950*/  IMAD.HI.U32 R28, R87, R251, RZ ;  /* 0x000000fb571c7227 */ /* 0x000fe200078e00ff */
[----:B------:R-:W-:Y:S01]  /*7960*/  ISETP.GT.U32.AND P6, PT, R103, R179, PT ;  /* 0x000000b36700720c */ /* 0x000fe20003fc4070 */
[----:B------:R-:W-:Y:S02]  /*7970*/  STL.64 [R1+0xdf0], R190 ;  /* 0x000df0be01007387 */ /* 0x000fe40000100a00 */
[----:B------:R-:W-:-:S02]  /*7980*/  IMAD.MOV R28, RZ, RZ, -R28 ;  /* 0x000000ffff1c7224 */ /* 0x000fc400078e0a1c */
[----:B------:R-:W-:Y:S01]  /*7990*/  STL [R1+0x8d8], R31 ;  /* 0x0008d81f01007387 */ /* 0x000fe20000100800 */
[----:B------:R-:W-:Y:S02]  /*79a0*/  @!P5 IMAD.IADD R178, R178, 0x1, -R103 ;  /* 0x00000001b2b2d824 */ /* 0x000fe400078e0a67 */
[C---:B------:R-:W-:Y:S01]  /*79b0*/  IMAD R251, R103.reuse, R28, R251 ;  /* 0x0000001c67fb7224 */ /* 0x040fe200078e02fb */
[----:B------:R-:W-:Y:S01]  /*79c0*/  STL [R1+0x8cc], R29 ;  /* 0x0008cc1d01007387 */ /* 0x000fe20000100800 */
[----:B------:R-:W-:Y:S01]  /*79d0*/  SHF.R.U32.HI R28, RZ, 0x5, R122 ;  /* 0x00000005ff1c7819 */ /* 0x000fe2000001167a */
[----:B------:R-:W-:Y:S01]  /*79e0*/  @!P1 IMAD.MOV R151, RZ, RZ, -R151 ;  /* 0x000000ffff979224 */ /* 0x000fe200078e0a97 */
[----:B------:R-:W-:Y:S01]  /*79f0*/  ISETP.GT.U32.AND P5, PT, R103, R178, PT ;  /* 0x000000b26700720c */ /* 0x000fe20003fa4070 */
[----:B------:R-:W-:Y:S01]  /*7a00*/  STL [R1+0x8c0], R33 ;  /* 0x0008c02101007387 */ /* 0x000fe20000100800 */
[----:B------:R-:W-:Y:S01]  /*7a10*/  ISETP.GE.AND P1, PT, R32, RZ, PT ;  /* 0x000000ff2000720c */ /* 0x000fe20003f26270 */
[----:B------:R-:W-:-:S02]  /*7a20*/  @!P6 IMAD.IADD R179, R179, 0x1, -R103 ;  /* 0x00000001b3b3e824 */ /* 0x000fc400078e0a67 */
[----:B------:R-:W-:Y:S03]  /*7a30*/  STL [R1+0x8b8], R35 ;  /* 0x0008b82301007387 */ /* 0x000fe60000100800 */
[C---:B------:R-:W-:Y:S01]  /*7a40*/  ISETP.GT.U32.AND P6, PT, R103.reuse, R179, PT ;  /* 0x000000b36700720c */ /* 0x040fe20003fc4070 */
[----:B------:R-:W-:Y:S04]  /*7a50*/  STL.64 [R1+0xdf8], R192 ;  /* 0x000df8c001007387 */ /* 0x000fe80000100a00 */
[----:B------:R-:W-:Y:S01]  /*7a60*/  STL.64 [R1+0xe00], R194 ;  /* 0x000e00c201007387 */ /* 0x000fe20000100a00 */
[----:B------:R-:W-:Y:S01]  /*7a70*/  @!P5 IMAD.IADD R178, R178, 0x1, -R103 ;  /* 0x00000001b2b2d824 */ /* 0x000fe200078e0a67 */
[----:B------:R-:W-:-:S02]  /*7a80*/  ISETP.GT.U32.AND P5, PT, R103, R219, PT ;  /* 0x000000db6700720c */ /* 0x000fc40003fa4070 */
[----:B------:R-:W-:Y:S01]  /*7a90*/  STL [R1+0x8ac], R34 ;  /* 0x0008ac2201007387 */ /* 0x000fe20000100800 */
[----:B------:R-:W-:Y:S01]  /*7aa0*/  @!P1 IMAD.MOV R178, RZ, RZ, -R178 ;  /* 0x000000ffffb29224 */ /* 0x000fe200078e0ab2 */
[----:B------:R-:W-:Y:S02]  /*7ab0*/  ISETP.GT.U32.AND P1, PT, R103, R234, PT ;  /* 0x000000ea6700720c */ /* 0x000fe40003f24070 */
[----:B------:R2:W-:Y:S01]  /*7ac0*/  STL [R1+0x8a4], R0 ;  /* 0x0008a40001007387 */ /* 0x0005e20000100800 */
[--C-:B------:R-:W-:Y:S01]  /*7ad0*/  @!P6 IMAD.IADD R179, R179, 0x1, -R103.reuse ;  /* 0x00000001b3b3e824 */ /* 0x100fe200078e0a67 */
[----:B------:R-:W-:Y:S02]  /*7ae0*/  ISETP.GE.AND P6, PT, R30, RZ, PT ;  /* 0x000000ff1e00720c */ /* 0x000fe40003fc6270 */
[----:B------:R3:W-:Y:S01]  /*7af0*/  STL [R1+0xe88], R122 ;  /* 0x000e887a01007387 */ /* 0x0007e20000100800 */
[----:B-1----:R-:W-:Y:S02]  /*7b00*/  IABS R30, R34 ;  /* 0x00000022001e7213 */ /* 0x002fe40000000000 */
[----:B------:R-:W-:-:S02]  /*7b10*/  @!P5 IMAD.IADD R219, R219, 0x1, -R103 ;  /* 0x00000001dbdbd824 */ /* 0x000fc400078e0a67 */
[----:B------:R-:W-:Y:S01]  /*7b20*/  IMAD R198, R2, 0x1a, RZ ;  /* 0x0000001a02c67824 */ /* 0x000fe200078e02ff */
[----:B--2---:R-:W-:Y:S01]  /*7b30*/  IABS R0, R0 ;  /* 0x0000000000007213 */ /* 0x004fe20000000000 */
[----:B------:R-:W-:Y:S01]  /*7b40*/  @!P1 IMAD.IADD R234, R234, 0x1, -R103 ;  /* 0x00000001eaea9824 */ /* 0x000fe200078e0a67 */
[C---:B------:R-:W-:Y:S01]  /*7b50*/  ISETP.GT.U32.AND P5, PT, R103.reuse, R219, PT ;  /* 0x000000db6700720c */ /* 0x040fe20003fa4070 */
[----:B---3--:R-:W2:Y:S02]  /*7b60*/  LDL R122, [R1+0x22c] ;  /* 0x00022c00017a7983 */ /* 0x008ea40000100800 */
[----:B------:R-:W-:Y:S01]  /*7b70*/  @!P6 IMAD.MOV R179, RZ, RZ, -R179 ;  /* 0x000000ffffb3e224 */ /* 0x000fe200078e0ab3 */
[C---:B------:R-:W-:Y:S02]  /*7b80*/  ISETP.GT.U32.AND P1, PT, R103.reuse, R234, PT ;  /* 0x000000ea6700720c */ /* 0x040fe40003f24070 */
[----:B------:R-:W-:-:S07]  /*7b90*/  ISETP.GT.U32.AND P6, PT, R103, R242, PT ;  /* 0x000000f26700720c */ /* 0x000fce0003fc4070 */
[----:B------:R-:W-:Y:S01]  /*7ba0*/  @!P5 IMAD.IADD R219, R219, 0x1, -R103 ;  /* 0x00000001dbdbd824 */ /* 0x000fe200078e0a67 */
[----:B------:R-:W-:Y:S01]  /*7bb0*/  ISETP.GE.AND P5, PT, R31, RZ, PT ;  /* 0x000000ff1f00720c */ /* 0x000fe20003fa6270 */
[----:B------:R-:W-:-:S04]  /*7bc0*/  IMAD.HI.U32 R31, R87, R30, RZ ;  /* 0x0000001e571f7227 */ /* 0x000fc800078e00ff */
[--C-:B------:R-:W-:Y:S01]  /*7bd0*/  @!P1 IMAD.IADD R234, R234, 0x1, -R103.reuse ;  /* 0x00000001eaea9824 */ /* 0x100fe200078e0a67 */
[----:B------:R-:W-:Y:S01]  /*7be0*/  ISETP.GE.AND P1, PT, R29, RZ, PT ;  /* 0x000000ff1d00720c */ /* 0x000fe20003f26270 */
[----:B------:R-:W-:Y:S01]  /*7bf0*/  @!P6 IMAD.IADD R242, R242, 0x1, -R103 ;  /* 0x00000001f2f2e824 */ /* 0x000fe200078e0a67 */
[----:B------:R-:W-:-:S04]  /*7c00*/  IADD3 R31, -R31, RZ, RZ ;  /* 0x000000ff1f1f7210 */ /* 0x000fc80007ffe1ff */
[C---:B------:R-:W-:Y:S01]  /*7c10*/  ISETP.GT.U32.AND P6, PT, R103.reuse, R242, PT ;  /* 0x000000f26700720c */ /* 0x040fe20003fc4070 */
[----:B------:R-:W-:Y:S01]  /*7c20*/  @!P5 IMAD.MOV R219, RZ, RZ, -R219 ;  /* 0x000000ffffdbd224 */ /* 0x000fe200078e0adb */
[----:B------:R-:W-:-:S05]  /*7c30*/  ISETP.GT.U32.AND P5, PT, R103, R251, PT ;  /* 0x000000fb6700720c */ /* 0x000fca0003fa4070 */
[----:B------:R-:W-:Y:S01]  /*7c40*/  @!P1 IMAD.MOV R234, RZ, RZ, -R234 ;  /* 0x000000ffffea9224 */ /* 0x000fe200078e0aea */
[----:B------:R-:W-:Y:S01]  /*7c50*/  LOP3.LUT P1, RZ, R28, 0x1, RZ, 0xc0, !PT ;  /* 0x000000011cff7812 */ /* 0x000fe2000782c0ff */
[----:B------:R-:W-:Y:S02]  /*7c60*/  IMAD R28, R103, R31, R30 ;  /* 0x0000001f671c7224 */ /* 0x000fe400078e021e */
[----:B------:R-:W-:-:S04]  /*7c70*/  IMAD.WIDE R204, R198, 0x4, R40 ;  /* 0x00000004c6cc7825 */ /* 0x000fc800078e0228 */
[----:B------:R-:W-:Y:S01]  /*7c80*/  @!P6 IMAD.IADD R242, R242, 0x1, -R103 ;  /* 0x00000001f2f2e824 */ /* 0x000fe200078e0a67 */
[----:B------:R-:W-:Y:S01]  /*7c90*/  ISETP.GT.U32.AND P6, PT, R103, R28, PT ;  /* 0x0000001c6700720c */ /* 0x000fe20003fc4070 */
[----:B------:R-:W-:-:S04]  /*7ca0*/  IMAD.WIDE R198, R198, 0x4, R36 ;  /* 0x00000004c6c67825 */ /* 0x000fc800078e0224 */
[C---:B------:R-:W-:Y:S01]  /*7cb0*/  IMAD R202, R2.reuse, 0x1e, RZ ;  /* 0x0000001e02ca7824 */ /* 0x040fe200078e02ff */
[----:B------:R1:W-:Y:S01]  /*7cc0*/  LDGSTS.E [R38+0x9a00], [R204.64], P1 ;  /* 0x09a00000cc267fae */ /* 0x0003e20008921844 */
[----:B------:R-:W-:-:S03]  /*7cd0*/  IMAD R32, R2, 0x3, RZ ;  /* 0x0000000302207824 */ /* 0x000fc600078e02ff */
[----:B------:R3:W-:Y:S01]  /*7ce0*/  LDGSTS.E [R38+0x9a80], [R198.64], P1 ;  /* 0x09a80000c6267fae */ /* 0x0007e20008921844 */
[----:B------:R-:W-:Y:S01]  /*7cf0*/  ISETP.GE.AND P1, PT, R33, RZ, PT ;  /* 0x000000ff2100720c */ /* 0x000fe20003f26270 */
[----:B------:R-:W-:Y:S02]  /*7d00*/  @!P5 IMAD.IADD R251, R251, 0x1, -R103 ;  /* 0x00000001fbfbd824 */ /* 0x000fe400078e0a67 */
[----:B------:R-:W-:Y:S01]  /*7d10*/  IMAD.WIDE R200, R202, 0x4, R40 ;  /* 0x00000004cac87825 */ /* 0x000fe200078e0228 */
[----:B------:R-:W-:-:S03]  /*7d20*/  LOP3.LUT R3, R3, 0x60, RZ, 0x3c, !PT ;  /* 0x0000006003037812 */ /* 0x000fc600078e3cff */
[----:B------:R-:W-:Y:S01]  /*7d30*/  IMAD.WIDE R202, R202, 0x4, R36 ;  /* 0x00000004caca7825 */ /* 0x000fe200078e0224 */
[----:B------:R-:W-:Y:S01]  /*7d40*/  ISETP.GT.U32.AND P5, PT, R103, R251, PT ;  /* 0x000000fb6700720c */ /* 0x000fe20003fa4070 */
[----:B------:R1:W-:Y:S02]  /*7d50*/  LDGSTS.E [R38+0x9e00], [R200.64], P2 ;  /* 0x09e00000c8267fae */ /* 0x0003e40009121844 */
[C---:B------:R-:W-:Y:S02]  /*7d60*/  IMAD.WIDE R206, R32.reuse, 0x4, R40 ;  /* 0x0000000420ce7825 */ /* 0x040fe400078e0228 */
[----:B------:R1:W-:Y:S02]  /*7d70*/  LDGSTS.E [R38+0x9e80], [R202.64], P2 ;  /* 0x09e80000ca267fae */ /* 0x0003e40009121844 */
[----:B------:R-:W-:Y:S02]  /*7d80*/  IMAD.WIDE R32, R32, 0x4, R36 ;  /* 0x0000000420207825 */ /* 0x000fe400078e0224 */
[----:B------:R1:W-:Y:S02]  /*7d90*/  LDGSTS.E [R3+0x8300], [R206.64], !P4 ;  /* 0x08300000ce037fae */ /* 0x0003e4000e121844 */
[----:B------:R-:W-:-:S02]  /*7da0*/  @!P6 IMAD.IADD R28, R28, 0x1, -R103 ;  /* 0x000000011c1ce824 */ /* 0x000fc400078e0a67 */
[----:B------:R-:W-:Y:S01]  /*7db0*/  IMAD.HI.U32 R29, R87, R0, RZ ;  /* 0x00000000571d7227 */ /* 0x000fe200078e00ff */
[----:B------:R1:W-:Y:S02]  /*7dc0*/  LDGSTS.E [R3+0x8380], [R32.64], !P4 ;  /* 0x0838000020037fae */ /* 0x0003e4000e121844 */
[----:B------:R-:W-:Y:S01]  /*7dd0*/  ISETP.GT.U32.AND P4, PT, R103, R28, PT ;  /* 0x0000001c6700720c */ /* 0x000fe20003f84070 */
[----:B------:R-:W-:Y:S01]  /*7de0*/  IMAD.MOV R29, RZ, RZ, -R29 ;  /* 0x000000ffff1d7224 */ /* 0x000fe200078e0a1d */
[----:B------:R-:W-:Y:S02]  /*7df0*/  @!P1 IADD3 R242, -R242, RZ, RZ ;  /* 0x000000fff2f29210 */ /* 0x000fe40007ffe1ff */
[----:B------:R-:W-:Y:S01]  /*7e00*/  ISETP.GE.AND P2, PT, R35, RZ, PT ;  /* 0x000000ff2300720c */ /* 0x000fe20003f46270 */
[----:B------:R-:W-:Y:S01]  /*7e10*/  IMAD R0, R103, R29, R0 ;  /* 0x0000001d67007224 */ /* 0x000fe200078e0200 */
[----:B------:R-:W-:Y:S02]  /*7e20*/  ISETP.GE.AND P1, PT, R34, RZ, PT ;  /* 0x000000ff2200720c */ /* 0x000fe40003f26270 */
[----:B------:R-:W-:Y:S01]  /*7e30*/  IADD3 R29, R218, -0x10, RZ ;  /* 0xfffffff0da1d7810 */ /* 0x000fe20007ffe0ff */
[----:B------:R-:W-:-:S03]  /*7e40*/  @!P5 IMAD.IADD R251, R251, 0x1, -R103 ;  /* 0x00000001fbfbd824 */ /* 0x000fc600078e0a67 */
[----:B------:R-:W-:Y:S02]  /*7e50*/  ISETP.GE.U32.AND P5, PT, R29, 0x7fffffd1, PT ;  /* 0x7fffffd11d00780c */ /* 0x000fe40003fa6070 */
[----:B------:R-:W-:Y:S01]  /*7e60*/  IADD3 R29, R218, -0x8, RZ ;  /* 0xfffffff8da1d7810 */ /* 0x000fe20007ffe0ff */
[----:B------:R-:W-:Y:S01]  /*7e70*/  @!P4 IMAD.IADD R28, R28, 0x1, -R103 ;  /* 0x000000011c1cc824 */ /* 0x000fe200078e0a67 */
[----:B------:R-:W-:Y:S02]  /*7e80*/  IADD3 R30, R218, -0xc, RZ ;  /* 0xfffffff4da1e7810 */ /* 0x000fe40007ffe0ff */
[----:B------:R-:W-:Y:S01]  /*7e90*/  ISETP.GE.U32.AND P4, PT, R29, 0x7fffffd9, PT ;  /* 0x7fffffd91d00780c */ /* 0x000fe20003f86070 */
[----:B------:R-:W-:Y:S01]  /*7ea0*/  @!P2 IMAD.MOV R251, RZ, RZ, -R251 ;  /* 0x000000fffffba224 */ /* 0x000fe200078e0afb */
[----:B------:R-:W-:Y:S01]  /*7eb0*/  ISETP.GE.U32.AND P2, PT, R30, 0x7fffffd5, PT ;  /* 0x7fffffd51e00780c */ /* 0x000fe20003f46070 */
[----:B------:R-:W-:Y:S01]  /*7ec0*/  @!P1 IMAD.MOV R28, RZ, RZ, -R28 ;  /* 0x000000ffff1c9224 */ /* 0x000fe200078e0a1c */
[C---:B------:R-:W-:Y:S01]  /*7ed0*/  SEL R230, R123.reuse, R230, !P3 ;  /* 0x000000e67be67207 */ /* 0x040fe20005800000 */
[----:B------:R-:W-:Y:S01]  /*7ee0*/  IMAD R30, R2, 0x7, RZ ;  /* 0x00000007021e7824 */ /* 0x000fe200078e02ff */
[----:B------:R-:W-:Y:S02]  /*7ef0*/  STL.64 [R1+0xe08], R204 ;  /* 0x000e08cc01007387 */ /* 0x000fe40000100a00 */
[C---:B------:R-:W-:Y:S01]  /*7f00*/  SEL R2, R123.reuse, R28, !P3 ;  /* 0x0000001c7b027207 */ /* 0x040fe20005800000 */
[----:B------:R-:W-:Y:S01]  /*7f10*/  IMAD.WIDE R28, R30, 0x4, R40 ;  /* 0x000000041e1c7825 */ /* 0x000fe200078e0228 */
[----:B------:R-:W-:Y:S03]  /*7f20*/  STL.64 [R1+0xe10], R198 ;  /* 0x000e10c601007387 */ /* 0x000fe60000100a00 */
[----:B------:R-:W-:Y:S01]  /*7f30*/  IMAD R230, R230, c[0x0][0x190], RZ ;  /* 0x00006400e6e67a24 */ /* 0x000fe200078e02ff */
[----:B------:R-:W-:Y:S04]  /*7f40*/  STL.64 [R1+0xe18], R200 ;  /* 0x000e18c801007387 */ /* 0x000fe80000100a00 */
[----:B------:R-:W-:Y:S01]  /*7f50*/  STL.64 [R1+0xe20], R202 ;  /* 0x000e20ca01007387 */ /* 0x000fe20000100a00 */
[----:B------:R-:W-:-:S03]  /*7f60*/  SEL R229, R123, R229, !P3 ;  /* 0x000000e57be57207 */ /* 0x000fc60005800000 */
[----:B------:R-:W-:Y:S01]  /*7f70*/  STL.64 [R1+0xe28], R206 ;  /* 0x000e28ce01007387 */ /* 0x000fe20000100a00 */
[----:B------:R-:W-:-:S03]  /*7f80*/  SEL R228, R123, R228, !P3 ;  /* 0x000000e47be47207 */ /* 0x000fc60005800000 */
[----:B------:R-:W-:Y:S04]  /*7f90*/  STL.64 [R1+0xe30], R32 ;  /* 0x000e302001007387 */ /* 0x000fe80000100a00 */
[----:B------:R1:W-:Y:S01]  /*7fa0*/  LDGSTS.E [R3+0x8700], [R28.64], !P4 ;  /* 0x087000001c037fae */ /* 0x0003e2000e121844 */
[----:B------:R-:W-:Y:S02]  /*7fb0*/  IMAD R229, R229, c[0x0][0x190], RZ ;  /* 0x00006400e5e57a24 */ /* 0x000fe400078e02ff */
[----:B------:R-:W-:Y:S01]  /*7fc0*/  IMAD R228, R228, c[0x0][0x190], RZ ;  /* 0x00006400e4e47a24 */ /* 0x000fe200078e02ff */
[C---:B------:R-:W-:Y:S02]  /*7fd0*/  SEL R227, R123.reuse, R227, !P3 ;  /* 0x000000e37be37207 */ /* 0x040fe40005800000 */
[----:B------:R-:W-:-:S03]  /*7fe0*/  SEL R226, R123, R226, !P3 ;  /* 0x000000e27be27207 */ /* 0x000fc60005800000 */
[----:B------:R-:W-:Y:S02]  /*7ff0*/  IMAD R227, R227, c[0x0][0x190], RZ ;  /* 0x00006400e3e37a24 */ /* 0x000fe400078e02ff */
[----:B------:R-:W-:Y:S01]  /*8000*/  IMAD R226, R226, c[0x0][0x190], RZ ;  /* 0x00006400e2e27a24 */ /* 0x000fe200078e02ff */
[C---:B------:R-:W-:Y:S02]  /*8010*/  SEL R217, R123.reuse, R217, !P3 ;  /* 0x000000d97bd97207 */ /* 0x040fe40005800000 */
[C---:B------:R-:W-:Y:S02]  /*8020*/  SEL R177, R123.reuse, R177, !P3 ;  /* 0x000000b17bb17207 */ /* 0x040fe40005800000 */
[----:B------:R-:W-:Y:S01]  /*8030*/  SEL R176, R123, R176, !P3 ;  /* 0x000000b07bb07207 */ /* 0x000fe20005800000 */
[----:B------:R-:W-:Y:S01]  /*8040*/  IMAD R217, R217, c[0x0][0x190], RZ ;  /* 0x00006400d9d97a24 */ /* 0x000fe200078e02ff */
[----:B------:R-:W-:Y:S01]  /*8050*/  SEL R149, R123, R149, !P3 ;  /* 0x000000957b957207 */ /* 0x000fe20005800000 */
[----:B------:R-:W-:Y:S01]  /*8060*/  IMAD R177, R177, c[0x0][0x190], RZ ;  /* 0x00006400b1b17a24 */ /* 0x000fe200078e02ff */
[C---:B------:R-:W-:Y:S01]  /*8070*/  SEL R120, R123.reuse, R120, !P3 ;  /* 0x000000787b787207 */ /* 0x040fe20005800000 */
[----:B------:R-:W-:Y:S01]  /*8080*/  IMAD R176, R176, c[0x0][0x190], RZ ;  /* 0x00006400b0b07a24 */ /* 0x000fe200078e02ff */
[----:B------:R-:W-:Y:S01]  /*8090*/  SEL R216, R123, R216, !P3 ;  /* 0x000000d87bd87207 */ /* 0x000fe20005800000 */
[----:B------:R-:W-:Y:S01]  /*80a0*/  IMAD R149, R149, c[0x0][0x190], RZ ;  /* 0x0000640095957a24 */ /* 0x000fe200078e02ff */
[C---:B------:R-:W-:Y:S01]  /*80b0*/  SEL R121, R123.reuse, R121, !P3 ;  /* 0x000000797b797207 */ /* 0x040fe20005800000 */
        /* <DEDUP_REMOVED lines=9> */
[C---:B------:R-:W-:Y:S01]  /*8150*/  SEL R100, R123.reuse, R100, !P3 ;  /* 0x000000647b647207 */ /* 0x040fe20005800000 */
[----:B------:R-:W-:Y:S01]  /*8160*/  IMAD R4, R4, c[0x0][0x190], RZ ;  /* 0x0000640004047a24 */ /* 0x000fe200078e02ff */
[----:B------:R-:W-:Y:S01]  /*8170*/  SEL R5, R123, R5, !P3 ;  /* 0x000000057b057207 */ /* 0x000fe20005800000 */
[----:B------:R-:W-:Y:S01]  /*8180*/  IMAD R85, R85, c[0x0][0x190], RZ ;  /* 0x0000640055557a24 */ /* 0x000fe200078e02ff */
[----:B------:R-:W-:-:S02]  /*8190*/  SEL R101, R123, R101, !P3 ;  /* 0x000000657b657207 */ /* 0x000fc40005800000 */
[----:B------:R-:W-:Y:S01]  /*81a0*/  SEL R222, R123, R222, !P3 ;  /* 0x000000de7bde7207 */ /* 0x000fe20005800000 */
        /* <DEDUP_REMOVED lines=33> */
[----:B------:R-:W-:-:S02]  /*83c0*/  SEL R7, R123, R7, !P3 ;  /* 0x000000077b077207 */ /* 0x000fc40005800000 */
[C---:B------:R-:W-:Y:S02]  /*83d0*/  SEL R98, R123.reuse, R98, !P3 ;  /* 0x000000627b627207 */ /* 0x040fe40005800000 */
[----:B------:R-:W-:Y:S01]  /*83e0*/  SEL R173, R123, R173, !P3 ;  /* 0x000000ad7bad7207 */ /* 0x000fe20005800000 */
[----:B------:R-:W-:Y:S01]  /*83f0*/  IMAD R248, R175, c[0x0][0x190], RZ ;  /* 0x00006400aff87a24 */ /* 0x000fe200078e02ff */
[----:B------:R-:W-:Y:S01]  /*8400*/  SEL R172, R123, R172, !P3 ;  /* 0x000000ac7bac7207 */ /* 0x000fe20005800000 */
[----:B------:R-:W-:Y:S01]  /*8410*/  IMAD R243, R147, c[0x0][0x190], RZ ;  /* 0x0000640093f37a24 */ /* 0x000fe200078e02ff */
[----:B------:R-:W-:Y:S01]  /*8420*/  SEL R8, R123, R8, !P3 ;  /* 0x000000087b087207 */ /* 0x000fe20005800000 */
[----:B------:R-:W-:Y:S01]  /*8430*/  IMAD R7, R7, c[0x0][0x190], RZ ;  /* 0x0000640007077a24 */ /* 0x000fe200078e02ff */
[----:B------:R-:W-:Y:S01]  /*8440*/  SEL R169, R123, R169, !P3 ;  /* 0x000000a97ba97207 */ /* 0x000fe20005800000 */
[----:B------:R-:W-:Y:S01]  /*8450*/  IMAD R241, R98, c[0x0][0x190], RZ ;  /* 0x0000640062f17a24 */ /* 0x000fe200078e02ff */
[----:B--2---:R-:W-:-:S05]  /*8460*/  IADD3 R31, R122, 0x4f, RZ ;  /* 0x0000004f7a1f7810 */ /* 0x004fca0007ffe0ff */
[----:B------:R2:W-:Y:S01]  /*8470*/  STL [R1+0x894], R31 ;  /* 0x0008941f01007387 */ /* 0x0005e20000100800 */
[----:B------:R-:W-:-:S03]  /*8480*/  IABS R102, R31 ;  /* 0x0000001f00667213 */ /* 0x000fc60000000000 */
[----:B------:R1:W-:Y:S01]  /*8490*/  STL.64 [R1+0xe38], R28 ;  /* 0x000e381c01007387 */ /* 0x0003e20000100a00 */
[----:B--2---:R-:W-:-:S05]  /*84a0*/  IMAD.WIDE R30, R30, 0x4, R36 ;  /* 0x000000041e1e7825 */ /* 0x004fca00078e0224 */
[----:B------:R2:W-:Y:S01]  /*84b0*/  LDGSTS.E [R3+0x8780], [R30.64], !P4 ;  /* 0x087800001e037fae */ /* 0x0005e2000e121844 */
[----:B-1----:R-:W-:-:S04]  /*84c0*/  LEA R28, P1, R230, R82, 0x2 ;  /* 0x00000052e61c7211 */ /* 0x002fc800078210ff */
[----:B------:R-:W-:Y:S01]  /*84d0*/  LEA.HI.X.SX32 R29, R230, R83, 0x2, P1 ;  /* 0x00000053e61d7211 */ /* 0x000fe200008f16ff */
[----:B------:R-:W-:Y:S01]  /*84e0*/  STL.64 [R1+0xe40], R30 ;  /* 0x000e401e01007387 */ /* 0x000fe20000100a00 */
[----:B------:R-:W-:-:S03]  /*84f0*/  LEA R32, P4, R229, R82, 0x2 ;  /* 0x00000052e5207211 */ /* 0x000fc600078810ff */
[----:B------:R1:W-:Y:S01]  /*8500*/  STL.64 [R1+0x368], R28 ;  /* 0x0003681c01007387 */ /* 0x0003e20000100a00 */
[----:B------:R-:W-:Y:S02]  /*8510*/  LEA.HI.X.SX32 R33, R229, R83, 0x2, P4 ;  /* 0x00000053e5217211 */ /* 0x000fe400020f16ff */
[----:B-1----:R-:W-:-:S04]  /*8520*/  LEA R28, P1, R228, R82, 0x2 ;  /* 0x00000052e41c7211 */ /* 0x002fc800078210ff */
[----:B------:R-:W-:Y:S01]  /*8530*/  LEA.HI.X.SX32 R29, R228, R83, 0x2, P1 ;  /* 0x00000053e41d7211 */ /* 0x000fe200008f16ff */
[----:B------:R-:W-:Y:S01]  /*8540*/  STL.64 [R1+0x328], R32 ;  /* 0x0003282001007387 */ /* 0x000fe20000100a00 */
[----:B--2---:R-:W-:-:S03]  /*8550*/  LEA R30, P4, R227, R82, 0x2 ;  /* 0x00000052e31e7211 */ /* 0x004fc600078810ff */
[----:B------:R1:W-:Y:S01]  /*8560*/  STL.64 [R1+0x2e8], R28 ;  /* 0x0002e81c01007387 */ /* 0x0003e20000100a00 */
[----:B------:R-:W-:Y:S02]  /*8570*/  LEA.HI.X.SX32 R31, R227, R83, 0x2, P4 ;  /* 0x00000053e31f7211 */ /* 0x000fe400020f16ff */
[----:B-1----:R-:W-:-:S04]  /*8580*/  LEA R28, P1, R226, R82, 0x2 ;  /* 0x00000052e21c7211 */ /* 0x002fc800078210ff */
[-C--:B------:R-:W-:Y:S01]  /*8590*/  LEA.HI.X.SX32 R29, R226, R83.reuse, 0x2, P1 ;  /* 0x00000053e21d7211 */ /* 0x080fe200008f16ff */
[----:B------:R1:W-:Y:S04]  /*85a0*/  STL.64 [R1+0x2a8], R30 ;  /* 0x0002a81e01007387 */ /* 0x0003e80000100a00 */
[----:B------:R2:W-:Y:S01]  /*85b0*/  STL.64 [R1+0x268], R28 ;  /* 0x0002681c01007387 */ /* 0x0005e20000100a00 */
[-C--:B-1----:R-:W-:Y:S02]  /*85c0*/  LEA R30, P4, R217, R82.reuse, 0x2 ;  /* 0x00000052d91e7211 */ /* 0x082fe400078810ff */
[----:B--2---:R-:W-:Y:S02]  /*85d0*/  LEA R28, P1, R177, R82, 0x2 ;  /* 0x00000052b11c7211 */ /* 0x004fe400078210ff */
[----:B------:R-:W-:-:S02]  /*85e0*/  LEA.HI.X.SX32 R31, R217, R83, 0x2, P4 ;  /* 0x00000053d91f7211 */ /* 0x000fc400020f16ff */
[CC--:B------:R-:W-:Y:S02]  /*85f0*/  LEA R232, P4, R176.reuse, R82.reuse, 0x2 ;  /* 0x00000052b0e87211 */ /* 0x0c0fe400078810ff */
[-C--:B------:R-:W-:Y:S02]  /*8600*/  LEA.HI.X.SX32 R29, R177, R83.reuse, 0x2, P1 ;  /* 0x00000053b11d7211 */ /* 0x080fe400008f16ff */
[CC--:B------:R-:W-:Y:S02]  /*8610*/  LEA R216, P1, R149.reuse, R82.reuse, 0x2 ;  /* 0x0000005295d87211 */ /* 0x0c0fe400078210ff */
[-C--:B------:R-:W-:Y:S02]  /*8620*/  LEA.HI.X.SX32 R233, R176, R83.reuse, 0x2, P4 ;  /* 0x00000053b0e97211 */ /* 0x080fe400020f16ff */
[----:B------:R-:W-:Y:S02]  /*8630*/  LEA R176, P4, R120, R82, 0x2 ;  /* 0x0000005278b07211 */ /* 0x000fe400078810ff */
[----:B------:R-:W-:-:S02]  /*8640*/  LEA.HI.X.SX32 R217, R149, R83, 0x2, P1 ;  /* 0x0000005395d97211 */ /* 0x000fc400008f16ff */
[CC--:B------:R-:W-:Y:S01]  /*8650*/  LEA R148, P1, R121.reuse, R82.reuse, 0x2 ;  /* 0x0000005279947211 */ /* 0x0c0fe200078210ff */
[----:B------:R-:W-:Y:S01]  /*8660*/  IMAD R3, R100, c[0x0][0x190], RZ ;  /* 0x0000640064037a24 */ /* 0x000fe200078e02ff */
[-C--:B------:R-:W-:Y:S02]  /*8670*/  LEA.HI.X.SX32 R177, R120, R83.reuse, 0x2, P4 ;  /* 0x0000005378b17211 */ /* 0x080fe400020f16ff */
[-C--:B------:R-:W-:Y:S02]  /*8680*/  LEA R120, P4, R84, R82.reuse, 0x2 ;  /* 0x0000005254787211 */ /* 0x080fe400078810ff */
[-C--:B------:R-:W-:Y:S02]  /*8690*/  LEA.HI.X.SX32 R149, R121, R83.reuse, 0x2, P1 ;  /* 0x0000005379957211 */ /* 0x080fe400008f16ff */
[----:B------:R-:W-:Y:S02]  /*86a0*/  LEA R100, P1, R4, R82, 0x2 ;  /* 0x0000005204647211 */ /* 0x000fe400078210ff */
[----:B------:R-:W-:-:S02]  /*86b0*/  LEA.HI.X.SX32 R121, R84, R83, 0x2, P4 ;  /* 0x0000005354797211 */ /* 0x000fc400020f16ff */
[-C--:B------:R-:W-:Y:S02]  /*86c0*/  LEA R84, P4, R85, R82.reuse, 0x2 ;  /* 0x0000005255547211 */ /* 0x080fe400078810ff */
[-C--:B------:R-:W-:Y:S02]  /*86d0*/  LEA.HI.X.SX32 R101, R4, R83.reuse, 0x2, P1 ;  /* 0x0000005304657211 */ /* 0x080fe400008f16ff */
[-C--:B------:R-:W-:Y:S01]  /*86e0*/  LEA R4, P1, R5, R82.reuse, 0x2 ;  /* 0x0000005205047211 */ /* 0x080fe200078210ff */
[----:B------:R1:W-:Y:S01]  /*86f0*/  STL.64 [R1+0x210], R30 ;  /* 0x0002101e01007387 */ /* 0x0003e20000100a00 */
[-C--:B------:R-:W-:Y:S02]  /*8700*/  LEA.HI.X.SX32 R85, R85, R83.reuse, 0x2, P4 ;  /* 0x0000005355557211 */ /* 0x080fe400020f16ff */
[----:B------:R-:W-:Y:S01]  /*8710*/  LEA.HI.X.SX32 R5, R5, R83, 0x2, P1 ;  /* 0x0000005305057211 */ /* 0x000fe200008f16ff */
[----:B------:R-:W-:Y:S04]  /*8720*/  STL.64 [R1+0xe48], R232 ;  /* 0x000e48e801007387 */ /* 0x000fe80000100a00 */
[----:B------:R2:W-:Y:S01]  /*8730*/  STL.64 [R1+0x1b0], R28 ;  /* 0x0001b01c01007387 */ /* 0x0005e20000100a00 */
[----:B-1----:R-:W-:-:S04]  /*8740*/  LEA R30, P4, R222, R82, 0x2 ;  /* 0x00000052de1e7211 */ /* 0x002fc800078810ff */
[-C--:B------:R-:W-:Y:S02]  /*8750*/  LEA.HI.X.SX32 R31, R222, R83.reuse, 0x2, P4 ;  /* 0x00000053de1f7211 */ /* 0x080fe400020f16ff */
[CC--:B--2---:R-:W-:Y:S02]  /*8760*/  LEA R28, P1, R214.reuse, R82.reuse, 0x2 ;  /* 0x00000052d61c7211 */ /* 0x0c4fe400078210ff */
[-C--:B------:R-:W-:Y:S02]  /*8770*/  LEA R32, P4, R213, R82.reuse, 0x2 ;  /* 0x00000052d5207211 */ /* 0x080fe400078810ff */
[-C--:B------:R-:W-:Y:S02]  /*8780*/  LEA.HI.X.SX32 R29, R214, R83.reuse, 0x2, P1 ;  /* 0x00000053d61d7211 */ /* 0x080fe400008f16ff */
[----:B------:R-:W-:Y:S02]  /*8790*/  LEA R206, P1, R211, R82, 0x2 ;  /* 0x00000052d3ce7211 */ /* 0x000fe400078210ff */
[----:B------:R-:W-:-:S02]  /*87a0*/  LEA.HI.X.SX32 R33, R213, R83, 0x2, P4 ;  /* 0x00000053d5217211 */ /* 0x000fc400020f16ff */
[CC--:B------:R-:W-:Y:S02]  /*87b0*/  LEA R202, P4, R210.reuse, R82.reuse, 0x2 ;  /* 0x00000052d2ca7211 */ /* 0x0c0fe400078810ff */
[-C--:B------:R-:W-:Y:S02]  /*87c0*/  LEA.HI.X.SX32 R207, R211, R83.reuse, 0x2, P1 ;  /* 0x00000053d3cf7211 */ /* 0x080fe400008f16ff */
[CC--:B------:R-:W-:Y:S02]  /*87d0*/  LEA R200, P1, R183.reuse, R82.reuse, 0x2 ;  /* 0x00000052b7c87211 */ /* 0x0c0fe400078210ff */
[-C--:B------:R-:W-:Y:S02]  /*87e0*/  LEA.HI.X.SX32 R203, R210, R83.reuse, 0x2, P4 ;  /* 0x00000053d2cb7211 */ /* 0x080fe400020f16ff */
[----:B---3--:R-:W-:Y:S02]  /*87f0*/  LEA R198, P4, R182, R82, 0x2 ;  /* 0x00000052b6c67211 */ /* 0x008fe400078810ff */
[----:B------:R-:W-:-:S02]  /*8800*/  LEA.HI.X.SX32 R201, R183, R83, 0x2, P1 ;  /* 0x00000053b7c97211 */ /* 0x000fc400008f16ff */
[CC--:B------:R-:W-:Y:S02]  /*8810*/  LEA R204, P1, R181.reuse, R82.reuse, 0x2 ;  /* 0x00000052b5cc7211 */ /* 0x0c0fe400078210ff */
[-C--:B------:R-:W-:Y:S02]  /*8820*/  LEA.HI.X.SX32 R199, R182, R83.reuse, 0x2, P4 ;  /* 0x00000053b6c77211 */ /* 0x080fe400020f16ff */
[-C--:B------:R-:W-:Y:S02]  /*8830*/  LEA R230, P4, R174, R82.reuse, 0x2 ;  /* 0x00000052aee67211 */ /* 0x080fe400078810ff */
[-C--:B------:R-:W-:Y:S02]  /*8840*/  LEA.HI.X.SX32 R205, R181, R83.reuse, 0x2, P1 ;  /* 0x00000053b5cd7211 */ /* 0x080fe400008f16ff */
[----:B------:R-:W-:Y:S02]  /*8850*/  LEA R214, P1, R146, R82, 0x2 ;  /* 0x0000005292d67211 */ /* 0x000fe400078210ff */
[----:B------:R-:W-:-:S02]  /*8860*/  LEA.HI.X.SX32 R231, R174, R83, 0x2, P4 ;  /* 0x00000053aee77211 */ /* 0x000fc400020f16ff */
[-C--:B------:R-:W-:Y:S02]  /*8870*/  LEA R174, P4, R118, R82.reuse, 0x2 ;  /* 0x0000005276ae7211 */ /* 0x080fe400078810ff */
[-C--:B------:R-:W-:Y:S02]  /*8880*/  LEA.HI.X.SX32 R215, R146, R83.reuse, 0x2, P1 ;  /* 0x0000005392d77211 */ /* 0x080fe400008f16ff */
[-C--:B------:R-:W-:Y:S02]  /*8890*/  LEA R146, P1, R119, R82.reuse, 0x2 ;  /* 0x0000005277927211 */ /* 0x080fe400078210ff */
[-C--:B------:R-:W-:Y:S01]  /*88a0*/  LEA.HI.X.SX32 R175, R118, R83.reuse, 0x2, P4 ;  /* 0x0000005376af7211 */ /* 0x080fe200020f16ff */
[----:B------:R-:W-:Y:S01]  /*88b0*/  IMAD R173, R173, c[0x0][0x190], RZ ;  /* 0x00006400adad7a24 */ /* 0x000fe200078e02ff */
[----:B------:R-:W-:Y:S02]  /*88c0*/  LEA R118, P4, R6, R82, 0x2 ;  /* 0x0000005206767211 */ /* 0x000fe400078810ff */
[----:B------:R-:W-:-:S02]  /*88d0*/  LEA.HI.X.SX32 R147, R119, R83, 0x2, P1 ;  /* 0x0000005377937211 */ /* 0x000fc400008f16ff */
[----:B------:R-:W-:Y:S01]  /*88e0*/  LEA R98, P1, R99, R82, 0x2 ;  /* 0x0000005263627211 */ /* 0x000fe200078210ff */
[----:B------:R-:W-:Y:S01]  /*88f0*/  IMAD R172, R172, c[0x0][0x190], RZ ;  /* 0x00006400acac7a24 */ /* 0x000fe200078e02ff */
[----:B------:R-:W-:Y:S01]  /*8900*/  SEL R9, R123, R9, !P3 ;  /* 0x000000097b097207 */ /* 0x000fe20005800000 */
[----:B------:R-:W-:Y:S01]  /*8910*/  IMAD R240, R8, c[0x0][0x190], RZ ;  /* 0x0000640008f07a24 */ /* 0x000fe200078e02ff */
[-C--:B------:R-:W-:Y:S01]  /*8920*/  LEA.HI.X.SX32 R119, R6, R83.reuse, 0x2, P4 ;  /* 0x0000005306777211 */ /* 0x080fe200020f16ff */
[----:B------:R-:W-:Y:S01]  /*8930*/  IMAD R169, R169, c[0x0][0x190], RZ ;  /* 0x00006400a9a97a24 */ /* 0x000fe200078e02ff */
[----:B------:R-:W-:Y:S02]  /*8940*/  SEL R168, R123, R168, !P3 ;  /* 0x000000a87ba87207 */ /* 0x000fe40005800000 */
[----:B------:R-:W-:Y:S02]  /*8950*/  LEA R6, P4, R7, R82, 0x2 ;  /* 0x0000005207067211 */ /* 0x000fe400078810ff */
[----:B------:R-:W-:-:S02]  /*8960*/  LEA.HI.X.SX32 R99, R99, R83, 0x2, P1 ;  /* 0x0000005363637211 */ /* 0x000fc400008f16ff */
[----:B------:R-:W-:Y:S02]  /*8970*/  SEL R155, R123, R155, !P3 ;  /* 0x0000009b7b9b7207 */ /* 0x000fe40005800000 */
[-C--:B------:R-:W-:Y:S01]  /*8980*/  LEA R8, P1, R173, R82.reuse, 0x2 ;  /* 0x00000052ad087211 */ /* 0x080fe200078210ff */
[----:B------:R-:W-:Y:S01]  /*8990*/  IMAD R239, R9, c[0x0][0x190], RZ ;  /* 0x0000640009ef7a24 */ /* 0x000fe200078e02ff */
[----:B------:R-:W-:Y:S01]  /*89a0*/  LEA.HI.X.SX32 R7, R7, R83, 0x2, P4 ;  /* 0x0000005307077211 */ /* 0x000fe200020f16ff */
[----:B------:R-:W-:Y:S01]  /*89b0*/  IMAD R168, R168, c[0x0][0x190], RZ ;  /* 0x00006400a8a87a24 */ /* 0x000fe200078e02ff */
[----:B------:R-:W-:Y:S01]  /*89c0*/  SEL R153, R123, R153, !P3 ;  /* 0x000000997b997207 */ /* 0x000fe20005800000 */
[----:B------:R-:W-:Y:S01]  /*89d0*/  IMAD R155, R155, c[0x0][0x190], RZ ;  /* 0x000064009b9b7a24 */ /* 0x000fe200078e02ff */
[----:B------:R-:W-:Y:S02]  /*89e0*/  LEA R194, P4, R172, R82, 0x2 ;  /* 0x00000052acc27211 */ /* 0x000fe400078810ff */
[----:B------:R-:W-:-:S02]  /*89f0*/  LEA.HI.X.SX32 R9, R173, R83, 0x2, P1 ;  /* 0x00000053ad097211 */ /* 0x000fc400008f16ff */
[----:B------:R-:W-:Y:S02]  /*8a00*/  SEL R144, R123, R144, !P3 ;  /* 0x000000907b907207 */ /* 0x000fe40005800000 */
[-C--:B------:R-:W-:Y:S01]  /*8a10*/  LEA R192, P1, R169, R82.reuse, 0x2 ;  /* 0x00000052a9c07211 */ /* 0x080fe200078210ff */
[----:B------:R-:W-:Y:S01]  /*8a20*/  IMAD R153, R153, c[0x0][0x190], RZ ;  /* 0x0000640099997a24 */ /* 0x000fe200078e02ff */
[----:B------:R-:W-:Y:S01]  /*8a30*/  LEA.HI.X.SX32 R195, R172, R83, 0x2, P4 ;  /* 0x00000053acc37211 */ /* 0x000fe200020f16ff */
[----:B------:R-:W-:Y:S01]  /*8a40*/  IMAD R144, R144, c[0x0][0x190], RZ ;  /* 0x0000640090907a24 */ /* 0x000fe200078e02ff */
[----:B------:R-:W-:Y:S02]  /*8a50*/  SEL R135, R123, R135, !P3 ;  /* 0x000000877b877207 */ /* 0x000fe40005800000 */
[----:B------:R-:W-:Y:S02]  /*8a60*/  LEA R190, P4, R168, R82, 0x2 ;  /* 0x00000052a8be7211 */ /* 0x000fe400078810ff */
[----:B------:R-:W-:-:S02]  /*8a70*/  LEA.HI.X.SX32 R193, R169, R83, 0x2, P1 ;  /* 0x00000053a9c17211 */ /* 0x000fc400008f16ff */
[----:B------:R-:W-:Y:S02]  /*8a80*/  SEL R134, R123, R134, !P3 ;  /* 0x000000867b867207 */ /* 0x000fe40005800000 */
[----:B------:R-:W-:Y:S01]  /*8a90*/  LEA R196, P1, R155, R82, 0x2 ;  /* 0x000000529bc47211 */ /* 0x000fe200078210ff */
[----:B------:R-:W-:Y:S01]  /*8aa0*/  IMAD R135, R135, c[0x0][0x190], RZ ;  /* 0x0000640087877a24 */ /* 0x000fe200078e02ff */
[-C--:B------:R-:W-:Y:S01]  /*8ab0*/  LEA.HI.X.SX32 R191, R168, R83.reuse, 0x2, P4 ;  /* 0x00000053a8bf7211 */ /* 0x080fe200020f16ff */
[----:B------:R-:W-:Y:S01]  /*8ac0*/  IMAD R134, R134, c[0x0][0x190], RZ ;  /* 0x0000640086867a24 */ /* 0x000fe200078e02ff */
[----:B------:R-:W-:Y:S02]  /*8ad0*/  SEL R132, R123, R132, !P3 ;  /* 0x000000847b847207 */ /* 0x000fe40005800000 */
[----:B------:R-:W-:Y:S02]  /*8ae0*/  LEA R186, P4, R153, R82, 0x2 ;  /* 0x0000005299ba7211 */ /* 0x000fe400078810ff */
[----:B------:R-:W-:-:S02]  /*8af0*/  LEA.HI.X.SX32 R197, R155, R83, 0x2, P1 ;  /* 0x000000539bc57211 */ /* 0x000fc400008f16ff */
[----:B------:R-:W-:Y:S02]  /*8b00*/  SEL R117, R123, R117, !P3 ;  /* 0x000000757b757207 */ /* 0x000fe40005800000 */
[----:B------:R-:W-:Y:S01]  /*8b10*/  LEA R184, P1, R144, R82, 0x2 ;  /* 0x0000005290b87211 */ /* 0x000fe200078210ff */
[----:B------:R-:W-:Y:S01]  /*8b20*/  IMAD R132, R132, c[0x0][0x190], RZ ;  /* 0x0000640084847a24 */ /* 0x000fe200078e02ff */
[----:B------:R-:W-:Y:S01]  /*8b30*/  LEA.HI.X.SX32 R187, R153, R83, 0x2, P4 ;  /* 0x0000005399bb7211 */ /* 0x000fe200020f16ff */
[----:B------:R-:W-:Y:S01]  /*8b40*/  IMAD R117, R117, c[0x0][0x190], RZ ;  /* 0x0000640075757a24 */ /* 0x000fe200078e02ff */
[C---:B------:R-:W-:Y:S02]  /*8b50*/  SEL R116, R123.reuse, R116, !P3 ;  /* 0x000000747b747207 */ /* 0x040fe40005800000 */
[----:B------:R-:W-:Y:S02]  /*8b60*/  SEL R212, R123, R212, !P3 ;  /* 0x000000d47bd47207 */ /* 0x000fe40005800000 */
[----:B------:R-:W-:-:S02]  /*8b70*/  LEA R166, P4, R135, R82, 0x2 ;  /* 0x0000005287a67211 */ /* 0x000fc400078810ff */
[----:B------:R-:W-:Y:S02]  /*8b80*/  LEA.HI.X.SX32 R185, R144, R83, 0x2, P1 ;  /* 0x0000005390b97211 */ /* 0x000fe400008f16ff */
[----:B------:R-:W-:Y:S02]  /*8b90*/  SEL R115, R123, R115, !P3 ;  /* 0x000000737b737207 */ /* 0x000fe40005800000 */
[----:B------:R-:W-:Y:S01]  /*8ba0*/  LEA R188, P1, R134, R82, 0x2 ;  /* 0x0000005286bc7211 */ /* 0x000fe200078210ff */
[----:B------:R-:W-:Y:S01]  /*8bb0*/  IMAD R116, R116, c[0x0][0x190], RZ ;  /* 0x0000640074747a24 */ /* 0x000fe200078e02ff */
[----:B------:R-:W-:Y:S01]  /*8bc0*/  LEA.HI.X.SX32 R167, R135, R83, 0x2, P4 ;  /* 0x0000005387a77211 */ /* 0x000fe200020f16ff */
[----:B------:R-:W-:Y:S01]  /*8bd0*/  IMAD R245, R212, c[0x0][0x190], RZ ;  /* 0x00006400d4f57a24 */ /* 0x000fe200078e02ff */
[----:B------:R-:W-:Y:S01]  /*8be0*/  SEL R10, R123, R10, !P3 ;  /* 0x0000000a7b0a7207 */ /* 0x000fe20005800000 */
[----:B------:R-:W-:Y:S01]  /*8bf0*/  IMAD R115, R115, c[0x0][0x190], RZ ;  /* 0x0000640073737a24 */ /* 0x000fe200078e02ff */
[----:B------:R-:W-:-:S02]  /*8c00*/  LEA R228, P4, R132, R82, 0x2 ;  /* 0x0000005284e47211 */ /* 0x000fc400078810ff */
[----:B------:R-:W-:Y:S02]  /*8c10*/  LEA.HI.X.SX32 R189, R134, R83, 0x2, P1 ;  /* 0x0000005386bd7211 */ /* 0x000fe400008f16ff */
[----:B------:R-:W-:Y:S02]  /*8c20*/  SEL R97, R123, R97, !P3 ;  /* 0x000000617b617207 */ /* 0x000fe40005800000 */
[----:B------:R-:W-:Y:S01]  /*8c30*/  LEA R212, P1, R117, R82, 0x2 ;  /* 0x0000005275d47211 */ /* 0x000fe200078210ff */
[----:B------:R-:W-:Y:S01]  /*8c40*/  IMAD R10, R10, c[0x0][0x190], RZ ;  /* 0x000064000a0a7a24 */ /* 0x000fe200078e02ff */
[----:B------:R-:W-:Y:S02]  /*8c50*/  SEL R145, R123, R145, !P3 ;  /* 0x000000917b917207 */ /* 0x000fe40005800000 */
[----:B------:R-:W-:Y:S01]  /*8c60*/  LEA.HI.X.SX32 R229, R132, R83, 0x2, P4 ;  /* 0x0000005384e57211 */ /* 0x000fe200020f16ff */
[----:B------:R-:W-:Y:S01]  /*8c70*/  IMAD R97, R97, c[0x0][0x190], RZ ;  /* 0x0000640061617a24 */ /* 0x000fe200078e02ff */
[----:B------:R-:W-:-:S02]  /*8c80*/  SEL R11, R123, R11, !P3 ;  /* 0x0000000b7b0b7207 */ /* 0x000fc40005800000 */
[----:B------:R-:W-:Y:S02]  /*8c90*/  SEL R96, R123, R96, !P3 ;  /* 0x000000607b607207 */ /* 0x000fe40005800000 */
[CC--:B------:R-:W-:Y:S02]  /*8ca0*/  LEA R172, P4, R116.reuse, R82.reuse, 0x2 ;  /* 0x0000005274ac7211 */ /* 0x0c0fe400078810ff */
[----:B------:R-:W-:Y:S02]  /*8cb0*/  LEA.HI.X.SX32 R213, R117, R83, 0x2, P1 ;  /* 0x0000005375d57211 */ /* 0x000fe400008f16ff */
[----:B------:R-:W-:Y:S02]  /*8cc0*/  SEL R13, R123, R13, !P3 ;  /* 0x0000000d7b0d7207 */ /* 0x000fe40005800000 */
[----:B------:R-:W-:Y:S01]  /*8cd0*/  LEA R144, P1, R115, R82, 0x2 ;  /* 0x0000005273907211 */ /* 0x000fe200078210ff */
[----:B------:R-:W-:Y:S01]  /*8ce0*/  IMAD R236, R145, c[0x0][0x190], RZ ;  /* 0x0000640091ec7a24 */ /* 0x000fe200078e02ff */
[----:B------:R-:W-:Y:S01]  /*8cf0*/  LEA.HI.X.SX32 R173, R116, R83, 0x2, P4 ;  /* 0x0000005374ad7211 */ /* 0x000fe200020f16ff */
[----:B------:R-:W-:Y:S01]  /*8d00*/  IMAD R11, R11, c[0x0][0x190], RZ ;  /* 0x000064000b0b7a24 */ /* 0x000fe200078e02ff */
[C---:B------:R-:W-:Y:S01]  /*8d10*/  SEL R112, R123.reuse, R112, !P3 ;  /* 0x000000707b707207 */ /* 0x040fe20005800000 */
[----:B------:R-:W-:Y:S01]  /*8d20*/  IMAD R222, R96, c[0x0][0x190], RZ ;  /* 0x0000640060de7a24 */ /* 0x000fe200078e02ff */
[----:B------:R-:W-:Y:S01]  /*8d30*/  SEL R12, R123, R12, !P3 ;  /* 0x0000000c7b0c7207 */ /* 0x000fe20005800000 */
[----:B------:R-:W-:Y:S01]  /*8d40*/  IMAD R13, R13, c[0x0][0x190], RZ ;  /* 0x000064000d0d7a24 */ /* 0x000fe200078e02ff */
[----:B------:R-:W-:-:S02]  /*8d50*/  LEA R116, P4, R10, R82, 0x2 ;  /* 0x000000520a747211 */ /* 0x000fc400078810ff */
[----:B------:R-:W-:Y:S02]  /*8d60*/  LEA.HI.X.SX32 R145, R115, R83, 0x2, P1 ;  /* 0x0000005373917211 */ /* 0x000fe400008f16ff */
[----:B------:R-:W-:Y:S02]  /*8d70*/  SEL R111, R123, R111, !P3 ;  /* 0x0000006f7b6f7207 */ /* 0x000fe40005800000 */
[-C--:B------:R-:W-:Y:S01]  /*8d80*/  LEA R96, P1, R97, R82.reuse, 0x2 ;  /* 0x0000005261607211 */ /* 0x080fe200078210ff */
        /* <DEDUP_REMOVED lines=10> */
[----:B------:R-:W-:Y:S01]  /*8e30*/  LEA.HI.X.SX32 R11, R11, R83, 0x2, P4 ;  /* 0x000000530b0b7211 */ /* 0x000fe200020f16ff */
[----:B------:R-:W-:Y:S01]  /*8e40*/  IMAD R93, R93, c[0x0][0x190], RZ ;  /* 0x000064005d5d7a24 */ /* 0x000fe200078e02ff */
[----:B------:R-:W-:Y:S02]  /*8e50*/  SEL R92, R123, R92, !P3 ;  /* 0x0000005c7b5c7207 */ /* 0x000fe40005800000 */
[----:B------:R-:W-:-:S02]  /*8e60*/  LEA R162, P4, R112, R82, 0x2 ;  /* 0x0000005270a27211 */ /* 0x000fc400078810ff */
[----:B------:R-:W-:Y:S02]  /*8e70*/  LEA.HI.X.SX32 R13, R13, R83, 0x2, P1 ;  /* 0x000000530d0d7211 */ /* 0x000fe400008f16ff */
[----:B------:R-:W-:Y:S02]  /*8e80*/  SEL R91, R123, R91, !P3 ;  /* 0x0000005b7b5b7207 */ /* 0x000fe40005800000 */
[-C--:B------:R-:W-:Y:S01]  /*8e90*/  LEA R160, P1, R111, R82.reuse, 0x2 ;  /* 0x000000526fa07211 */ /* 0x080fe200078210ff */
[----:B------:R-:W-:Y:S01]  /*8ea0*/  IMAD R92, R92, c[0x0][0x190], RZ ;  /* 0x000064005c5c7a24 */ /* 0x000fe200078e02ff */
[----:B------:R-:W-:Y:S01]  /*8eb0*/  LEA.HI.X.SX32 R163, R112, R83, 0x2, P4 ;  /* 0x0000005370a37211 */ /* 0x000fe200020f16ff */
[----:B------:R-:W-:Y:S01]  /*8ec0*/  IMAD R91, R91, c[0x0][0x190], RZ ;  /* 0x000064005b5b7a24 */ /* 0x000fe200078e02ff */
[----:B------:R-:W-:Y:S02]  /*8ed0*/  SEL R95, R123, R95, !P3 ;  /* 0x0000005f7b5f7207 */ /* 0x000fe40005800000 */
[----:B----4-:R-:W-:-:S02]  /*8ee0*/  LEA R158, P4, R109, R82, 0x2 ;  /* 0x000000526d9e7211 */ /* 0x010fc400078810ff */
[-C--:B------:R-:W-:Y:S02]  /*8ef0*/  LEA.HI.X.SX32 R161, R111, R83.reuse, 0x2, P1 ;  /* 0x000000536fa17211 */ /* 0x080fe400008f16ff */
[----:B------:R-:W-:Y:S02]  /*8f00*/  SEL R114, R123, R114, !P3 ;  /* 0x000000727b727207 */ /* 0x000fe40005800000 */
[-C--:B------:R-:W-:Y:S01]  /*8f10*/  LEA R164, P1, R93, R82.reuse, 0x2 ;  /* 0x000000525da47211 */ /* 0x080fe200078210ff */
[----:B------:R-:W-:Y:S01]  /*8f20*/  IMAD R95, R95, c[0x0][0x190], RZ ;  /* 0x000064005f5f7a24 */ /* 0x000fe200078e02ff */
[----:B------:R-:W-:Y:S01]  /*8f30*/  LEA.HI.X.SX32 R159, R109, R83, 0x2, P4 ;  /* 0x000000536d9f7211 */ /* 0x000fe200020f16ff */
[----:B------:R-:W-:Y:S01]  /*8f40*/  IMAD R114, R114, c[0x0][0x190], RZ ;  /* 0x0000640072727a24 */ /* 0x000fe200078e02ff */
[----:B------:R-:W-:Y:S02]  /*8f50*/  SEL R131, R123, R131, !P3 ;  /* 0x000000837b837207 */ /* 0x000fe40005800000 */
[----:B------:R-:W-:-:S02]  /*8f60*/  LEA R142, P4, R92, R82, 0x2 ;  /* 0x000000525c8e7211 */ /* 0x000fc400078810ff */
        /* <DEDUP_REMOVED lines=10> */
[----:B------:R-:W-:Y:S01]  /*9010*/  LEA R246, P1, R114, R82, 0x2 ;  /* 0x0000005272f67211 */ /* 0x000fe200078210ff */
[----:B------:R-:W-:Y:S01]  /*9020*/  IMAD R171, R171, c[0x0][0x190], RZ ;  /* 0x00006400abab7a24 */ /* 0x000fe200078e02ff */
[----:B------:R-:W-:Y:S02]  /*9030*/  SEL R170, R123, R170, !P3 ;  /* 0x000000aa7baa7207 */ /* 0x000fe40005800000 */
[----:B------:R-:W-:Y:S01]  /*9040*/  LEA.HI.X.SX32 R139, R95, R83, 0x2, P4 ;  /* 0x000000535f8b7211 */ /* 0x000fe200020f16ff */
[----:B------:R-:W-:Y:S01]  /*9050*/  IMAD R180, R180, c[0x0][0x190], RZ ;  /* 0x00006400b4b47a24 */ /* 0x000fe200078e02ff */
[----:B------:R-:W-:-:S02]  /*9060*/  SEL R209, R123, R209, !P3 ;  /* 0x000000d17bd17207 */ /* 0x000fc40005800000 */
[----:B------:R-:W-:Y:S02]  /*9070*/  LEA R226, P4, R131, R82, 0x2 ;  /* 0x0000005283e27211 */ /* 0x000fe400078810ff */
[-C--:B------:R-:W-:Y:S02]  /*9080*/  LEA.HI.X.SX32 R247, R114, R83.reuse, 0x2, P1 ;  /* 0x0000005372f77211 */ /* 0x080fe400008f16ff */
[C---:B------:R-:W-:Y:S02]  /*9090*/  SEL R220, R123.reuse, R220, !P3 ;  /* 0x000000dc7bdc7207 */ /* 0x040fe40005800000 */
[----:B------:R-:W-:Y:S01]  /*90a0*/  LEA R210, P1, R152, R82, 0x2 ;  /* 0x0000005298d27211 */ /* 0x000fe200078210ff */
[----:B------:R-:W-:Y:S01]  /*90b0*/  IMAD R238, R170, c[0x0][0x190], RZ ;  /* 0x00006400aaee7a24 */ /* 0x000fe200078e02ff */
[----:B------:R-:W-:Y:S01]  /*90c0*/  SEL R154, R123, R154, !P3 ;  /* 0x0000009a7b9a7207 */ /* 0x000fe20005800000 */
[----:B------:R-:W-:Y:S01]  /*90d0*/  IMAD R209, R209, c[0x0][0x190], RZ ;  /* 0x00006400d1d17a24 */ /* 0x000fe200078e02ff */
[----:B------:R-:W-:Y:S01]  /*90e0*/  LEA.HI.X.SX32 R227, R131, R83, 0x2, P4 ;  /* 0x0000005383e37211 */ /* 0x000fe200020f16ff */
[----:B------:R-:W-:Y:S01]  /*90f0*/  IMAD R220, R220, c[0x0][0x190], RZ ;  /* 0x00006400dcdc7a24 */ /* 0x000fe200078e02ff */
[----:B------:R-:W-:-:S02]  /*9100*/  SEL R221, R123, R221, !P3 ;  /* 0x000000dd7bdd7207 */ /* 0x000fc40005800000 */
[----:B------:R-:W-:Y:S02]  /*9110*/  SEL R94, R123, R94, !P3 ;  /* 0x0000005e7b5e7207 */ /* 0x000fe40005800000 */
[----:B------:R-:W-:Y:S02]  /*9120*/  LEA R170, P4, R171, R82, 0x2 ;  /* 0x00000052abaa7211 */ /* 0x000fe400078810ff */
[----:B------:R-:W-:Y:S02]  /*9130*/  LEA.HI.X.SX32 R211, R152, R83, 0x2, P1 ;  /* 0x0000005398d37211 */ /* 0x000fe400008f16ff */
[C---:B------:R-:W-:Y:S02]  /*9140*/  SEL R224, R123.reuse, R224, !P3 ;  /* 0x000000e07be07207 */ /* 0x040fe40005800000 */
[----:B------:R-:W-:Y:S02]  /*9150*/  SEL R223, R123, R223, !P3 ;  /* 0x000000df7bdf7207 */ /* 0x000fe40005800000 */
[----:B------:R-:W-:-:S02]  /*9160*/  LEA R134, P1, R180, R82, 0x2 ;  /* 0x00000052b4867211 */ /* 0x000fc400078210ff */
[C---:B------:R-:W-:Y:S01]  /*9170*/  SEL R130, R123.reuse, R130, !P3 ;  /* 0x000000827b827207 */ /* 0x040fe20005800000 */
[----:B------:R-:W-:Y:S01]  /*9180*/  IMAD R237, R154, c[0x0][0x190], RZ ;  /* 0x000064009aed7a24 */ /* 0x000fe200078e02ff */
[----:B------:R-:W-:Y:S01]  /*9190*/  SEL R90, R123, R90, !P3 ;  /* 0x0000005a7b5a7207 */ /* 0x000fe20005800000 */
[----:B------:R-:W-:Y:S01]  /*91a0*/  IMAD R221, R221, c[0x0][0x190], RZ ;  /* 0x00006400dddd7a24 */ /* 0x000fe200078e02ff */
[C---:B------:R-:W-:Y:S01]  /*91b0*/  SEL R110, R123.reuse, R110, !P3 ;  /* 0x0000006e7b6e7207 */ /* 0x040fe20005800000 */
[----:B------:R-:W-:Y:S01]  /*91c0*/  IMAD R154, R94, c[0x0][0x190], RZ ;  /* 0x000064005e9a7a24 */ /* 0x000fe200078e02ff */
[----:B------:R-:W-:Y:S02]  /*91d0*/  SEL R14, R123, R14, !P3 ;  /* 0x0000000e7b0e7207 */ /* 0x000fe40005800000 */
[----:B------:R-:W-:Y:S01]  /*91e0*/  LEA.HI.X.SX32 R171, R171, R83, 0x2, P4 ;  /* 0x00000053abab7211 */ /* 0x000fe200020f16ff */
[----:B------:R-:W-:Y:S01]  /*91f0*/  IMAD R224, R224, c[0x0][0x190], RZ ;  /* 0x00006400e0e07a24 */ /* 0x000fe200078e02ff */
[----:B------:R-:W-:Y:S01]  /*9200*/  SEL R225, R123, R225, !P3 ;  /* 0x000000e17be17207 */ /* 0x000fe20005800000 */
[----:B------:R-:W-:Y:S01]  /*9210*/  IMAD R244, R223, c[0x0][0x190], RZ ;  /* 0x00006400dff47a24 */ /* 0x000fe200078e02ff */
[----:B------:R-:W-:-:S02]  /*9220*/  SEL R16, R123, R16, !P3 ;  /* 0x000000107b107207 */ /* 0x000fc40005800000 */
[-C--:B------:R-:W-:Y:S02]  /*9230*/  LEA R114, P4, R209, R82.reuse, 0x2 ;  /* 0x00000052d1727211 */ /* 0x080fe400078810ff */
[----:B------:R-:W-:Y:S01]  /*9240*/  LEA.HI.X.SX32 R135, R180, R83, 0x2, P1 ;  /* 0x00000053b4877211 */ /* 0x000fe200008f16ff */
[----:B------:R-:W-:Y:S01]  /*9250*/  IMAD R223, R130, c[0x0][0x190], RZ ;  /* 0x0000640082df7a24 */ /* 0x000fe200078e02ff */
[----:B------:R-:W-:Y:S01]  /*9260*/  LEA R94, P1, R220, R82, 0x2 ;  /* 0x00000052dc5e7211 */ /* 0x000fe200078210ff */
[----:B------:R-:W-:Y:S01]  /*9270*/  IMAD R130, R90, c[0x0][0x190], RZ ;  /* 0x000064005a827a24 */ /* 0x000fe200078e02ff */
[C---:B------:R-:W-:Y:S01]  /*9280*/  SEL R86, R123.reuse, R86, !P3 ;  /* 0x000000567b567207 */ /* 0x040fe20005800000 */
[----:B------:R-:W-:Y:S01]  /*9290*/  IMAD R155, R110, c[0x0][0x190], RZ ;  /* 0x000064006e9b7a24 */ /* 0x000fe200078e02ff */
[C---:B------:R-:W-:Y:S01]  /*92a0*/  SEL R15, R123.reuse, R15, !P3 ;  /* 0x0000000f7b0f7207 */ /* 0x040fe20005800000 */
[----:B------:R-:W-:Y:S01]  /*92b0*/  IMAD R90, R14, c[0x0][0x190], RZ ;  /* 0x000064000e5a7a24 */ /* 0x000fe200078e02ff */
[----:B------:R-:W-:Y:S01]  /*92c0*/  SEL R17, R123, R17, !P3 ;  /* 0x000000117b117207 */ /* 0x000fe20005800000 */
[----:B------:R-:W-:Y:S01]  /*92d0*/  IMAD R225, R225, c[0x0][0x190], RZ ;  /* 0x00006400e1e17a24 */ /* 0x000fe200078e02ff */
[----:B------:R-:W-:Y:S01]  /*92e0*/  LEA.HI.X.SX32 R115, R209, R83, 0x2, P4 ;  /* 0x00000053d1737211 */ /* 0x000fe200020f16ff */
[----:B------:R-:W-:Y:S01]  /*92f0*/  IMAD R110, R16, c[0x0][0x190], RZ ;  /* 0x00006400106e7a24 */ /* 0x000fe200078e02ff */
[----:B------:R-:W-:-:S02]  /*9300*/  LEA R14, P4, R221, R82, 0x2 ;  /* 0x00000052dd0e7211 */ /* 0x000fc400078810ff */
[-C--:B------:R-:W-:Y:S01]  /*9310*/  LEA.HI.X.SX32 R95, R220, R83.reuse, 0x2, P1 ;  /* 0x00000053dc5f7211 */ /* 0x080fe200008f16ff */
[----:B------:R-:W-:Y:S01]  /*9320*/  IMAD R111, R86, c[0x0][0x190], RZ ;  /* 0x00006400566f7a24 */ /* 0x000fe200078e02ff */
[CC--:B------:R-:W-:Y:S01]  /*9330*/  LEA R16, P1, R224.reuse, R82.reuse, 0x2 ;  /* 0x00000052e0107211 */ /* 0x0c0fe200078210ff */
[----:B------:R-:W-:Y:S01]  /*9340*/  IMAD R86, R15, c[0x0][0x190], RZ ;  /* 0x000064000f567a24 */ /* 0x000fe200078e02ff */
[-C--:B------:R-:W-:Y:S01]  /*9350*/  LEA.HI.X.SX32 R15, R221, R83.reuse, 0x2, P4 ;  /* 0x00000053dd0f7211 */ /* 0x080fe200020f16ff */
[----:B------:R-:W-:Y:S01]  /*9360*/  IMAD R91, R17, c[0x0][0x190], RZ ;  /* 0x00006400115b7a24 */ /* 0x000fe200078e02ff */
[-C--:B------:R-:W-:Y:S02]  /*9370*/  LEA R156, P4, R225, R82.reuse, 0x2 ;  /* 0x00000052e19c7211 */ /* 0x080fe400078810ff */
[----:B------:R-:W-:Y:S02]  /*9380*/  LEA.HI.X.SX32 R17, R224, R83, 0x2, P1 ;  /* 0x00000053e0117211 */ /* 0x000fe400008f16ff */
[----:B------:R-:W-:-:S02]  /*9390*/  LEA R126, P1, R35, R82, 0x2 ;  /* 0x00000052237e7211 */ /* 0x000fc400078210ff */
[-C--:B------:R-:W-:Y:S02]  /*93a0*/  LEA.HI.X.SX32 R157, R225, R83.reuse, 0x2, P4 ;  /* 0x00000053e19d7211 */ /* 0x080fe400020f16ff */
[CC--:B------:R-:W-:Y:S02]  /*93b0*/  LEA R124, P4, R34.reuse, R82.reuse, 0x2 ;  /* 0x00000052227c7211 */ /* 0x0c0fe400078810ff */
[-C--:B------:R-:W-:Y:S02]  /*93c0*/  LEA.HI.X.SX32 R127, R35, R83.reuse, 0x2, P1 ;  /* 0x00000053237f7211 */ /* 0x080fe400008f16ff */
[----:B------:R-:W-:Y:S02]  /*93d0*/  LEA R106, P1, R3, R82, 0x2 ;  /* 0x00000052036a7211 */ /* 0x000fe400078210ff */
[----:B------:R-:W-:Y:S02]  /*93e0*/  LEA.HI.X.SX32 R125, R34, R83, 0x2, P4 ;  /* 0x00000053227d7211 */ /* 0x000fe400020f16ff */
[----:B------:R-:W-:-:S02]  /*93f0*/  SEL R208, R123, R208, !P3 ;  /* 0x000000d07bd07207 */ /* 0x000fc40005800000 */
[-C--:B------:R-:W-:Y:S02]  /*9400*/  LEA R136, P4, R252, R82.reuse, 0x2 ;  /* 0x00000052fc887211 */ /* 0x080fe400078810ff */
[-C--:B------:R-:W-:Y:S02]  /*9410*/  LEA.HI.X.SX32 R107, R3, R83.reuse, 0x2, P1 ;  /* 0x00000053036b7211 */ /* 0x080fe400008f16ff */
[-C--:B------:R-:W-:Y:S01]  /*9420*/  LEA R78, P1, R244, R82.reuse, 0x2 ;  /* 0x00000052f44e7211 */ /* 0x080fe200078210ff */
[----:B------:R-:W-:Y:S01]  /*9430*/  IMAD R249, R208, c[0x0][0x190], RZ ;  /* 0x00006400d0f97a24 */ /* 0x000fe200078e02ff */
[-C--:B------:R-:W-:Y:S02]  /*9440*/  LEA.HI.X.SX32 R137, R252, R83.reuse, 0x2, P4 ;  /* 0x00000053fc897211 */ /* 0x080fe400020f16ff */
[----:B------:R-:W-:Y:S02]  /*9450*/  LEA R76, P4, R250, R82, 0x2 ;  /* 0x00000052fa4c7211 */ /* 0x000fe400078810ff */
[----:B------:R-:W-:-:S02]  /*9460*/  LEA.HI.X.SX32 R79, R244, R83, 0x2, P1 ;  /* 0x00000053f44f7211 */ /* 0x000fc400008f16ff */
[-C--:B------:R-:W-:Y:S02]  /*9470*/  LEA R244, P1, R245, R82.reuse, 0x2 ;  /* 0x00000052f5f47211 */ /* 0x080fe400078210ff */
[-C--:B------:R-:W-:Y:S02]  /*9480*/  LEA.HI.X.SX32 R77, R250, R83.reuse, 0x2, P4 ;  /* 0x00000053fa4d7211 */ /* 0x080fe400020f16ff */
[-C--:B------:R-:W-:Y:S02]  /*9490*/  LEA R224, P4, R249, R82.reuse, 0x2 ;  /* 0x00000052f9e07211 */ /* 0x080fe400078810ff */
[----:B------:R-:W-:Y:S02]  /*94a0*/  LEA.HI.X.SX32 R245, R245, R83, 0x2, P1 ;  /* 0x00000053f5f57211 */ /* 0x000fe400008f16ff */
[----:B------:R-:W-:Y:S02]  /*94b0*/  LEA R208, P1, R248, R82, 0x2 ;  /* 0x00000052f8d07211 */ /* 0x000fe400078210ff */
[----:B------:R-:W-:-:S02]  /*94c0*/  SEL R133, R123, R133, !P3 ;  /* 0x000000857b857207 */ /* 0x000fc40005800000 */
[-C--:B------:R-:W-:Y:S02]  /*94d0*/  LEA.HI.X.SX32 R225, R249, R83.reuse, 0x2, P4 ;  /* 0x00000053f9e17211 */ /* 0x080fe400020f16ff */
[-C--:B------:R-:W-:Y:S02]  /*94e0*/  LEA R168, P4, R243, R82.reuse, 0x2 ;  /* 0x00000052f3a87211 */ /* 0x080fe400078810ff */
[----:B------:R-:W-:Y:S02]  /*94f0*/  LEA.HI.X.SX32 R209, R248, R83, 0x2, P1 ;  /* 0x00000053f8d17211 */ /* 0x000fe400008f16ff */
[----:B------:R-:W-:Y:S01]  /*9500*/  LEA R132, P1, R241, R82, 0x2 ;  /* 0x00000052f1847211 */ /* 0x000fe200078210ff */
[----:B------:R-:W-:Y:S01]  /*9510*/  IMAD R235, R133, c[0x0][0x190], RZ ;  /* 0x0000640085eb7a24 */ /* 0x000fe200078e02ff */
[C---:B------:R-:W-:Y:S02]  /*9520*/  SEL R113, R123.reuse, R113, !P3 ;  /* 0x000000717b717207 */ /* 0x040fe40005800000 */
[----:B------:R-:W-:-:S02]  /*9530*/  SEL R18, R123, R18, !P3 ;  /* 0x000000127b127207 */ /* 0x000fc40005800000 */
[-C--:B------:R-:W-:Y:S02]  /*9540*/  LEA.HI.X.SX32 R169, R243, R83.reuse, 0x2, P4 ;  /* 0x00000053f3a97211 */ /* 0x080fe400020f16ff */
[----:B------:R-:W-:Y:S02]  /*9550*/  SEL R20, R123, R20, !P3 ;  /* 0x000000147b147207 */ /* 0x000fe40005800000 */
[-C--:B------:R-:W-:Y:S02]  /*9560*/  LEA R112, P4, R240, R82.reuse, 0x2 ;  /* 0x00000052f0707211 */ /* 0x080fe400078810ff */
[----:B------:R-:W-:Y:S02]  /*9570*/  LEA.HI.X.SX32 R133, R241, R83, 0x2, P1 ;  /* 0x00000053f1857211 */ /* 0x000fe400008f16ff */
[----:B------:R-:W-:Y:S01]  /*9580*/  LEA R92, P1, R239, R82, 0x2 ;  /* 0x00000052ef5c7211 */ /* 0x000fe200078210ff */
[----:B------:R-:W-:Y:S01]  /*9590*/  IMAD R182, R113, c[0x0][0x190], RZ ;  /* 0x0000640071b67a24 */ /* 0x000fe200078e02ff */
[C---:B------:R-:W-:Y:S01]  /*95a0*/  SEL R19, R123.reuse, R19, !P3 ;  /* 0x000000137b137207 */ /* 0x040fe20005800000 */
[----:B------:R-:W-:Y:S01]  /*95b0*/  IMAD R109, R18, c[0x0][0x190], RZ ;  /* 0x00006400126d7a24 */ /* 0x000fe200078e02ff */
[----:B------:R-:W-:Y:S01]  /*95c0*/  SEL R21, R123, R21, !P3 ;  /* 0x000000157b157207 */ /* 0x000fe20005800000 */
[----:B------:R-:W-:Y:S01]  /*95d0*/  IMAD R153, R20, c[0x0][0x190], RZ ;  /* 0x0000640014997a24 */ /* 0x000fe200078e02ff */
[----:B------:R-:W-:-:S02]  /*95e0*/  LEA.HI.X.SX32 R113, R240, R83, 0x2, P4 ;  /* 0x00000053f0717211 */ /* 0x000fc400020f16ff */
[CC--:B------:R-:W-:Y:S02]  /*95f0*/  LEA R18, P4, R238.reuse, R82.reuse, 0x2 ;  /* 0x00000052ee127211 */ /* 0x0c0fe400078810ff */
[-C--:B------:R-:W-:Y:S02]  /*9600*/  LEA.HI.X.SX32 R93, R239, R83.reuse, 0x2, P1 ;  /* 0x00000053ef5d7211 */ /* 0x080fe400008f16ff */
[-C--:B------:R-:W-:Y:S01]  /*9610*/  LEA R20, P1, R237, R82.reuse, 0x2 ;  /* 0x00000052ed147211 */ /* 0x080fe200078210ff */
[----:B------:R-:W-:Y:S01]  /*9620*/  IMAD R152, R19, c[0x0][0x190], RZ ;  /* 0x0000640013987a24 */ /* 0x000fe200078e02ff */
[-C--:B------:R-:W-:Y:S01]  /*9630*/  LEA.HI.X.SX32 R19, R238, R83.reuse, 0x2, P4 ;  /* 0x00000053ee137211 */ /* 0x080fe200020f16ff */
[----:B------:R-:W-:Y:S01]  /*9640*/  IMAD R180, R21, c[0x0][0x190], RZ ;  /* 0x0000640015b47a24 */ /* 0x000fe200078e02ff */
[----:B------:R-:W-:Y:S02]  /*9650*/  LEA R74, P4, R236, R82, 0x2 ;  /* 0x00000052ec4a7211 */ /* 0x000fe400078810ff */
[----:B------:R-:W-:-:S02]  /*9660*/  LEA.HI.X.SX32 R21, R237, R83, 0x2, P1 ;  /* 0x00000053ed157211 */ /* 0x000fc400008f16ff */
[-C--:B------:R-:W-:Y:S02]  /*9670*/  LEA R104, P1, R235, R82.reuse, 0x2 ;  /* 0x00000052eb687211 */ /* 0x080fe400078210ff */
[-C--:B------:R-:W-:Y:S02]  /*9680*/  LEA.HI.X.SX32 R75, R236, R83.reuse, 0x2, P4 ;  /* 0x00000053ec4b7211 */ /* 0x080fe400020f16ff */
[-C--:B------:R-:W-:Y:S02]  /*9690*/  LEA R70, P4, R223, R82.reuse, 0x2 ;  /* 0x00000052df467211 */ /* 0x080fe400078810ff */
[-C--:B------:R-:W-:Y:S01]  /*96a0*/  LEA.HI.X.SX32 R105, R235, R83.reuse, 0x2, P1 ;  /* 0x00000053eb697211 */ /* 0x080fe200008f16ff */
[----:B------:R-:W-:Y:S01]  /*96b0*/  STL.64 [R1+0xe50], R216 ;  /* 0x000e50d801007387 */ /* 0x000fe20000100a00 */
[-C--:B------:R-:W-:Y:S02]  /*96c0*/  LEA R68, P1, R222, R82.reuse, 0x2 ;  /* 0x00000052de447211 */ /* 0x080fe400078210ff */
[----:B------:R-:W-:Y:S01]  /*96d0*/  LEA.HI.X.SX32 R71, R223, R83, 0x2, P4 ;  /* 0x00000053df477211 */ /* 0x000fe200020f16ff */
[----:B------:R-:W-:Y:S01]  /*96e0*/  STL.64 [R1+0xe58], R176 ;  /* 0x000e58b001007387 */ /* 0x000fe20000100a00 */
[----:B------:R-:W-:-:S02]  /*96f0*/  LEA R66, P4, R183, R82, 0x2 ;  /* 0x00000052b7427211 */ /* 0x000fc400078810ff */
[----:B------:R-:W-:Y:S01]  /*9700*/  LEA.HI.X.SX32 R69, R222, R83, 0x2, P1 ;  /* 0x00000053de457211 */ /* 0x000fe200008f16ff */
[----:B------:R-:W-:Y:S01]  /*9710*/  STL.64 [R1+0xe60], R148 ;  /* 0x000e609401007387 */ /* 0x000fe20000100a00 */
[----:B------:R-:W-:-:S03]  /*9720*/  LEA R72, P1, R182, R82, 0x2 ;  /* 0x00000052b6487211 */ /* 0x000fc600078210ff */
[----:B------:R-:W-:Y:S01]  /*9730*/  STL.64 [R1+0xe68], R120 ;  /* 0x000e687801007387 */ /* 0x000fe20000100a00 */
[----:B------:R-:W-:-:S03]  /*9740*/  LEA.HI.X.SX32 R67, R183, R83, 0x2, P4 ;  /* 0x00000053b7437211 */ /* 0x000fc600020f16ff */
[----:B------:R-:W-:Y:S01]  /*9750*/  STL.64 [R1+0xe70], R100 ;  /* 0x000e706401007387 */ /* 0x000fe20000100a00 */
[----:B------:R-:W-:-:S03]  /*9760*/  LEA R62, P4, R155, R82, 0x2 ;  /* 0x000000529b3e7211 */ /* 0x000fc600078810ff */
[----:B------:R1:W-:Y:S01]  /*9770*/  STL.64 [R1+0xe78], R84 ;  /* 0x000e785401007387 */ /* 0x0003e20000100a00 */
[----:B------:R-:W-:-:S03]  /*9780*/  LEA.HI.X.SX32 R73, R182, R83, 0x2, P1 ;  /* 0x00000053b6497211 */ /* 0x000fc600008f16ff */
[----:B------:R2:W-:Y:S01]  /*9790*/  STL.64 [R1+0xe80], R4 ;  /* 0x000e800401007387 */ /* 0x0005e20000100a00 */
[----:B------:R-:W-:-:S03]  /*97a0*/  LEA R238, P1, R154, R82, 0x2 ;  /* 0x000000529aee7211 */ /* 0x000fc600078210ff */
[----:B------:R-:W-:Y:S04]  /*97b0*/  STL.64 [R1+0x3a0], R30 ;  /* 0x0003a01e01007387 */ /* 0x000fe80000100a00 */
[----:B------:R-:W-:Y:S01]  /*97c0*/  STL.64 [R1+0x360], R28 ;  /* 0x0003601c01007387 */ /* 0x000fe20000100a00 */
[----:B------:R-:W-:-:S03]  /*97d0*/  LEA.HI.X.SX32 R63, R155, R83, 0x2, P4 ;  /* 0x000000539b3f7211 */ /* 0x000fc600020f16ff */
[----:B------:R-:W-:Y:S01]  /*97e0*/  STL.64 [R1+0x320], R32 ;  /* 0x0003202001007387 */ /* 0x000fe20000100a00 */
[----:B------:R-:W-:-:S03]  /*97f0*/  LEA R222, P4, R130, R82, 0x2 ;  /* 0x0000005282de7211 */ /* 0x000fc600078810ff */
[----:B------:R-:W-:Y:S01]  /*9800*/  STL.64 [R1+0x2e0], R206 ;  /* 0x0002e0ce01007387 */ /* 0x000fe20000100a00 */
[----:B------:R-:W-:-:S03]  /*9810*/  LEA.HI.X.SX32 R239, R154, R83, 0x2, P1 ;  /* 0x000000539aef7211 */ /* 0x000fc600008f16ff */
[----:B------:R-:W-:Y:S01]  /*9820*/  STL.64 [R1+0x2a0], R202 ;  /* 0x0002a0ca01007387 */ /* 0x000fe20000100a00 */
        /* <DEDUP_REMOVED lines=12> */
[----:B------:R-:W-:-:S03]  /*98f0*/  SEL R22, R123, R22, !P3 ;  /* 0x000000167b167207 */ /* 0x000fc60005800000 */
[----:B------:R-:W-:Y:S01]  /*9900*/  STL.64 [R1+0x298], R186 ;  /* 0x000298ba01007387 */ /* 0x000fe20000100a00 */
[----:B------:R-:W-:-:S03]  /*9910*/  LEA.HI.X.SX32 R155, R110, R83, 0x2, P4 ;  /* 0x000000536e9b7211 */ /* 0x000fc600020f16ff */
[----:B------:R-:W-:Y:S01]  /*9920*/  STL.64 [R1+0x258], R184 ;  /* 0x000258b801007387 */ /* 0x000fe20000100a00 */
[----:B------:R-:W-:-:S03]  /*9930*/  SEL R24, R123, R24, !P3 ;  /* 0x000000187b187207 */ /* 0x000fc60005800000 */
[----:B------:R-:W-:Y:S01]  /*9940*/  STL.64 [R1+0x200], R166 ;  /* 0x000200a601007387 */ /* 0x000fe20000100a00 */
[-C--:B------:R-:W-:Y:S02]  /*9950*/  LEA R110, P4, R86, R82.reuse, 0x2 ;  /* 0x00000052566e7211 */ /* 0x080fe400078810ff */
[----:B------:R-:W-:Y:S01]  /*9960*/  LEA.HI.X.SX32 R131, R90, R83, 0x2, P1 ;  /* 0x000000535a837211 */ /* 0x000fe200008f16ff */
[----:B------:R-:W-:Y:S01]  /*9970*/  STL.64 [R1+0x1a0], R188 ;  /* 0x0001a0bc01007387 */ /* 0x000fe20000100a00 */
[----:B------:R-:W-:-:S03]  /*9980*/  LEA R90, P1, R91, R82, 0x2 ;  /* 0x000000525b5a7211 */ /* 0x000fc600078210ff */
[----:B------:R-:W-:Y:S01]  /*9990*/  STL.64 [R1+0x390], R162 ;  /* 0x000390a201007387 */ /* 0x000fe20000100a00 */
[----:B------:R-:W-:-:S03]  /*99a0*/  SEL R23, R123, R23, !P3 ;  /* 0x000000177b177207 */ /* 0x000fc60005800000 */
[----:B------:R-:W-:Y:S01]  /*99b0*/  STL.64 [R1+0x350], R160 ;  /* 0x000350a001007387 */ /* 0x000fe20000100a00 */
[----:B------:R-:W-:Y:S01]  /*99c0*/  SEL R25, R123, R25, !P3 ;  /* 0x000000197b197207 */ /* 0x000fe20005800000 */
[----:B------:R-:W-:Y:S02]  /*99d0*/  IMAD R181, R22, c[0x0][0x190], RZ ;  /* 0x0000640016b57a24 */ /* 0x000fe400078e02ff */
[----:B------:R-:W-:Y:S01]  /*99e0*/  STL.64 [R1+0x310], R158 ;  /* 0x0003109e01007387 */ /* 0x000fe20000100a00 */
[-C--:B------:R-:W-:Y:S01]  /*99f0*/  LEA.HI.X.SX32 R111, R86, R83.reuse, 0x2, P4 ;  /* 0x00000053566f7211 */ /* 0x080fe200020f16ff */
[----:B------:R-:W-:Y:S02]  /*9a00*/  IMAD R241, R24, c[0x0][0x190], RZ ;  /* 0x0000640018f17a24 */ /* 0x000fe400078e02ff */
[----:B------:R-:W-:Y:S01]  /*9a10*/  STL.64 [R1+0x2d0], R164 ;  /* 0x0002d0a401007387 */ /* 0x000fe20000100a00 */
[-C--:B------:R-:W-:Y:S02]  /*9a20*/  LEA R22, P4, R109, R82.reuse, 0x2 ;  /* 0x000000526d167211 */ /* 0x080fe400078810ff */
[----:B------:R-:W-:Y:S01]  /*9a30*/  LEA.HI.X.SX32 R91, R91, R83, 0x2, P1 ;  /* 0x000000535b5b7211 */ /* 0x000fe200008f16ff */
[----:B------:R-:W-:Y:S01]  /*9a40*/  STL.64 [R1+0x290], R142 ;  /* 0x0002908e01007387 */ /* 0x000fe20000100a00 */
[----:B------:R-:W-:-:S03]  /*9a50*/  LEA R24, P1, R152, R82, 0x2 ;  /* 0x0000005298187211 */ /* 0x000fc600078210ff */
[----:B------:R-:W-:Y:S01]  /*9a60*/  STL.64 [R1+0x250], R140 ;  /* 0x0002508c01007387 */ /* 0x000fe20000100a00 */
[----:B------:R-:W-:-:S03]  /*9a70*/  IMAD R220, R23, c[0x0][0x190], RZ ;  /* 0x0000640017dc7a24 */ /* 0x000fc600078e02ff */
[----:B------:R-:W-:Y:S01]  /*9a80*/  STL.64 [R1+0x1f8], R138 ;  /* 0x0001f88a01007387 */ /* 0x000fe20000100a00 */
[----:B------:R-:W-:Y:S01]  /*9a90*/  IMAD R240, R25, c[0x0][0x190], RZ ;  /* 0x0000640019f07a24 */ /* 0x000fe200078e02ff */
[----:B------:R-:W-:Y:S02]  /*9aa0*/  LEA.HI.X.SX32 R23, R109, R83, 0x2, P4 ;  /* 0x000000536d177211 */ /* 0x000fe400020f16ff */
[----:B------:R-:W-:Y:S01]  /*9ab0*/  STL.64 [R1+0x388], R156 ;  /* 0x0003889c01007387 */ /* 0x000fe20000100a00 */
[----:B------:R-:W-:-:S03]  /*9ac0*/  LEA R60, P4, R153, R82, 0x2 ;  /* 0x00000052993c7211 */ /* 0x000fc600078810ff */
[----:B------:R-:W-:Y:S01]  /*9ad0*/  STL.64 [R1+0x348], R126 ;  /* 0x0003487e01007387 */ /* 0x000fe20000100a00 */
[----:B------:R-:W-:-:S03]  /*9ae0*/  LEA.HI.X.SX32 R25, R152, R83, 0x2, P1 ;  /* 0x0000005398197211 */ /* 0x000fc600008f16ff */
[----:B-1----:R-:W3:Y:S01]  /*9af0*/  LDL.LU R84, [R1+0x10] ;  /* 0x0000100001547983 */ /* 0x002ee20000300800 */
[----:B------:R-:W-:-:S03]  /*9b00*/  LEA R58, P1, R180, R82, 0x2 ;  /* 0x00000052b43a7211 */ /* 0x000fc600078210ff */
[----:B------:R-:W3:Y:S01]  /*9b10*/  LDL.LU R216, [R1+0x14] ;  /* 0x0000140001d87983 */ /* 0x000ee20000300800 */
[----:B------:R-:W-:-:S03]  /*9b20*/  LEA.HI.X.SX32 R61, R153, R83, 0x2, P4 ;  /* 0x00000053993d7211 */ /* 0x000fc600020f16ff */
[----:B------:R-:W3:Y:S01]  /*9b30*/  LDL R217, [R1+0x8a4] ;  /* 0x0008a40001d97983 */ /* 0x000ee20000100800 */
[----:B------:R-:W-:Y:S02]  /*9b40*/  SEL R26, R123, R26, !P3 ;  /* 0x0000001a7b1a7207 */ /* 0x000fe40005800000 */
[-C--:B------:R-:W-:Y:S01]  /*9b50*/  LEA R64, P4, R181, R82.reuse, 0x2 ;  /* 0x00000052b5407211 */ /* 0x080fe200078810ff */
[----:B------:R-:W3:Y:S01]  /*9b60*/  LDL.LU R85, [R1+0x18] ;  /* 0x0000180001557983 */ /* 0x000ee20000300800 */
[----:B------:R-:W-:Y:S02]  /*9b70*/  LEA.HI.X.SX32 R59, R180, R83, 0x2, P1 ;  /* 0x00000053b43b7211 */ /* 0x000fe400008f16ff */
[----:B------:R-:W-:Y:S01]  /*9b80*/  SEL R27, R123, R27, !P3 ;  /* 0x0000001b7b1b7207 */ /* 0x000fe20005800000 */
[----:B------:R-:W-:Y:S01]  /*9b90*/  IMAD R237, R26, c[0x0][0x190], RZ ;  /* 0x000064001aed7a24 */ /* 0x000fe200078e02ff */
[----:B------:R-:W-:Y:S01]  /*9ba0*/  LEA R54, P1, R220, R82, 0x2 ;  /* 0x00000052dc367211 */ /* 0x000fe200078210ff */
[----:B------:R-:W3:Y:S01]  /*9bb0*/  LDL.LU R100, [R1+0x1c] ;  /* 0x00001c0001647983 */ /* 0x000ee20000300800 */
[----:B------:R-:W-:Y:S01]  /*9bc0*/  LEA.HI.X.SX32 R65, R181, R83, 0x2, P4 ;  /* 0x00000053b5417211 */ /* 0x000fe200020f16ff */
[----:B------:R-:W-:Y:S01]  /*9bd0*/  IMAD R235, R27, c[0x0][0x190], RZ ;  /* 0x000064001beb7a24 */ /* 0x000fe200078e02ff */
[----:B------:R-:W-:-:S02]  /*9be0*/  SEL R80, R123, R80, !P3 ;  /* 0x000000507b507207 */ /* 0x000fc40005800000 */
[-C--:B------:R-:W-:Y:S02]  /*9bf0*/  LEA R52, P4, R241, R82.reuse, 0x2 ;  /* 0x00000052f1347211 */ /* 0x080fe400078810ff */
[----:B------:R-:W-:Y:S02]  /*9c00*/  LEA.HI.X.SX32 R55, R220, R83, 0x2, P1 ;  /* 0x00000053dc377211 */ /* 0x000fe400008f16ff */
[----:B------:R-:W-:Y:S02]  /*9c10*/  SEL R81, R123, R81, !P3 ;  /* 0x000000517b517207 */ /* 0x000fe40005800000 */
[----:B------:R-:W-:Y:S01]  /*9c20*/  LEA R50, P1, R240, R82, 0x2 ;  /* 0x00000052f0327211 */ /* 0x000fe200078210ff */
[----:B------:R-:W-:Y:S01]  /*9c30*/  IMAD R221, R80, c[0x0][0x190], RZ ;  /* 0x0000640050dd7a24 */ /* 0x000fe200078e02ff */
        /* <DEDUP_REMOVED lines=11> */
[----:B------:R-:W-:Y:S02]  /*9cf0*/  SEL R128, R123, R128, !P3 ;  /* 0x000000807b807207 */ /* 0x000fe40005800000 */
[-C--:B------:R-:W-:Y:S02]  /*9d00*/  LEA R220, P4, R221, R82.reuse, 0x2 ;  /* 0x00000052dddc7211 */ /* 0x080fe400078810ff */
[----:B------:R-:W-:Y:S02]  /*9d10*/  LEA.HI.X.SX32 R237, R235, R83, 0x2, P1 ;  /* 0x00000053ebed7211 */ /* 0x000fe400008f16ff */
[----:B------:R-:W-:Y:S01]  /*9d20*/  LEA R180, P1, R81, R82, 0x2 ;  /* 0x0000005251b47211 */ /* 0x000fe200078210ff */
[----:B------:R-:W-:Y:S01]  /*9d30*/  IMAD R26, R108, c[0x0][0x190], RZ ;  /* 0x000064006c1a7a24 */ /* 0x000fe200078e02ff */
[----:B------:R-:W-:Y:S01]  /*9d40*/  SEL R129, R123, R129, !P3 ;  /* 0x000000817b817207 */ /* 0x000fe20005800000 */
[----:B------:R-:W-:Y:S01]  /*9d50*/  IMAD R80, R128, c[0x0][0x190], RZ ;  /* 0x0000640080507a24 */ /* 0x000fe200078e02ff */
[----:B------:R-:W-:-:S02]  /*9d60*/  LEA.HI.X.SX32 R221, R221, R83, 0x2, P4 ;  /* 0x00000053dddd7211 */ /* 0x000fc400020f16ff */
[C---:B------:R-:W-:Y:S02]  /*9d70*/  LEA R152, P4, R88.reuse, R82, 0x2 ;  /* 0x0000005258987211 */ /* 0x040fe400078810ff */
[-C--:B------:R-:W-:Y:S02]  /*9d80*/  LEA.HI.X.SX32 R181, R81, R83.reuse, 0x2, P1 ;  /* 0x0000005351b57211 */ /* 0x080fe400008f16ff */
[----:B------:R-:W-:Y:S02]  /*9d90*/  SEL R150, R123, R150, !P3 ;  /* 0x000000967b967207 */ /* 0x000fe40005800000 */
[-C--:B------:R-:W-:Y:S01]  /*9da0*/  LEA R128, P1, R89, R82.reuse, 0x2 ;  /* 0x0000005259807211 */ /* 0x080fe200078210ff */
[----:B------:R-:W-:Y:S01]  /*9db0*/  IMAD R27, R129, c[0x0][0x190], RZ ;  /* 0x00006400811b7a24 */ /* 0x000fe200078e02ff */
[----:B------:R-:W-:Y:S01]  /*9dc0*/  LEA.HI.X.SX32 R153, R88, R83, 0x2, P4 ;  /* 0x0000005358997211 */ /* 0x000fe200020f16ff */
[----:B------:R-:W-:Y:S01]  /*9dd0*/  STL.64 [R1+0x308], R124 ;  /* 0x0003087c01007387 */ /* 0x000fe20000100a00 */
[----:B------:R-:W-:Y:S01]  /*9de0*/  SEL R151, R123, R151, !P3 ;  /* 0x000000977b977207 */ /* 0x000fe20005800000 */
[----:B------:R-:W-:Y:S01]  /*9df0*/  IMAD R150, R150, c[0x0][0x190], RZ ;  /* 0x0000640096967a24 */ /* 0x000fe200078e02ff */
[----:B------:R-:W-:Y:S01]  /*9e00*/  LEA R108, P4, R26, R82, 0x2 ;  /* 0x000000521a6c7211 */ /* 0x000fe200078810ff */
[----:B------:R-:W-:Y:S01]  /*9e10*/  STL.64 [R1+0x2c8], R106 ;  /* 0x0002c86a01007387 */ /* 0x000fe20000100a00 */
[----:B------:R-:W-:-:S02]  /*9e20*/  LEA.HI.X.SX32 R129, R89, R83, 0x2, P1 ;  /* 0x0000005359817211 */ /* 0x000fc400008f16ff */
[----:B------:R-:W-:Y:S01]  /*9e30*/  SEL R178, R123, R178, !P3 ;  /* 0x000000b27bb27207 */ /* 0x000fe20005800000 */
[----:B------:R-:W-:Y:S01]  /*9e40*/  STL.64 [R1+0x288], R136 ;  /* 0x0002888801007387 */ /* 0x000fe20000100a00 */
[-C--:B------:R-:W-:Y:S01]  /*9e50*/  LEA R88, P1, R80, R82.reuse, 0x2 ;  /* 0x0000005250587211 */ /* 0x080fe200078210ff */
[----:B------:R-:W-:Y:S01]  /*9e60*/  IMAD R151, R151, c[0x0][0x190], RZ ;  /* 0x0000640097977a24 */ /* 0x000fe200078e02ff */
[-C--:B------:R-:W-:Y:S01]  /*9e70*/  LEA.HI.X.SX32 R109, R26, R83.reuse, 0x2, P4 ;  /* 0x000000531a6d7211 */ /* 0x080fe200020f16ff */
[----:B------:R-:W-:Y:S01]  /*9e80*/  STL.64 [R1+0x248], R78 ;  /* 0x0002484e01007387 */ /* 0x000fe20000100a00 */
[-C--:B------:R-:W-:Y:S01]  /*9e90*/  LEA R26, P4, R27, R82.reuse, 0x2 ;  /* 0x000000521b1a7211 */ /* 0x080fe200078810ff */
[----:B------:R-:W-:Y:S01]  /*9ea0*/  IMAD R178, R178, c[0x0][0x190], RZ ;  /* 0x00006400b2b27a24 */ /* 0x000fe200078e02ff */
[----:B------:R-:W-:Y:S01]  /*9eb0*/  LEA.HI.X.SX32 R89, R80, R83, 0x2, P1 ;  /* 0x0000005350597211 */ /* 0x000fe200008f16ff */
[----:B------:R-:W-:Y:S01]  /*9ec0*/  STL.64 [R1+0x1f0], R76 ;  /* 0x0001f04c01007387 */ /* 0x000fe20000100a00 */
[----:B------:R-:W-:-:S03]  /*9ed0*/  LEA R80, P1, R150, R82, 0x2 ;  /* 0x0000005296507211 */ /* 0x000fc600078210ff */
        /* <DEDUP_REMOVED lines=12> */
[----:B------:R-:W-:-:S03]  /*9fa0*/  LEA.HI.X.SX32 R45, R178, R83, 0x2, P1 ;  /* 0x00000053b22d7211 */ /* 0x000fc600008f16ff */
[----:B------:R-:W-:Y:S04]  /*9fb0*/  STL.64 [R1+0x378], R60 ;  /* 0x0003783c01007387 */ /* 0x000fe80000100a00 */
        /* <DEDUP_REMOVED lines=8> */
[----:B------:R-:W4:Y:S04]  /*a040*/  LDL.LU R101, [R1+0x20] ;  /* 0x0000200001657983 */ /* 0x000f280000300800 */
[----:B------:R-:W4:Y:S04]  /*a050*/  LDL.LU R120, [R1+0x24] ;  /* 0x0000240001787983 */ /* 0x000f280000300800 */
[----:B------:R-:W4:Y:S04]  /*a060*/  LDL.LU R121, [R1+0x28] ;  /* 0x0000280001797983 */ /* 0x000f280000300800 */
[----:B------:R-:W4:Y:S04]  /*a070*/  LDL.LU R177, [R1+0x2c] ;  /* 0x00002c0001b17983 */ /* 0x000f280000300800 */
[----:B------:R-:W4:Y:S04]  /*a080*/  LDL.LU R148, [R1+0x30] ;  /* 0x0000300001947983 */ /* 0x000f280000300800 */
[----:B------:R-:W4:Y:S04]  /*a090*/  LDL.LU R149, [R1+0x34] ;  /* 0x0000340001957983 */ /* 0x000f280000300800 */
[----:B------:R-:W4:Y:S01]  /*a0a0*/  LDL.LU R176, [R1+0x38] ;  /* 0x0000380001b07983 */ /* 0x000f220000300800 */
        /* <DEDUP_REMOVED lines=8> */
[-C--:B------:R-:W-:Y:S01]  /*a130*/  LEA R42, P4, R86, R82.reuse, 0x2 ;  /* 0x00000052562a7211 */ /* 0x080fe200078810ff */
[----:B------:R-:W-:Y:S01]  /*a140*/  IMAD R179, R242, c[0x0][0x190], RZ ;  /* 0x00006400f2b37a24 */ /* 0x000fe200078e02ff */
[----:B------:R-:W-:Y:S01]  /*a150*/  LEA R48, P1, R219, R82, 0x2 ;  /* 0x00000052db307211 */ /* 0x000fe200078210ff */
[----:B------:R-:W-:Y:S01]  /*a160*/  IMAD R151, R251, c[0x0][0x190], RZ ;  /* 0x00006400fb977a24 */ /* 0x000fe200078e02ff */
[----:B------:R-:W-:-:S02]  /*a170*/  LEA.HI.X.SX32 R43, R86, R83, 0x2, P4 ;  /* 0x00000053562b7211 */ /* 0x000fc400020f16ff */
[-C--:B------:R-:W-:Y:S01]  /*a180*/  LEA R38, P4, R234, R82.reuse, 0x2 ;  /* 0x00000052ea267211 */ /* 0x080fe200078810ff */
[----:B------:R-:W-:Y:S01]  /*a190*/  IMAD R150, R2, c[0x0][0x190], RZ ;  /* 0x0000640002967a24 */ /* 0x000fe200078e02ff */
[-C--:B------:R-:W-:Y:S02]  /*a1a0*/  LEA.HI.X.SX32 R49, R219, R83.reuse, 0x2, P1 ;  /* 0x00000053db317211 */ /* 0x080fe400008f16ff */
[-C--:B------:R-:W-:Y:S02]  /*a1b0*/  LEA R34, P1, R179, R82.reuse, 0x2 ;  /* 0x00000052b3227211 */ /* 0x080fe400078210ff */
[-C--:B------:R-:W-:Y:S02]  /*a1c0*/  LEA.HI.X.SX32 R39, R234, R83.reuse, 0x2, P4 ;  /* 0x00000053ea277211 */ /* 0x080fe400020f16ff */
[----:B------:R-:W-:Y:S02]  /*a1d0*/  LEA R2, P4, R151, R82, 0x2 ;  /* 0x0000005297027211 */ /* 0x000fe400078810ff */
[-C--:B------:R-:W-:Y:S01]  /*a1e0*/  LEA.HI.X.SX32 R35, R179, R83.reuse, 0x2, P1 ;  /* 0x00000053b3237211 */ /* 0x080fe200008f16ff */
[----:B------:R-:W-:Y:S01]  /*a1f0*/  STL.64 [R1+0x2f0], R42 ;  /* 0x0002f02a01007387 */ /* 0x000fe20000100a00 */
[----:B------:R-:W-:-:S02]  /*a200*/  LEA.HI.X.SX32 R3, R151, R83, 0x2, P4 ;  /* 0x0000005397037211 */ /* 0x000fc400020f16ff */
[C---:B------:R-:W-:Y:S01]  /*a210*/  LEA R234, P1, R150.reuse, R82, 0x2 ;  /* 0x0000005296ea7211 */ /* 0x040fe200078210ff */
[----:B------:R-:W-:Y:S04]  /*a220*/  STL.64 [R1+0x2b0], R48 ;  /* 0x0002b03001007387 */ /* 0x000fe80000100a00 */
[----:B------:R-:W-:Y:S01]  /*a230*/  STL.64 [R1+0x270], R38 ;  /* 0x0002702601007387 */ /* 0x000fe20000100a00 */
[----:B------:R-:W-:-:S03]  /*a240*/  LEA.HI.X.SX32 R235, R150, R83, 0x2, P1 ;  /* 0x0000005396eb7211 */ /* 0x000fc600008f16ff */
[----:B------:R-:W-:Y:S04]  /*a250*/  STL.64 [R1+0x218], R34 ;  /* 0x0002182201007387 */ /* 0x000fe80000100a00 */
[----:B------:R-:W-:Y:S01]  /*a260*/  STL.64 [R1+0x1b8], R2 ;  /* 0x0001b80201007387 */ /* 0x000fe20000100a00 */
[----:B------:R-:W-:-:S03]  /*a270*/  ISETP.GT.U32.AND P6, PT, R103, R0, PT ;  /* 0x000000006700720c */ /* 0x000fc60003fc4070 */
[----:B------:R-:W1:Y:S10]  /*a280*/  S2R R232, SR_TID.X ;  /* 0x0000000000e87919 */ /* 0x000e740000002100 */
[----:B------:R-:W-:-:S05]  /*a290*/  @!P6 IMAD.IADD R0, R0, 0x1, -R103 ;  /* 0x000000010000e824 */ /* 0x000fca00078e0a67 */
[----:B------:R-:W-:Y:S02]  /*a2a0*/  ISETP.GT.U32.AND P6, PT, R103, R0, PT ;  /* 0x000000006700720c */ /* 0x000fe40003fc4070 */
[----:B--2---:R-:W-:Y:S02]  /*a2b0*/  IADD3 R5, R218, -0x20, RZ ;  /* 0xffffffe0da057810 */ /* 0x004fe40007ffe0ff */
[----:B-1----:R-:W-:-:S04]  /*a2c0*/  LOP3.LUT R233, R232, 0x1f, RZ, 0xc0, !PT ;  /* 0x0000001fe8e97812 */ /* 0x002fc800078ec0ff */
[----:B------:R-:W-:Y:S02]  /*a2d0*/  ISETP.GE.AND P4, PT, R233, R5, PT ;  /* 0x00000005e900720c */ /* 0x000fe40003f86270 */
[----:B------:R-:W-:Y:S02]  /*a2e0*/  IADD3 R5, R218, -0x40, RZ ;  /* 0xffffffc0da057810 */ /* 0x000fe40007ffe0ff */
[----:B------:R-:W-:Y:S01]  /*a2f0*/  IADD3 R4, R122, 0x57, RZ ;  /* 0x000000577a047810 */ /* 0x000fe20007ffe0ff */
[----:B---3--:R-:W-:Y:S02]  /*a300*/  IMAD.IADD R151, R216, 0x1, R84 ;  /* 0x00000001d8977824 */ /* 0x008fe400078e0254 */
[----:B------:R-:W2:Y:S01]  /*a310*/  LDL.LU R216, [R1+0x3c] ;  /* 0x00003c0001d87983 */ /* 0x000ea20000300800 */
[----:B------:R-:W-:-:S03]  /*a320*/  ISETP.GE.AND P1, PT, R217, RZ, PT ;  /* 0x000000ffd900720c */ /* 0x000fc60003f26270 */
[----:B------:R-:W2:Y:S01]  /*a330*/  LDL.LU R217, [R1+0x40] ;  /* 0x0000400001d97983 */ /* 0x000ea20000300800 */
[----:B------:R-:W-:Y:S02]  /*a340*/  @!P6 IADD3 R0, R0, -R103, RZ ;  /* 0x800000670000e210 */ /* 0x000fe40007ffe0ff */
[----:B------:R-:W-:Y:S01]  /*a350*/  ISETP.GE.U32.AND P6, PT, R5, 0x7fffffa1, PT ;  /* 0x7fffffa10500780c */ /* 0x000fe20003fc6070 */
[----:B------:R-:W-:Y:S03]  /*a360*/  STL [R1+0x888], R4 ;  /* 0x0008880401007387 */ /* 0x000fe60000100800 */
[----:B------:R-:W-:Y:S01]  /*a370*/  SEL R242, RZ, 0x1, P6 ;  /* 0x00000001fff27807 */ /* 0x000fe20003000000 */
[----:B------:R-:W3:Y:S04]  /*a380*/  LDL.LU R248, [R1+0x44] ;  /* 0x0000440001f87983 */ /* 0x000ee80000300800 */
[----:B------:R-:W3:Y:S04]  /*a390*/  LDL.LU R250, [R1+0x48] ;  /* 0x0000480001fa7983 */ /* 0x000ee80000300800 */
[----:B------:R-:W3:Y:S04]  /*a3a0*/  LDL.LU R252, [R1+0x50] ;  /* 0x0000500001fc7983 */ /* 0x000ee80000300800 */
[----:B------:R-:W3:Y:S01]  /*a3b0*/  LDL.LU R84, [R1+0x4c] ;  /* 0x00004c0001547983 */ /* 0x000ee20000300800 */
[----:B----4-:R-:W-:-:S03]  /*a3c0*/  IMAD.IADD R241, R149, 0x1, R148 ;  /* 0x0000000195f17824 */ /* 0x010fc600078e0294 */
[----:B------:R-:W4:Y:S01]  /*a3d0*/  LDL.LU R149, [R1+0x58] ;  /* 0x0000580001957983 */ /* 0x000f220000300800 */
[----:B------:R-:W-:-:S03]  /*a3e0*/  IMAD.IADD R242, R242, 0x1, R176 ;  /* 0x00000001f2f27824 */ /* 0x000fc600078e02b0 */
[----:B------:R-:W4:Y:S01]  /*a3f0*/  LDL.LU R176, [R1+0x54] ;  /* 0x0000540001b07983 */ /* 0x000f220000300800 */
[----:B------:R-:W-:Y:S01]  /*a400*/  IMAD.IADD R179, R177, 0x1, R121 ;  /* 0x00000001b1b37824 */ /* 0x000fe200078e0279 */
[----:B------:R-:W-:Y:S01]  /*a410*/  LOP3.LUT R232, R232, 0x1f, RZ, 0xc0, !PT ;  /* 0x0000001fe8e87812 */ /* 0x000fe200078ec0ff */
[----:B------:R-:W-:Y:S01]  /*a420*/  IMAD.MOV.U32 R177, RZ, RZ, c[0x0][0x188] ;  /* 0x00006200ffb17624 */ /* 0x000fe200078e00ff */
[----:B------:R-:W4:Y:S02]  /*a430*/  LDL R249, [R1+0x894] ;  /* 0x0008940001f97983 */ /* 0x000f240000100800 */
[----:B------:R-:W-:Y:S01]  /*a440*/  SHF.L.U32 R232, R232, 0x2, RZ ;  /* 0x00000002e8e87819 */ /* 0x000fe200000006ff */
[----:B------:R-:W-:Y:S02]  /*a450*/  IMAD R218, R177, 0xb, RZ ;  /* 0x0000000bb1da7824 */ /* 0x000fe400078e02ff */
[----:B------:R-:W-:Y:S02]  /*a460*/  IMAD.IADD R178, R120, 0x1, R101 ;  /* 0x0000000178b27824 */ /* 0x000fe400078e0265 */
[----:B------:R-:W-:-:S02]  /*a470*/  IMAD.IADD R240, R100, 0x1, R85 ;  /* 0x0000000164f07824 */ /* 0x000fc400078e0255 */
[----:B------:R-:W-:-:S04]  /*a480*/  IMAD.WIDE R120, R218, 0x4, R40 ;  /* 0x00000004da787825 */ /* 0x000fc800078e0228 */
[----:B------:R-:W-:Y:S01]  /*a490*/  IMAD.WIDE R100, R218, 0x4, R36 ;  /* 0x00000004da647825 */ /* 0x000fe200078e0224 */
[----:B------:R-:W-:Y:S04]  /*a4a0*/  STL.64 [R1+0x38], R120 ;  /* 0x0000387801007387 */ /* 0x000fe80000100a00 */
[----:B------:R1:W-:Y:S04]  /*a4b0*/  STL.64 [R1+0x3d8], R100 ;  /* 0x0003d86401007387 */ /* 0x0003e80000100a00 */
[----:B------:R-:W4:Y:S01]  /*a4c0*/  LDL.LU R5, [R1+0x60] ;  /* 0x0000600001057983 */ /* 0x000f220000300800 */
[----:B------:R-:W-:-:S04]  /*a4d0*/  IMAD.HI.U32 R86, R87, R102, RZ ;  /* 0x0000006657567227 */ /* 0x000fc800078e00ff */
[----:B------:R-:W-:-:S04]  /*a4e0*/  IMAD.MOV R86, RZ, RZ, -R86 ;  /* 0x000000ffff567224 */ /* 0x000fc800078e0a56 */
[----:B------:R-:W-:Y:S01]  /*a4f0*/  IMAD R102, R103, R86, R102 ;  /* 0x0000005667667224 */ /* 0x000fe200078e0266 */
[----:B------:R-:W-:-:S05]  /*a500*/  IABS R86, R4 ;  /* 0x0000000400567213 */ /* 0x000fca0000000000 */
[----:B------:R-:W-:-:S04]  /*a510*/  IMAD.HI.U32 R150, R87, R86, RZ ;  /* 0x0000005657967227 */ /* 0x000fc800078e00ff */
[----:B------:R-:W-:Y:S01]  /*a520*/  IMAD.MOV R150, RZ, RZ, -R150 ;  /* 0x000000ffff967224 */ /* 0x000fe200078e0a96 */
[----:B------:R-:W-:-:S03]  /*a530*/  IADD3 R85, R122, 0x5f, RZ ;  /* 0x0000005f7a557810 */ /* 0x000fc60007ffe0ff */
[----:B------:R-:W-:Y:S01]  /*a540*/  IMAD R86, R103, R150, R86 ;  /* 0x0000009667567224 */ /* 0x000fe200078e0256 */
[----:B------:R-:W-:Y:S02]  /*a550*/  LOP3.LUT R150, R151, 0x3, RZ, 0xc0, !PT ;  /* 0x0000000397967812 */ /* 0x000fe400078ec0ff */
[----:B------:R-:W-:Y:S01]  /*a560*/  LOP3.LUT R151, R240, 0x3, RZ, 0xc0, !PT ;  /* 0x00000003f0977812 */ /* 0x000fe200078ec0ff */
[----:B--2---:R-:W-:Y:S01]  /*a570*/  IMAD.IADD R243, R217, 0x1, R216 ;  /* 0x00000001d9f37824 */ /* 0x004fe200078e02d8 */
[----:B------:R-:W-:-:S05]  /*a580*/  LOP3.LUT R216, R232, 0x60, RZ, 0x3c, !PT ;  /* 0x00000060e8d87812 */ /* 0x000fca00078e3cff */
[----:B------:R2:W-:Y:S04]  /*a590*/  LDGSTS.E [R216+0x8b00], [R120.64], !P2 ;  /* 0x08b0000078d87fae */ /* 0x0005e8000d121844 */
[----:B------:R1:W-:Y:S04]  /*a5a0*/  LDGSTS.E [R216+0x8b80], [R100.64], !P2 ;  /* 0x08b8000064d87fae */ /* 0x0003e8000d121844 */
[----:B-1----:R-:W4:Y:S04]  /*a5b0*/  LDL.LU R100, [R1+0x5c] ;  /* 0x00005c0001647983 */ /* 0x002f280000300800 */
[----:B------:R-:W4:Y:S04]  /*a5c0*/  LDL.LU R101, [R1+0x68] ;  /* 0x0000680001657983 */ /* 0x000f280000300800 */
[----:B--2---:R-:W2:Y:S04]  /*a5d0*/  LDL.LU R120, [R1+0x64] ;  /* 0x0000640001787983 */ /* 0x004ea80000300800 */
[----:B------:R-:W2:Y:S04]  /*a5e0*/  LDL.LU R121, [R1+0x70] ;  /* 0x0000700001797983 */ /* 0x000ea80000300800 */
[----:B------:R-:W2:Y:S04]  /*a5f0*/  LDL.LU R148, [R1+0x6c] ;  /* 0x00006c0001947983 */ /* 0x000ea80000300800 */
[----:B------:R-:W2:Y:S04]  /*a600*/  LDL.LU R217, [R1+0x78] ;  /* 0x0000780001d97983 */ /* 0x000ea80000300800 */
[----:B------:R-:W2:Y:S01]  /*a610*/  LDL.LU R232, [R1+0x74] ;  /* 0x0000740001e87983 */ /* 0x000ea20000300800 */
[----:B---3--:R-:W-:Y:S01]  /*a620*/  IMAD.IADD R240, R250, 0x1, R248 ;  /* 0x00000001faf07824 */ /* 0x008fe200078e02f8 */
[----:B------:R-:W-:-:S02]  /*a630*/  IADD3 R250, R150, R84, R252 ;  /* 0x0000005496fa7210 */ /* 0x000fc40007ffe0fc */
[----:B------:R-:W-:Y:S01]  /*a640*/  STL [R1+0x884], R85 ;  /* 0x0008845501007387 */ /* 0x000fe20000100800 */
[----:B----4-:R-:W-:-:S03]  /*a650*/  IADD3 R252, R151, R176, R149 ;  /* 0x000000b097fc7210 */ /* 0x010fc60007ffe095 */
[----:B------:R-:W3:Y:S04]  /*a660*/  LDL.LU R149, [R1+0x80] ;  /* 0x0000800001957983 */ /* 0x000ee80000300800 */
[----:B------:R-:W3:Y:S01]  /*a670*/  LDL.LU R176, [R1+0x7c] ;  /* 0x00007c0001b07983 */ /* 0x000ee20000300800 */
[----:B------:R-:W-:Y:S01]  /*a680*/  @!P1 IMAD.MOV R0, RZ, RZ, -R0 ;  /* 0x000000ffff009224 */ /* 0x000fe200078e0a00 */
[----:B------:R-:W-:-:S04]  /*a690*/  ISETP.GT.U32.AND P1, PT, R103, R102, PT ;  /* 0x000000666700720c */ /* 0x000fc80003f24070 */
[----:B------:R-:W-:-:S09]  /*a6a0*/  SEL R0, R123, R0, !P3 ;  /* 0x000000007b007207 */ /* 0x000fd20005800000 */
[----:B------:R-:W-:-:S05]  /*a6b0*/  @!P1 IMAD.IADD R102, R102, 0x1, -R103 ;  /* 0x0000000166669824 */ /* 0x000fca00078e0a67 */
[----:B------:R-:W-:Y:S01]  /*a6c0*/  ISETP.GT.U32.AND P2, PT, R103, R102, PT ;  /* 0x000000666700720c */ /* 0x000fe20003f44070 */
[----:B------:R-:W-:Y:S01]  /*a6d0*/  IMAD R0, R0, c[0x0][0x190], RZ ;  /* 0x0000640000007a24 */ /* 0x000fe200078e02ff */
[----:B------:R-:W-:-:S04]  /*a6e0*/  LOP3.LUT R178, R178, 0x3, RZ, 0xc0, !PT ;  /* 0x00000003b2b27812 */ /* 0x000fc800078ec0ff */
[----:B------:R-:W-:Y:S02]  /*a6f0*/  LEA R218, P1, R0, R82, 0x2 ;  /* 0x0000005200da7211 */ /* 0x000fe400078210ff */
[----:B------:R-:W-:-:S05]  /*a700*/  LOP3.LUT R179, R179, 0x3, RZ, 0xc0, !PT ;  /* 0x00000003b3b37812 */ /* 0x000fca00078ec0ff */
[----:B------:R-:W-:Y:S01]  /*a710*/  @!P2 IMAD.IADD R102, R102, 0x1, -R103 ;  /* 0x000000016666a824 */ /* 0x000fe200078e0a67 */
[----:B------:R-:W-:Y:S02]  /*a720*/  ISETP.GE.AND P2, PT, R249, RZ, PT ;  /* 0x000000fff900720c */ /* 0x000fe40003f46270 */
[----:B------:R-:W-:Y:S02]  /*a730*/  LEA.HI.X.SX32 R219, R0, R83, 0x2, P1 ;  /* 0x0000005300db7211 */ /* 0x000fe400008f16ff */
[----:B------:R-:W-:Y:S02]  /*a740*/  ISETP.GT.U32.AND P1, PT, R103, R86, PT ;  /* 0x000000566700720c */ /* 0x000fe40003f24070 */
[----:B------:R-:W-:-:S05]  /*a750*/  IADD3 R84, R122, 0x67, RZ ;  /* 0x000000677a547810 */ /* 0x000fca0007ffe0ff */
[----:B------:R1:W-:Y:S01]  /*a760*/  STL [R1+0x880], R84 ;  /* 0x0008805401007387 */ /* 0x0003e20000100800 */
[----:B------:R-:W-:-:S05]  /*a770*/  IABS R0, R85 ;  /* 0x0000005500007213 */ /* 0x000fca0000000000 */
[----:B------:R-:W-:Y:S02]  /*a780*/  @!P1 IMAD.IADD R86, R86, 0x1, -R103 ;  /* 0x0000000156569824 */ /* 0x000fe400078e0a67 */
[----:B------:R-:W-:-:S03]  /*a790*/  IMAD.HI.U32 R151, R87, R0, RZ ;  /* 0x0000000057977227 */ /* 0x000fc600078e00ff */
[----:B------:R-:W-:Y:S01]  /*a7a0*/  ISETP.GT.U32.AND P1, PT, R103, R86, PT ;  /* 0x000000566700720c */ /* 0x000fe20003f24070 */
[----:B------:R-:W-:-:S04]  /*a7b0*/  IMAD.MOV R151, RZ, RZ, -R151 ;  /* 0x000000ffff977224 */ /* 0x000fc800078e0a97 */
[----:B------:R-:W-:Y:S01]  /*a7c0*/  IMAD R0, R103, R151, R0 ;  /* 0x0000009767007224 */ /* 0x000fe200078e0200 */
[----:B------:R-:W-:-:S07]  /*a7d0*/  IABS R150, R84 ;  /* 0x0000005400967213 */ /* 0x000fce0000000000 */
[----:B------:R-:W-:Y:S01]  /*a7e0*/  @!P1 IMAD.IADD R86, R86, 0x1, -R103 ;  /* 0x0000000156569824 */ /* 0x000fe200078e0a67 */
[----:B------:R-:W-:Y:S01]  /*a7f0*/  ISETP.GT.U32.AND P1, PT, R103, R0, PT ;  /* 0x000000006700720c */ /* 0x000fe20003f24070 */
[----:B------:R-:W-:-:S12]  /*a800*/  IMAD.HI.U32 R151, R87, R150, RZ ;  /* 0x0000009657977227 */ /* 0x000fd800078e00ff */
[----:B------:R-:W-:-:S05]  /*a810*/  @!P1 IMAD.IADD R0, R0, 0x1, -R103 ;  /* 0x0000000100009824 */ /* 0x000fca00078e0a67 */
[----:B------:R-:W-:Y:S02]  /*a820*/  ISETP.GT.U32.AND P1, PT, R103, R0, PT ;  /* 0x000000006700720c */ /* 0x000fe40003f24070 */
[----:B------:R-:W-:Y:S01]  /*a830*/  IADD3 R251, R178, R100, R5 ;  /* 0x00000064b2fb7210 */ /* 0x000fe20007ffe005 */
[----:B------:R-:W-:Y:S01]  /*a840*/  IMAD.MOV.U32 R178, RZ, RZ, R102 ;  /* 0x000000ffffb27224 */ /* 0x000fe200078e0066 */
[----:B--2---:R-:W-:Y:S02]  /*a850*/  IADD3 R5, R179, R120, R101 ;  /* 0x00000078b3057210 */ /* 0x004fe40007ffe065 */
[----:B------:R-:W-:Y:S02]  /*a860*/  LOP3.LUT R179, R242, 0x3, RZ, 0xc0, !PT ;  /* 0x00000003f2b37812 */ /* 0x000fe400078ec0ff */
[----:B------:R-:W-:Y:S02]  /*a870*/  @!P2 IADD3 R178, -R178, RZ, RZ ;  /* 0x000000ffb2b2a210 */ /* 0x000fe40007ffe1ff */
[----:B------:R-:W-:-:S02]  /*a880*/  ISETP.GE.AND P2, PT, R4, RZ, PT ;  /* 0x000000ff0400720c */ /* 0x000fc40003f46270 */
[C---:B------:R-:W-:Y:S02]  /*a890*/  IADD3 R4, R122.reuse, 0x6f, RZ ;  /* 0x0000006f7a047810 */ /* 0x040fe40007ffe0ff */
[----:B------:R-:W-:Y:S02]  /*a8a0*/  IADD3 R100, R122, 0x77, RZ ;  /* 0x000000777a647810 */ /* 0x000fe40007ffe0ff */
[----:B------:R-:W-:Y:S02]  /*a8b0*/  IADD3 R248, R179, R232, R217 ;  /* 0x000000e8b3f87210 */ /* 0x000fe40007ffe0d9 */
[----:B------:R-:W2:Y:S04]  /*a8c0*/  LDL.LU R217, [R1+0x88] ;  /* 0x0000880001d97983 */ /* 0x000ea80000300800 */
[----:B------:R-:W2:Y:S04]  /*a8d0*/  LDL.LU R232, [R1+0x84] ;  /* 0x0000840001e87983 */ /* 0x000ea80000300800 */
[----:B------:R-:W4:Y:S01]  /*a8e0*/  LDL.LU R122, [R1+0xe88] ;  /* 0x000e8800017a7983 */ /* 0x000f220000300800 */
[----:B------:R-:W-:-:S04]  /*a8f0*/  LOP3.LUT R102, R241, 0x3, RZ, 0xc0, !PT ;  /* 0x00000003f1667812 */ /* 0x000fc800078ec0ff */
[----:B------:R-:W-:Y:S01]  /*a900*/  IADD3 R249, R102, R148, R121 ;  /* 0x0000009466f97210 */ /* 0x000fe20007ffe079 */
[----:B------:R-:W-:Y:S02]  /*a910*/  IMAD.MOV R102, RZ, RZ, -R151 ;  /* 0x000000ffff667224 */ /* 0x000fe400078e0a97 */
[----:B------:R-:W-:Y:S01]  /*a920*/  IMAD.MOV.U32 R151, RZ, RZ, R86 ;  /* 0x000000ffff977224 */ /* 0x000fe200078e0056 */
[----:B------:R-:W-:Y:S01]  /*a930*/  IABS R86, R4 ;  /* 0x0000000400567213 */ /* 0x000fe20000000000 */
[----:B------:R-:W-:Y:S01]  /*a940*/  IMAD R102, R103, R102, R150 ;  /* 0x0000006667667224 */ /* 0x000fe200078e0296 */
[----:B------:R-:W-:Y:S02]  /*a950*/  LOP3.LUT R179, R243, 0x3, RZ, 0xc0, !PT ;  /* 0x00000003f3b37812 */ /* 0x000fe400078ec0ff */
[----:B------:R-:W-:Y:S02]  /*a960*/  IABS R150, R100 ;  /* 0x0000006400967213 */ /* 0x000fe40000000000 */
[----:B------:R-:W-:Y:S01]  /*a970*/  LOP3.LUT R241, R240, 0x3, RZ, 0xc0, !PT ;  /* 0x00000003f0f17812 */ /* 0x000fe200078ec0ff */
[----:B------:R-:W-:-:S04]  /*a980*/  IMAD.HI.U32 R240, R87, R86, RZ ;  /* 0x0000005657f07227 */ /* 0x000fc800078e00ff */
[----:B------:R-:W-:-:S04]  /*a990*/  IMAD.HI.U32 R87, R87, R150, RZ ;  /* 0x0000009657577227 */ /* 0x000fc800078e00ff */
[----:B------:R-:W-:Y:S02]  /*a9a0*/  IMAD.MOV R240, RZ, RZ, -R240 ;  /* 0x000000fffff07224 */ /* 0x000fe400078e0af0 */
[----:B------:R-:W-:Y:S01]  /*a9b0*/  @!P1 IMAD.IADD R0, R0, 0x1, -R103 ;  /* 0x0000000100009824 */ /* 0x000fe200078e0a67 */
[----:B------:R-:W-:Y:S04]  /*a9c0*/  STL [R1+0x87c], R4 ;  /* 0x00087c0401007387 */ /* 0x000fe80000100800 */
[----:B------:R-:W-:Y:S01]  /*a9d0*/  STL [R1+0x878], R100 ;  /* 0x0008786401007387 */ /* 0x000fe20000100800 */
[----:B---3--:R-:W-:Y:S01]  /*a9e0*/  IADD3 R242, R179, R176, R149 ;  /* 0x000000b0b3f27210 */ /* 0x008fe20007ffe095 */
[----:B------:R-:W-:-:S04]  /*a9f0*/  IMAD R179, R177, 0xf, RZ ;  /* 0x0000000fb1b37824 */ /* 0x000fc800078e02ff */
[----:B------:R-:W-:-:S04]  /*aa00*/  IMAD.WIDE R148, R179, 0x4, R40 ;  /* 0x00000004b3947825 */ /* 0x000fc800078e0228 */
[----:B------:R-:W-:Y:S01]  /*aa10*/  IMAD.WIDE R120, R179, 0x4, R36 ;  /* 0x00000004b3787825 */ /* 0x000fe200078e0224 */
[----:B------:R-:W-:Y:S01]  /*aa20*/  IADD3 R179, -R87, RZ, RZ ;  /* 0x000000ff57b37210 */ /* 0x000fe20007ffe1ff */
[----:B------:R3:W-:Y:S02]  /*aa30*/  LDGSTS.E [R216+0x8f00], [R148.64], !P5 ;  /* 0x08f0000094d87fae */ /* 0x0007e4000e921844 */
[C---:B------:R-:W-:Y:S01]  /*aa40*/  IMAD R87, R103.reuse, R240, R86 ;  /* 0x000000f067577224 */ /* 0x040fe200078e0256 */
[----:B------:R-:W-:Y:S01]  /*aa50*/  LOP3.LUT R240, R250, 0xf, RZ, 0xc0, !PT ;  /* 0x0000000ffaf07812 */ /* 0x000fe200078ec0ff */
[----:B------:R-:W-:Y:S03]  /*aa60*/  STL.64 [R1+0x550], R148 ;  /* 0x0005509401007387 */ /* 0x000fe60000100a00 */
[----:B------:R-:W-:Y:S01]  /*aa70*/  ISETP.GT.U32.AND P1, PT, R103, R87, PT ;  /* 0x000000576700720c */ /* 0x000fe20003f24070 */
[----:B------:R-:W-:Y:S01]  /*aa80*/  IMAD R243, R252, 0x10, R240 ;  /* 0x00000010fcf37824 */ /* 0x000fe200078e02f0 */
[----:B------:R1:W-:Y:S01]  /*aa90*/  LDGSTS.E [R216+0x8f80], [R120.64], !P5 ;  /* 0x08f8000078d87fae */ /* 0x0003e2000e921844 */
[----:B------:R-:W-:-:S02]  /*aaa0*/  IMAD.MOV.U32 R252, RZ, RZ, c[0x0][0x188] ;  /* 0x00006200fffc7624 */ /* 0x000fc400078e00ff */
[----:B------:R-:W-:Y:S01]  /*aab0*/  IMAD R86, R103, R179, R150 ;  /* 0x000000b367567224 */ /* 0x000fe200078e0296 */
[----:B------:R-:W-:Y:S01]  /*aac0*/  LOP3.LUT R179, R248, 0xf, RZ, 0xc0, !PT ;  /* 0x0000000ff8b37812 */ /* 0x000fe200078ec0ff */
[----:B------:R-:W-:Y:S01]  /*aad0*/  IMAD R248, R252, 0x13, RZ ;  /* 0x00000013fcf87824 */ /* 0x000fe200078e02ff */
[----:B------:R3:W-:Y:S01]  /*aae0*/  STL.64 [R1+0x568], R120 ;  /* 0x0005687801007387 */ /* 0x0007e20000100a00 */
[----:B------:R-:W-:-:S04]  /*aaf0*/  ISETP.GE.AND P5, PT, R85, RZ, PT ;  /* 0x000000ff5500720c */ /* 0x000fc80003fa6270 */
[----:B------:R-:W-:Y:S01]  /*ab00*/  @!P1 IMAD.IADD R87, R87, 0x1, -R103 ;  /* 0x0000000157579824 */ /* 0x000fe200078e0a67 */
[----:B------:R-:W-:Y:S01]  /*ab10*/  ISETP.GE.AND P1, PT, R84, RZ, PT ;  /* 0x000000ff5400720c */ /* 0x000fe20003f26270 */
[----:B-1----:R-:W-:-:S04]  /*ab20*/  IMAD.WIDE R84, R248, 0x4, R36 ;  /* 0x00000004f8547825 */ /* 0x002fc800078e0224 */
[----:B---3--:R-:W-:Y:S01]  /*ab30*/  IMAD.WIDE R120, R248, 0x4, R40 ;  /* 0x00000004f8787825 */ /* 0x008fe200078e0228 */
[----:B------:R-:W-:-:S03]  /*ab40*/  LEA R240, R249, R179, 0x4 ;  /* 0x000000b3f9f07211 */ /* 0x000fc600078e20ff */
[----:B------:R-:W-:Y:S01]  /*ab50*/  IMAD.SHL.U32 R249, R233, 0x4, RZ ;  /* 0x00000004e9f97824 */ /* 0x000fe200078e00ff */
[----:B------:R1:W-:Y:S04]  /*ab60*/  STL.64 [R1+0x540], R120 ;  /* 0x0005407801007387 */ /* 0x0003e80000100a00 */
[----:B------:R2:W-:Y:S04]  /*ab70*/  STL.64 [R1+0x560], R84 ;  /* 0x0005605401007387 */ /* 0x0005e80000100a00 */
[----:B------:R-:W3:Y:S01]  /*ab80*/  LDL.LU R233, [R1+0x8c] ;  /* 0x00008c0001e97983 */ /* 0x000ee20000300800 */
[----:B------:R-:W-:Y:S01]  /*ab90*/  @!P2 IMAD.MOV R151, RZ, RZ, -R151 ;  /* 0x000000ffff97a224 */ /* 0x000fe200078e0a97 */
[----:B------:R-:W-:-:S13]  /*aba0*/  ISETP.GT.U32.AND P2, PT, R103, R102, PT ;  /* 0x000000666700720c */ /* 0x000fda0003f44070 */
[----:B------:R-:W-:-:S05]  /*abb0*/  @!P2 IMAD.IADD R102, R102, 0x1, -R103 ;  /* 0x000000016666a824 */ /* 0x000fca00078e0a67 */
[----:B------:R-:W-:Y:S01]  /*abc0*/  ISETP.GT.U32.AND P2, PT, R103, R102, PT ;  /* 0x000000666700720c */ /* 0x000fe20003f44070 */
[----:B------:R-:W-:Y:S02]  /*abd0*/  IMAD.MOV.U32 R150, RZ, RZ, R0 ;  /* 0x000000ffff967224 */ /* 0x000fe400078e0000 */
[----:B------:R-:W-:-:S10]  /*abe0*/  IMAD.SHL.U32 R179, R242, 0x100, RZ ;  /* 0x00000100f2b37824 */ /* 0x000fd400078e00ff */
[----:B------:R-:W-:Y:S02]  /*abf0*/  @!P2 IMAD.IADD R102, R102, 0x1, -R103 ;  /* 0x000000016666a824 */ /* 0x000fe400078e0a67 */
[----:B------:R-:W-:Y:S01]  /*ac00*/  @!P5 IMAD.MOV R150, RZ, RZ, -R150 ;  /* 0x000000ffff96d224 */ /* 0x000fe200078e0a96 */
[----:B------:R-:W-:Y:S01]  /*ac10*/  ISETP.GT.U32.AND P5, PT, R103, R86, PT ;  /* 0x000000566700720c */ /* 0x000fe20003fa4070 */
[----:B------:R-:W-:Y:S01]  /*ac20*/  @!P1 IMAD.MOV R102, RZ, RZ, -R102 ;  /* 0x000000ffff669224 */ /* 0x000fe200078e0a66 */
[----:B------:R-:W-:Y:S02]  /*ac30*/  LOP3.LUT R240, R240, 0xff, RZ, 0xc0, !PT ;  /* 0x000000fff0f07812 */ /* 0x000fe400078ec0ff */
[----:B------:R-:W-:-:S09]  /*ac40*/  LOP3.LUT R250, R249, 0x60, RZ, 0x3c, !PT ;  /* 0x00000060f9fa7812 */ /* 0x000fd200078e3cff */
[----:B------:R-:W-:Y:S01]  /*ac50*/  @!P5 IMAD.IADD R86, R86, 0x1, -R103 ;  /* 0x000000015656d824 */ /* 0x000fe200078e0a67 */
[----:B------:R-:W-:-:S13]  /*ac60*/  ISETP.GT.U32.AND P5, PT, R103, R87, PT ;  /* 0x000000576700720c */ /* 0x000fda0003fa4070 */
[----:B------:R-:W-:Y:S01]  /*ac70*/  @!P5 IMAD.IADD R87, R87, 0x1, -R103 ;  /* 0x000000015757d824 */ /* 0x000fe200078e0a67 */
[----:B----4-:R-:W-:-:S04]  /*ac80*/  SHF.R.U32.HI R0, RZ, 0xc, R122 ;  /* 0x0000000cff007819 */ /* 0x010fc8000001167a */
[----:B------:R-:W-:Y:S01]  /*ac90*/  LOP3.LUT P2, RZ, R0, 0x1, RZ, 0xc0, !PT ;  /* 0x0000000100ff7812 */ /* 0x000fe2000784c0ff */
[----:B------:R-:W-:-:S05]  /*aca0*/  IMAD.SHL.U32 R0, R251, 0x100, RZ ;  /* 0x00000100fb007824 */ /* 0x000fca00078e00ff */
[----:B------:R-:W-:Y:S02]  /*acb0*/  LOP3.LUT R0, R0, 0xf00, RZ, 0xe2, !PT ;  /* 0x00000f0000007812 */ /* 0x000fe400078ee2ff */
[----:B--2---:R-:W-:-:S03]  /*acc0*/  IADD3 R241, R241, R232, R217 ;  /* 0x000000e8f1f17210 */ /* 0x004fc60007ffe0d9 */
[----:B------:R-:W-:Y:S01]  /*acd0*/  IMAD R242, R5, 0x1000, R0 ;  /* 0x0000100005f27824 */ /* 0x000fe200078e0200 */
[----:B------:R-:W-:Y:S01]  /*ace0*/  LOP3.LUT R0, R179, 0xf00, RZ, 0xe2, !PT ;  /* 0x00000f00b3007812 */ /* 0x000fe200078ee2ff */
[----:B------:R1:W-:Y:S04]  /*acf0*/  LDGSTS.E [R250+0x9300], [R120.64], P2 ;  /* 0x0930000078fa7fae */ /* 0x0003e80009121844 */
[----:B------:R-:W-:Y:S01]  /*ad00*/  IMAD R241, R241, 0x1000, R0 ;  /* 0x00001000f1f17824 */ /* 0x000fe200078e0200 */
[----:B------:R-:W-:Y:S01]  /*ad10*/  SHF.R.U32.HI R0, RZ, 0x8, R122 ;  /* 0x00000008ff007819 */ /* 0x000fe2000001167a */
[----:B------:R2:W-:Y:S03]  /*ad20*/  LDGSTS.E [R250+0x9380], [R84.64], P2 ;  /* 0x0938000054fa7fae */ /* 0x0005e60009121844 */
[----:B------:R-:W-:Y:S01]  /*ad30*/  LOP3.LUT P1, RZ, R0, 0x1, RZ, 0xc0, !PT ;  /* 0x0000000100ff7812 */ /* 0x000fe2000782c0ff */
[----:B------:R-:W-:-:S02]  /*ad40*/  IMAD.IADD R0, R241, 0x1, R240 ;  /* 0x00000001f1007824 */ /* 0x000fc400078e02f0 */
[----:B------:R-:W-:-:S04]  /*ad50*/  IMAD R240, R252, 0x17, RZ ;  /* 0x00000017fcf07824 */ /* 0x000fc800078e02ff */
[----:B-1----:R-:W-:-:S04]  /*ad60*/  IMAD.WIDE R120, R240, 0x4, R40 ;  /* 0x00000004f0787825 */ /* 0x002fc800078e0228 */
[----:B--2---:R-:W-:Y:S01]  /*ad70*/  IMAD.WIDE R84, R240, 0x4, R36 ;  /* 0x00000004f0547825 */ /* 0x004fe200078e0224 */
[----:B------:R-:W-:Y:S01]  /*ad80*/  LOP3.LUT R179, R243, 0xff, RZ, 0xc0, !PT ;  /* 0x000000fff3b37812 */ /* 0x000fe200078ec0ff */
[----:B------:R1:W-:Y:S01]  /*ad90*/  LDGSTS.E [R250+0x9700], [R120.64], P1 ;  /* 0x0970000078fa7fae */ /* 0x0003e20008921844 */
[----:B------:R-:W-:-:S03]  /*ada0*/  SHF.R.U32.HI R122, RZ, 0x4, R122 ;  /* 0x00000004ff7a7819 */ /* 0x000fc6000001167a */
[----:B------:R2:W-:Y:S01]  /*adb0*/  LDGSTS.E [R250+0x9780], [R84.64], P1 ;  /* 0x0978000054fa7fae */ /* 0x0005e20008921844 */
[----:B------:R-:W-:Y:S02]  /*adc0*/  ISETP.GE.AND P1, PT, R4, RZ, PT ;  /* 0x000000ff0400720c */ /* 0x000fe40003f26270 */
[----:B------:R-:W-:Y:S02]  /*add0*/  IADD3 R179, R242, R179, RZ ;  /* 0x000000b3f2b37210 */ /* 0x000fe40007ffe0ff */
[----:B------:R-:W-:Y:S01]  /*ade0*/  LOP3.LUT P5, RZ, R122, 0x1, RZ, 0xc0, !PT ;  /* 0x000000017aff7812 */ /* 0x000fe200078ac0ff */
[----:B------:R-:W-:Y:S01]  /*adf0*/  IMAD R122, R252, 0x1b, RZ ;  /* 0x0000001bfc7a7824 */ /* 0x000fe200078e02ff */
[----:B------:R-:W-:Y:S01]  /*ae00*/  PRMT R0, R0, 0x5410, R179 ;  /* 0x0000541000007816 */ /* 0x000fe200000000b3 */
[----:B------:R-:W-:Y:S02]  /*ae10*/  STL.64 [R1+0x530], R120 ;  /* 0x0005307801007387 */ /* 0x000fe40000100a00 */
[----:B------:R-:W-:-:S02]  /*ae20*/  IMAD.WIDE R4, R122, 0x4, R36 ;  /* 0x000000047a047825 */ /* 0x000fc400078e0224 */
[----:B------:R2:W-:Y:S01]  /*ae30*/  STL.64 [R1+0x548], R84 ;  /* 0x0005485401007387 */ /* 0x0005e20000100a00 */
[----:B------:R-:W-:Y:S01]  /*ae40*/  ISETP.GT.U32.AND P2, PT, R103, R86, PT ;  /* 0x000000566700720c */ /* 0x000fe20003f44070 */
[----:B------:R-:W-:Y:S02]  /*ae50*/  @!P1 IMAD.MOV R87, RZ, RZ, -R87 ;  /* 0x000000ffff579224 */ /* 0x000fe400078e0a57 */
[----:B--2---:R-:W-:Y:S01]  /*ae60*/  IMAD.WIDE R84, R122, 0x4, R40 ;  /* 0x000000047a547825 */ /* 0x004fe200078e0228 */
[----:B------:R-:W-:-:S04]  /*ae70*/  SHF.R.U64 R122, R0, 0x1f, RZ ;  /* 0x0000001f007a7819 */ /* 0x000fc800000012ff */
[----:B------:R-:W-:Y:S01]  /*ae80*/  LOP3.LUT P1, RZ, R122, 0x1, RZ, 0xc0, !PT ;  /* 0x000000017aff7812 */ /* 0x000fe2000782c0ff */
[----:B------:R-:W-:Y:S01]  /*ae90*/  IMAD R122, R252, 0x1f, RZ ;  /* 0x0000001ffc7a7824 */ /* 0x000fe200078e02ff */
[----:B------:R2:W-:Y:S01]  /*aea0*/  STL.64 [R1+0x538], R84 ;  /* 0x0005385401007387 */ /* 0x0005e20000100a00 */
[----:B------:R-:W-:-:S03]  /*aeb0*/  IMAD.MOV.U32 R232, RZ, RZ, 0x1f ;  /* 0x0000001fffe87424 */ /* 0x000fc600078e00ff */
[----:B------:R2:W-:Y:S04]  /*aec0*/  LDGSTS.E [R250+0x9b00], [R84.64], P5 ;  /* 0x09b0000054fa7fae */ /* 0x0005e8000a921844 */
[----:B------:R4:W-:Y:S04]  /*aed0*/  STL.64 [R1+0x558], R4 ;  /* 0x0005580401007387 */ /* 0x0009e80000100a00 */
[----:B------:R4:W-:Y:S01]  /*aee0*/  LDGSTS.E [R250+0x9b80], [R4.64], P5 ;  /* 0x09b8000004fa7fae */ /* 0x0009e2000a921844 */
[----:B--2---:R-:W-:Y:S01]  /*aef0*/  IMAD.WIDE R84, R122, 0x4, R40 ;  /* 0x000000047a547825 */ /* 0x004fe200078e0228 */
[----:B------:R-:W-:-:S03]  /*af00*/  IADD3 R232, R232, c[0x0][0x180], RZ ;  /* 0x00006000e8e87a10 */ /* 0x000fc60007ffe0ff */
[----:B----4-:R-:W-:Y:S01]  /*af10*/  IMAD.WIDE R4, R122, 0x4, R36 ;  /* 0x000000047a047825 */ /* 0x010fe200078e0224 */
[----:B------:R2:W-:Y:S03]  /*af20*/  STL.64 [R1+0x510], R84 ;  /* 0x0005105401007387 */ /* 0x0005e60000100a00 */
[----:B------:R-:W-:Y:S01]  /*af30*/  @!P2 IMAD.IADD R86, R86, 0x1, -R103 ;  /* 0x000000015656a824 */ /* 0x000fe200078e0a67 */
[----:B------:R2:W-:Y:S01]  /*af40*/  LDGSTS.E [R250+0x9f00], [R84.64], !P0 ;  /* 0x09f0000054fa7fae */ /* 0x0005e2000c121844 */
[----:B------:R-:W-:-:S03]  /*af50*/  SEL R103, RZ, 0x4, P4 ;  /* 0x00000004ff677807 */ /* 0x000fc60002000000 */
[----:B------:R4:W-:Y:S01]  /*af60*/  STL.64 [R1+0x518], R4 ;  /* 0x0005180401007387 */ /* 0x0009e20000100a00 */
[----:B------:R-:W-:-:S03]  /*af70*/  ISETP.GT.AND P2, PT, R232, 0x3f, PT ;  /* 0x0000003fe800780c */ /* 0x000fc60003f44270 */
[----:B------:R4:W-:Y:S01]  /*af80*/  LDGSTS.E [R250+0x9f80], [R4.64], !P0 ;  /* 0x09f8000004fa7fae */ /* 0x0009e2000c121844 */
[----:B------:R-:W-:-:S03]  /*af90*/  ISETP.GE.AND P4, PT, R100, RZ, PT ;  /* 0x000000ff6400720c */ /* 0x000fc60003f86270 */
[----:B--2---:R-:W2:Y:S01]  /*afa0*/  LDL.64 R84, [R1+0x368] ;  /* 0x0003680001547983 */ /* 0x004ea20000100a00 */
[----:B------:R-:W-:-:S03]  /*afb0*/  SEL R103, R103, RZ, P2 ;  /* 0x000000ff67677207 */ /* 0x000fc60001000000 */
[----:B------:R-:W2:Y:S04]  /*afc0*/  LDL.64 R100, [R1+0x328] ;  /* 0x0003280001647983 */ /* 0x000ea80000100a00 */
[----:B----4-:R-:W4:Y:S04]  /*afd0*/  LDL.64 R4, [R1+0x3a8] ;  /* 0x0003a80001047983 */ /* 0x010f280000100a00 */
[----:B-1----:R-:W2:Y:S04]  /*afe0*/  LDL.64 R120, [R1+0x2e8] ;  /* 0x0002e80001787983 */ /* 0x002ea80000100a00 */
[----:B------:R-:W2:Y:S04]  /*aff0*/  LDL.64 R148, [R1+0x2a8] ;  /* 0x0002a80001947983 */ /* 0x000ea80000100a00 */
[----:B------:R-:W2:Y:S04]  /*b000*/  LDL.64 R176, [R1+0x268] ;  /* 0x0002680001b07983 */ /* 0x000ea80000100a00 */
[----:B------:R-:W2:Y:S04]  /*b010*/  LDL.64 R216, [R1+0x210] ;  /* 0x0002100001d87983 */ /* 0x000ea80000100a00 */
[----:B------:R-:W0:Y:S01]  /*b020*/  LDGDEPBAR ;  /* 0x00000000000079af */ /* 0x000e220000000000 */
[----:B---3--:R-:W-:-:S03]  /*b030*/  ISETP.NE.U32.AND P2, PT, R233, RZ, PT ;  /* 0x000000ffe900720c */ /* 0x008fc60003f45070 */
[----:B------:R-:W4:Y:S10]  /*b040*/  LDL.64 R232, [R1+0x1b0] ;  /* 0x0001b00001e87983 */ /* 0x000f340000100a00 */
[----:B----4-:R1:W-:Y:S04]  /*b050*/  LDGSTS.E [R249], [R4.64], P2 ;  /* 0x0000000004f97fae */ /* 0x0103e80009121844 */
[----:B--2---:R2:W-:Y:S04]  /*b060*/  LDGSTS.E [R249+0x400], [R84.64], P2 ;  /* 0x0040000054f97fae */ /* 0x0045e80009121844 */
[----:B------:R4:W-:Y:S04]  /*b070*/  LDGSTS.E [R249+0x800], [R100.64], P2 ;  /* 0x0080000064f97fae */ /* 0x0009e80009121844 */
[----:B-1----:R-:W3:Y:S04]  /*b080*/  LDL.LU.64 R4, [R1+0xe80] ;  /* 0x000e800001047983 */ /* 0x002ee80000300a00 */
[----:B--2---:R-:W2:Y:S04]  /*b090*/  LDL.LU.64 R84, [R1+0xe78] ;  /* 0x000e780001547983 */ /* 0x004ea80000300a00 */
[----:B----4-:R-:W4:Y:S04]  /*b0a0*/  LDL.LU.64 R100, [R1+0xe70] ;  /* 0x000e700001647983 */ /* 0x010f280000300a00 */
[----:B------:R1:W-:Y:S04]  /*b0b0*/  LDGSTS.E [R249+0xc00], [R120.64], P2 ;  /* 0x00c0000078f97fae */ /* 0x0003e80009121844 */
[----:B------:R1:W-:Y:S04]  /*b0c0*/  LDGSTS.E [R249+0x1000], [R148.64], P2 ;  /* 0x0100000094f97fae */ /* 0x0003e80009121844 */
[----:B------:R1:W-:Y:S04]  /*b0d0*/  LDGSTS.E [R249+0x1400], [R176.64], P2 ;  /* 0x01400000b0f97fae */ /* 0x0003e80009121844 */
[----:B-1----:R-:W2:Y:S04]  /*b0e0*/  LDL.LU.64 R120, [R1+0xe68] ;  /* 0x000e680001787983 */ /* 0x002ea80000300a00 */
[----:B------:R-:W2:Y:S04]  /*b0f0*/  LDL.LU.64 R148, [R1+0xe60] ;  /* 0x000e600001947983 */ /* 0x000ea80000300a00 */
[----:B------:R-:W2:Y:S04]  /*b100*/  LDL.LU.64 R176, [R1+0xe58] ;  /* 0x000e580001b07983 */ /* 0x000ea80000300a00 */
[----:B------:R1:W-:Y:S04]  /*b110*/  LDGSTS.E [R249+0x1800], [R216.64], P2 ;  /* 0x01800000d8f97fae */ /* 0x0003e80009121844 */
[----:B------:R1:W-:Y:S04]  /*b120*/  LDGSTS.E [R249+0x1c00], [R232.64], P2 ;  /* 0x01c00000e8f97fae */ /* 0x0003e80009121844 */
[----:B-1----:R-:W2:Y:S04]  /*b130*/  LDL.LU.64 R216, [R1+0xe50] ;  /* 0x000e500001d87983 */ /* 0x002ea80000300a00 */
[----:B------:R-:W2:Y:S01]  /*b140*/  LDL.LU.64 R232, [R1+0xe48] ;  /* 0x000e480001e87983 */ /* 0x000ea20000300a00 */
[----:B------:R-:W-:Y:S01]  /*b150*/  IMAD.SHL.U32 R243, R252, 0x20, RZ ;  /* 0x00000020fcf37824 */ /* 0x000fe200078e00ff */
[----:B------:R-:W-:-:S02]  /*b160*/  LOP3.LUT R252, R249, 0x10, RZ, 0x3c, !PT ;  /* 0x00000010f9fc7812 */ /* 0x000fc400078e3cff */
[C---:B------:R-:W-:Y:S02]  /*b170*/  LOP3.LUT R251, R249.reuse, 0x20, RZ, 0x3c, !PT ;  /* 0x00000020f9fb7812 */ /* 0x040fe400078e3cff */
[----:B------:R-:W-:Y:S02]  /*b180*/  LOP3.LUT R248, R249, 0x30, RZ, 0x3c, !PT ;  /* 0x00000030f9f87812 */ /* 0x000fe400078e3cff */
[----:B------:R-:W-:Y:S02]  /*b190*/  ISETP.NE.U32.AND P5, PT, R103, RZ, PT ;  /* 0x000000ff6700720c */ /* 0x000fe40003fa5070 */
[----:B------:R-:W-:Y:S02]  /*b1a0*/  SHF.R.U64 R103, R0, 0x1b, RZ ;  /* 0x0000001b00677819 */ /* 0x000fe400000012ff */
[C---:B------:R-:W-:Y:S02]  /*b1b0*/  SEL R178, R123.reuse, R178, !P3 ;  /* 0x000000b27bb27207 */ /* 0x040fe40005800000 */
[----:B------:R-:W-:Y:S01]  /*b1c0*/  SEL R151, R123, R151, !P3 ;  /* 0x000000977b977207 */ /* 0x000fe20005800000 */
[----:B------:R-:W-:Y:S01]  /*b1d0*/  @!P4 IMAD.MOV R86, RZ, RZ, -R86 ;  /* 0x000000ffff56c224 */ /* 0x000fe200078e0a56 */
[----:B------:R-:W-:Y:S01]  /*b1e0*/  LOP3.LUT P4, RZ, R103, 0x1, RZ, 0xc0, !PT ;  /* 0x0000000167ff7812 */ /* 0x000fe2000788c0ff */
[----:B------:R-:W-:Y:S01]  /*b1f0*/  IMAD R103, R178, c[0x0][0x190], RZ ;  /* 0x00006400b2677a24 */ /* 0x000fe200078e02ff */
[----:B------:R-:W-:Y:S01]  /*b200*/  SEL R150, R123, R150, !P3 ;  /* 0x000000967b967207 */ /* 0x000fe20005800000 */
[----:B------:R-:W-:Y:S01]  /*b210*/  IMAD R151, R151, c[0x0][0x190], RZ ;  /* 0x0000640097977a24 */ /* 0x000fe200078e02ff */
[----:B------:R-:W-:-:S02]  /*b220*/  SEL R102, R123, R102, !P3 ;  /* 0x000000667b667207 */ /* 0x000fc40005800000 */
[C---:B------:R-:W-:Y:S02]  /*b230*/  SEL R87, R123.reuse, R87, !P3 ;  /* 0x000000577b577207 */ /* 0x040fe40005800000 */
[----:B------:R-:W-:Y:S01]  /*b240*/  SEL R86, R123, R86, !P3 ;  /* 0x000000567b567207 */ /* 0x000fe20005800000 */
[----:B------:R-:W-:Y:S01]  /*b250*/  IMAD R123, R150, c[0x0][0x190], RZ ;  /* 0x00006400967b7a24 */ /* 0x000fe200078e02ff */
[-C--:B------:R-:W-:Y:S01]  /*b260*/  LEA R178, P3, R103, R82.reuse, 0x2 ;  /* 0x0000005267b27211 */ /* 0x080fe200078610ff */
[----:B------:R-:W-:Y:S01]  /*b270*/  IMAD R240, R102, c[0x0][0x190], RZ ;  /* 0x0000640066f07a24 */ /* 0x000fe200078e02ff */
[-C--:B------:R-:W-:Y:S01]  /*b280*/  LEA R150, P0, R151, R82.reuse, 0x2 ;  /* 0x0000005297967211 */ /* 0x080fe200078010ff */
[----:B------:R-:W-:Y:S01]  /*b290*/  IMAD R87, R87, c[0x0][0x190], RZ ;  /* 0x0000640057577a24 */ /* 0x000fe200078e02ff */
[----:B------:R-:W-:Y:S01]  /*b2a0*/  LEA.HI.X.SX32 R179, R103, R83, 0x2, P3 ;  /* 0x0000005367b37211 */ /* 0x000fe200018f16ff */
[----:B------:R-:W-:Y:S01]  /*b2b0*/  IMAD R242, R86, c[0x0][0x190], RZ ;  /* 0x0000640056f27a24 */ /* 0x000fe200078e02ff */
[----:B------:R-:W-:-:S02]  /*b2c0*/  LEA R122, P3, R123, R82, 0x2 ;  /* 0x000000527b7a7211 */ /* 0x000fc400078610ff */
[-C--:B------:R-:W-:Y:S02]  /*b2d0*/  LEA.HI.X.SX32 R151, R151, R83.reuse, 0x2, P0 ;  /* 0x0000005397977211 */ /* 0x080fe400000f16ff */
[CC--:B------:R-:W-:Y:S02]  /*b2e0*/  LEA R102, P0, R240.reuse, R82.reuse, 0x2 ;  /* 0x00000052f0667211 */ /* 0x0c0fe400078010ff */
[-C--:B------:R-:W-:Y:S02]  /*b2f0*/  LEA.HI.X.SX32 R123, R123, R83.reuse, 0x2, P3 ;  /* 0x000000537b7b7211 */ /* 0x080fe400018f16ff */
[-C--:B------:R-:W-:Y:S02]  /*b300*/  LEA R86, P3, R87, R82.reuse, 0x2 ;  /* 0x0000005257567211 */ /* 0x080fe400078610ff */
[----:B------:R-:W-:Y:S02]  /*b310*/  LEA.HI.X.SX32 R103, R240, R83, 0x2, P0 ;  /* 0x00000053f0677211 */ /* 0x000fe400000f16ff */
[----:B------:R-:W-:-:S02]  /*b320*/  LEA R82, P0, R242, R82, 0x2 ;  /* 0x00000052f2527211 */ /* 0x000fc400078010ff */
[-C--:B------:R-:W-:Y:S02]  /*b330*/  LEA.HI.X.SX32 R87, R87, R83.reuse, 0x2, P3 ;  /* 0x0000005357577211 */ /* 0x080fe400018f16ff */
[----:B------:R-:W-:Y:S02]  /*b340*/  LEA.HI.X.SX32 R83, R242, R83, 0x2, P0 ;  /* 0x00000053f2537211 */ /* 0x000fe400000f16ff */
[----:B------:R-:W-:Y:S02]  /*b350*/  LOP3.LUT R242, R249, 0x50, RZ, 0x3c, !PT ;  /* 0x00000050f9f27812 */ /* 0x000fe400078e3cff */
[----:B------:R-:W-:-:S04]  /*b360*/  SHF.R.U64 R241, R0, 0x17, RZ ;  /* 0x0000001700f17819 */ /* 0x000fc800000012ff */
[----:B------:R-:W-:Y:S02]  /*b370*/  LOP3.LUT P3, RZ, R241, 0x1, RZ, 0xc0, !PT ;  /* 0x00000001f1ff7812 */ /* 0x000fe4000786c0ff */
[C---:B------:R-:W-:Y:S01]  /*b380*/  LOP3.LUT R241, R249.reuse, 0x70, RZ, 0x3c, !PT ;  /* 0x00000070f9f17812 */ /* 0x040fe200078e3cff */
[----:B--2---:R1:W-:Y:S04]  /*b390*/  LDGSTS.E [R249+0x2000], [R232.64], P2 ;  /* 0x02000000e8f97fae */ /* 0x0043e80009121844 */
[----:B------:R1:W-:Y:S04]  /*b3a0*/  LDGSTS.E [R249+0x2400], [R216.64], P2 ;  /* 0x02400000d8f97fae */ /* 0x0003e80009121844 */
[----:B------:R1:W-:Y:S04]  /*b3b0*/  LDGSTS.E [R249+0x2800], [R176.64], P2 ;  /* 0x02800000b0f97fae */ /* 0x0003e80009121844 */
[----:B------:R1:W-:Y:S04]  /*b3c0*/  LDGSTS.E [R249+0x2c00], [R148.64], P2 ;  /* 0x02c0000094f97fae */ /* 0x0003e80009121844 */
[----:B------:R1:W-:Y:S04]  /*b3d0*/  LDGSTS.E [R249+0x3000], [R120.64], P2 ;  /* 0x0300000078f97fae */ /* 0x0003e80009121844 */
[----:B----4-:R1:W-:Y:S04]  /*b3e0*/  LDGSTS.E [R249+0x3400], [R100.64], P2 ;  /* 0x0340000064f97fae */ /* 0x0103e80009121844 */
[----:B------:R1:W-:Y:S04]  /*b3f0*/  LDGSTS.E [R249+0x3800], [R84.64], P2 ;  /* 0x0380000054f97fae */ /* 0x0003e80009121844 */
[----:B---3--:R1:W-:Y:S04]  /*b400*/  LDGSTS.E [R249+0x3c00], [R4.64], P2 ;  /* 0x03c0000004f97fae */ /* 0x0083e80009121844 */
[----:B------:R2:W-:Y:S04]  /*b410*/  LDGSTS.E [R252+0x80], [R30.64], P2 ;  /* 0x000800001efc7fae */ /* 0x0005e80009121844 */
        /* <DEDUP_REMOVED lines=38> */
[----:B------:R1:W-:Y:S01]  /*b680*/  LDGSTS.E [R248+0x1d80], [R246.64], P2 ;  /* 0x01d80000f6f87fae */ /* 0x0003e20009121844 */
[----:B--2---:R-:W-:-:S03]  /*b690*/  LOP3.LUT R252, R249, 0x40, RZ, 0x3c, !PT ;  /* 0x00000040f9fc7812 */ /* 0x004fc600078e3cff */
        /* <DEDUP_REMOVED lines=13> */
[----:B------:R-:W2:Y:S04]  /*b770*/  LDL.LU.64 R30, [R1+0xe40] ;  /* 0x000e4000011e7983 */ /* 0x000ea80000300a00 */
        /* <DEDUP_REMOVED lines=15> */
[----:B---3--:R-:W3:Y:S04]  /*b870*/  LDL.LU.64 R194, [R1+0xe00] ;  /* 0x000e000001c27983 */ /* 0x008ee80000300a00 */
[----:B------:R1:W-:Y:S04]  /*b880*/  LDGSTS.E [R252+0x3600], [R92.64], P2 ;  /* 0x036000005cfc7fae */ /* 0x0003e80009121844 */
[----:B----4-:R-:W4:Y:S04]  /*b890*/  LDL.LU.64 R192, [R1+0xdf8] ;  /* 0x000df80001c07983 */ /* 0x010f280000300a00 */
[----:B------:R2:W-:Y:S04]  /*b8a0*/  LDGSTS.E [R252+0x3a00], [R18.64], P2 ;  /* 0x03a0000012fc7fae */ /* 0x0005e80009121844 */
[----:B-1----:R-:W2:Y:S04]  /*b8b0*/  LDL.LU.64 R190, [R1+0xdf0] ;  /* 0x000df00001be7983 */ /* 0x002ea80000300a00 */
        /* <DEDUP_REMOVED lines=17> */
[----:B------:R-:W3:Y:S04]  /*b9d0*/  LDL.LU.64 R164, [R1+0xda8] ;  /* 0x000da80001a47983 */ /* 0x000ee80000300a00 */
        /* <DEDUP_REMOVED lines=21> */
[----:B-1----:R-:W3:Y:S04]  /*bb30*/  LDL.LU.64 R74, [R1+0xd50] ;  /* 0x000d5000014a7983 */ /* 0x002ee80000300a00 */
        /* <DEDUP_REMOVED lines=27> */
[----:B------:R1:W-:Y:S04]  /*bcf0*/  LDGSTS.E [R241+0x780], [R44.64], P2 ;  /* 0x007800002cf17fae */ /* 0x0003e80009121844 */
[----:B------:R1:W-:Y:S04]  /*bd00*/  LDGSTS.E [R241+0xb80], [R42.64], P2 ;  /* 0x00b800002af17fae */ /* 0x0003e80009121844 */
[----:B-1----:R-:W3:Y:S04]  /*bd10*/  LDL.LU.64 R46, [R1+0xce0] ;  /* 0x000ce000012e7983 */ /* 0x002ee80000300a00 */
[----:B------:R-:W3:Y:S04]  /*bd20*/  LDL.LU.64 R44, [R1+0xcd8] ;  /* 0x000cd800012c7983 */ /* 0x000ee80000300a00 */
[----:B------:R-:W3:Y:S04]  /*bd30*/  LDL.LU.64 R42, [R1+0xcd0] ;  /* 0x000cd000012a7983 */ /* 0x000ee80000300a00 */
[----:B------:R1:W-:Y:S04]  /*bd40*/  LDGSTS.E [R241+0xf80], [R48.64], P2 ;  /* 0x00f8000030f17fae */ /* 0x0003e80009121844 */
[----:B------:R4:W-:Y:S04]  /*bd50*/  LDGSTS.E [R241+0x1380], [R38.64], P2 ;  /* 0x0138000026f17fae */ /* 0x0009e80009121844 */
[----:B------:R4:W-:Y:S04]  /*bd60*/  LDGSTS.E [R241+0x1780], [R34.64], P2 ;  /* 0x0178000022f17fae */ /* 0x0009e80009121844 */
[----:B-1----:R-:W3:Y:S04]  /*bd70*/  LDL.LU.64 R48, [R1+0xcc8] ;  /* 0x000cc80001307983 */ /* 0x002ee80000300a00 */
[----:B----4-:R-:W4:Y:S04]  /*bd80*/  LDL.LU.64 R38, [R1+0xcc0] ;  /* 0x000cc00001267983 */ /* 0x010f280000300a00 */
[----:B------:R-:W3:Y:S04]  /*bd90*/  LDL.LU.64 R34, [R1+0xcb8] ;  /* 0x000cb80001227983 */ /* 0x000ee80000300a00 */
[----:B------:R1:W-:Y:S04]  /*bda0*/  LDGSTS.E [R241+0x1b80], [R2.64], P2 ;  /* 0x01b8000002f17fae */ /* 0x0003e80009121844 */
[----:B------:R2:W-:Y:S04]  /*bdb0*/  LDGSTS.E [R241+0x1f80], [R234.64], P2 ;  /* 0x01f80000eaf17fae */ /* 0x0005e80009121844 */
[----:B------:R2:W-:Y:S04]  /*bdc0*/  LDGSTS.E [R241+0x2380], [R218.64], P2 ;  /* 0x02380000daf17fae */ /* 0x0005e80009121844 */
[----:B-1----:R-:W3:Y:S04]  /*bdd0*/  LDL.LU.64 R2, [R1+0xcb0] ;  /* 0x000cb00001027983 */ /* 0x002ee80000300a00 */
[----:B------:R1:W-:Y:S04]  /*bde0*/  LDGSTS.E [R241+0x2780], [R178.64], P2 ;  /* 0x02780000b2f17fae */ /* 0x0003e80009121844 */
[----:B------:R1:W-:Y:S04]  /*bdf0*/  LDGSTS.E [R241+0x2b80], [R150.64], P2 ;  /* 0x02b8000096f17fae */ /* 0x0003e80009121844 */
[----:B------:R1:W-:Y:S04]  /*be00*/  LDGSTS.E [R241+0x2f80], [R122.64], P2 ;  /* 0x02f800007af17fae */ /* 0x0003e80009121844 */
[----:B------:R1:W-:Y:S04]  /*be10*/  LDGSTS.E [R241+0x3380], [R102.64], P2 ;  /* 0x0338000066f17fae */ /* 0x0003e80009121844 */
[----:B------:R1:W-:Y:S04]  /*be20*/  LDGSTS.E [R241+0x3780], [R86.64], P2 ;  /* 0x0378000056f17fae */ /* 0x0003e80009121844 */
[----:B------:R1:W-:Y:S01]  /*be30*/  LDGSTS.E [R241+0x3b80], [R82.64], P2 ;  /* 0x03b8000052f17fae */ /* 0x0003e20009121844 */
[----:B------:R-:W-:Y:S01]  /*be40*/  SHF.R.U64 R240, R0, 0x13, RZ ;  /* 0x0000001300f07819 */ /* 0x000fe200000012ff */
[----:B------:R-:W-:-:S03]  /*be50*/  IMAD.WIDE R40, R243, 0x4, R40 ;  /* 0x00000004f3287825 */ /* 0x000fc600078e0228 */
[----:B------:R-:W-:Y:S02]  /*be60*/  LOP3.LUT P0, RZ, R240, 0x1, RZ, 0xc0, !PT ;  /* 0x00000001f0ff7812 */ /* 0x000fe4000780c0ff */
[----:B------:R-:W-:Y:S01]  /*be70*/  SHF.R.U64 R240, R0, 0xf, RZ ;  /* 0x0000000f00f07819 */ /* 0x000fe200000012ff */
[C---:B------:R-:W-:Y:S01]  /*be80*/  IMAD.WIDE R36, R243.reuse, 0x4, R36 ;  /* 0x00000004f3247825 */ /* 0x040fe200078e0224 */
[----:B------:R1:W-:Y:S03]  /*be90*/  STL.64 [R1+0x578], R40 ;  /* 0x0005782801007387 */ /* 0x0003e60000100a00 */
[----:B--2---:R-:W-:-:S04]  /*bea0*/  IMAD.WIDE R32, R243, 0x4, R32 ;  /* 0x00000004f3207825 */ /* 0x004fc800078e0220 */
[----:B------:R-:W-:-:S04]  /*beb0*/  IMAD.WIDE R28, R243, 0x4, R28 ;  /* 0x00000004f31c7825 */ /* 0x000fc800078e021c */
[C---:B------:R-:W-:Y:S01]  /*bec0*/  IMAD.WIDE R30, R243.reuse, 0x4, R30 ;  /* 0x00000004f31e7825 */ /* 0x040fe200078e021e */
[----:B---3--:R1:W-:Y:S04]  /*bed0*/  LDGSTS.E [R241+0x3f80], [R2.64], P2 ;  /* 0x03f8000002f17fae */ /* 0x0083e80009121844 */
[----:B------:R-:W0:Y:S04]  /*bee0*/  LDGDEPBAR ;  /* 0x00000000000079af */ /* 0x000e280000000000 */
[----:B------:R-:W-:Y:S01]  /*bef0*/  BAR.SYNC.DEFER_BLOCKING 0x0 ;  /* 0x0000000000007b1d */ /* 0x000fe20000010000 */
[----:B------:R-:W-:Y:S01]  /*bf00*/  IMAD.WIDE R34, R243, 0x4, R34 ;  /* 0x00000004f3227825 */ /* 0x000fe200078e0222 */
[----:B------:R-:W-:-:S02]  /*bf10*/  LOP3.LUT P2, RZ, R240, 0x1, RZ, 0xc0, !PT ;  /* 0x00000001f0ff7812 */ /* 0x000fc4000784c0ff */
[C---:B------:R-:W-:Y:S01]  /*bf20*/  SHF.R.U64 R240, R0.reuse, 0xb, RZ ;  /* 0x0000000b00f07819 */ /* 0x040fe200000012ff */
[C---:B----4-:R-:W-:Y:S01]  /*bf30*/  IMAD.WIDE R38, R243.reuse, 0x4, R38 ;  /* 0x00000004f3267825 */ /* 0x050fe200078e0226 */
[----:B-1----:R-:W-:Y:S01]  /*bf40*/  SHF.R.U64 R241, R0, 0x7, RZ ;  /* 0x0000000700f17819 */ /* 0x002fe200000012ff */
[----:B------:R-:W-:Y:S02]  /*bf50*/  STL.64 [R1+0x408], R34 ;  /* 0x0004082201007387 */ /* 0x000fe40000100a00 */
[----:B------:R-:W-:Y:S02]  /*bf60*/  IMAD.WIDE R48, R243, 0x4, R48 ;  /* 0x00000004f3307825 */ /* 0x000fe400078e0230 */
[----:B------:R1:W-:Y:S04]  /*bf70*/  STL.64 [R1+0x570], R36 ;  /* 0x0005702401007387 */ /* 0x0003e80000100a00 */
[----:B------:R2:W-:Y:S04]  /*bf80*/  STL.64 [R1+0x400], R38 ;  /* 0x0004002601007387 */ /* 0x0005e80000100a00 */
[----:B------:R-:W-:Y:S01]  /*bf90*/  @!PT LDS RZ, [RZ] ;  /* 0x00000000fffff984 */ /* 0x000fe20000000800 */
[----:B------:R-:W-:Y:S01]  /*bfa0*/  @!PT LDS RZ, [RZ] ;  /* 0x00000000fffff984 */ /* 0x000fe20000000800 */
[----:B------:R-:W-:Y:S01]  /*bfb0*/  @!PT LDS RZ, [RZ] ;  /* 0x00000000fffff984 */ /* 0x000fe20000000800 */
[----:B------:R3:W-:Y:S04]  /*bfc0*/  LDGSTS.E [R249+0xa000], [R40.64], P1 ;  /* 0x0a00000028f97fae */ /* 0x0007e80008921844 */
[----:B------:R1:W-:Y:S01]  /*bfd0*/  LDGSTS.E [R249+0xa080], [R36.64], P1 ;  /* 0x0a08000024f97fae */ /* 0x0003e20008921844 */
[----:B------:R-:W-:-:S03]  /*bfe0*/  LOP3.LUT P1, RZ, R240, 0x1, RZ, 0xc0, !PT ;  /* 0x00000001f0ff7812 */ /* 0x000fc6000782c0ff */
[----:B------:R4:W-:Y:S01]  /*bff0*/  LDGSTS.E [R249+0xa400], [R34.64], P4 ;  /* 0x0a40000022f97fae */ /* 0x0009e2000a121844 */
[----:B---3--:R-:W-:-:S03]  /*c000*/  IMAD.WIDE R40, R243, 0x4, R42 ;  /* 0x00000004f3287825 */ /* 0x008fc600078e022a */
[----:B------:R2:W-:Y:S01]  /*c010*/  LDGSTS.E [R249+0xa480], [R38.64], P4 ;  /* 0x0a48000026f97fae */ /* 0x0005e2000a121844 */
[----:B------:R-:W-:Y:S01]  /*c020*/  LOP3.LUT P4, RZ, R241, 0x1, RZ, 0xc0, !PT ;  /* 0x00000001f1ff7812 */ /* 0x000fe2000788c0ff */
[----:B-1----:R-:W-:Y:S02]  /*c030*/  IMAD.WIDE R36, R243, 0x4, R46 ;  /* 0x00000004f3247825 */ /* 0x002fe400078e022e */
[----:B------:R-:W-:Y:S01]  /*c040*/  STL.64 [R1+0x430], R48 ;  /* 0x0004303001007387 */ /* 0x000fe20000100a00 */
[----:B----4-:R-:W-:-:S03]  /*c050*/  SHF.R.U64 R35, R0, 0x3, RZ ;  /* 0x0000000300237819 */ /* 0x010fc600000012ff */
[----:B------:R1:W-:Y:S01]  /*c060*/  LDGSTS.E [R249+0xa800], [R48.64], P3 ;  /* 0x0a80000030f97fae */ /* 0x0003e20009921844 */
[C---:B------:R-:W-:Y:S01]  /*c070*/  SHF.R.U64 R34, R0.reuse, 0x1e, RZ ;  /* 0x0000001e00227819 */ /* 0x040fe200000012ff */
[C---:B--2---:R-:W-:Y:S02]  /*c080*/  IMAD.WIDE R38, R243.reuse, 0x4, R44 ;  /* 0x00000004f3267825 */ /* 0x044fe400078e022c */
[----:B------:R2:W-:Y:S02]  /*c090*/  STL.64 [R1+0x438], R40 ;  /* 0x0004382801007387 */ /* 0x0005e40000100a00 */
[----:B------:R-:W-:Y:S02]  /*c0a0*/  IMAD.WIDE R42, R243, 0x4, R56 ;  /* 0x00000004f32a7825 */ /* 0x000fe400078e0238 */
[----:B------:R2:W-:Y:S01]  /*c0b0*/  LDGSTS.E [R249+0xa880], [R40.64], P3 ;  /* 0x0a88000028f97fae */ /* 0x0005e20009921844 */
[----:B------:R-:W-:Y:S02]  /*c0c0*/  LOP3.LUT P3, RZ, R35, 0x1, RZ, 0xc0, !PT ;  /* 0x0000000123ff7812 */ /* 0x000fe4000786c0ff */
[----:B------:R-:W-:Y:S01]  /*c0d0*/  SHF.R.U64 R35, R0, 0x1a, RZ ;  /* 0x0000001a00237819 */ /* 0x000fe200000012ff */
[----:B------:R3:W-:Y:S04]  /*c0e0*/  STL.64 [R1+0x460], R38 ;  /* 0x0004602601007387 */ /* 0x0007e80000100a00 */
[----:B------:R3:W-:Y:S01]  /*c0f0*/  LDGSTS.E [R249+0xac00], [R38.64], P0 ;  /* 0x0ac0000026f97fae */ /* 0x0007e20008121844 */
[----:B--2---:R-:W-:-:S03]  /*c100*/  IMAD.WIDE R40, R243, 0x4, R50 ;  /* 0x00000004f3287825 */ /* 0x004fc600078e0232 */
[----:B------:R2:W-:Y:S04]  /*c110*/  STL.64 [R1+0x468], R36 ;  /* 0x0004682401007387 */ /* 0x0005e80000100a00 */
[----:B------:R2:W-:Y:S01]  /*c120*/  LDGSTS.E [R249+0xac80], [R36.64], P0 ;  /* 0x0ac8000024f97fae */ /* 0x0005e20008121844 */
[----:B------:R-:W-:Y:S01]  /*c130*/  LOP3.LUT P0, RZ, R34, 0x1, RZ, 0xc0, !PT ;  /* 0x0000000122ff7812 */ /* 0x000fe2000780c0ff */
[----:B---3--:R-:W-:Y:S02]  /*c140*/  IMAD.WIDE R38, R243, 0x4, R52 ;  /* 0x00000004f3267825 */ /* 0x008fe400078e0234 */
[----:B------:R3:W-:Y:S01]  /*c150*/  STL.64 [R1+0x490], R42 ;  /* 0x0004902a01007387 */ /* 0x0007e20000100a00 */
[----:B------:R-:W-:-:S03]  /*c160*/  SHF.R.U64 R34, R0, 0x16, RZ ;  /* 0x0000001600227819 */ /* 0x000fc600000012ff */
        /* <DEDUP_REMOVED lines=109> */
[C---:B---3--:R-:W-:Y:S02]  /*c840*/  IMAD.WIDE R38, R243.reuse, 0x4, R184 ;  /* 0x00000004f3267825 */ /* 0x048fe400078e02b8 */
[----:B------:R3:W-:Y:S04]  /*c850*/  LDGSTS.E [R252+0xaa00], [R42.64], P0 ;  /* 0x0aa000002afc7fae */ /* 0x0007e80008121844 */
[----:B------:R3:W-:Y:S01]  /*c860*/  STL.64 [R1+0x3f0], R42 ;  /* 0x0003f02a01007387 */ /* 0x0007e20000100a00 */
[----:B--2---:R-:W-:-:S03]  /*c870*/  IMAD.WIDE R36, R243, 0x4, R186 ;  /* 0x00000004f3247825 */ /* 0x004fc600078e02ba */
[----:B------:R2:W-:Y:S01]  /*c880*/  LDGSTS.E [R252+0xaa80], [R40.64], P0 ;  /* 0x0aa8000028fc7fae */ /* 0x0005e20008121844 */
[----:B------:R-:W-:-:S03]  /*c890*/  LOP3.LUT P0, RZ, R35, 0x1, RZ, 0xc0, !PT ;  /* 0x0000000123ff7812 */ /* 0x000fc6000780c0ff */
[----:B------:R2:W-:Y:S01]  /*c8a0*/  STL.64 [R1+0x3f8], R40 ;  /* 0x0003f82801007387 */ /* 0x0005e20000100a00 */
[----:B---3--:R-:W-:-:S03]  /*c8b0*/  IMAD.WIDE R42, R243, 0x4, R196 ;  /* 0x00000004f32a7825 */ /* 0x008fc600078e02c4 */
[----:B------:R3:W-:Y:S04]  /*c8c0*/  STL.64 [R1+0x420], R38 ;  /* 0x0004202601007387 */ /* 0x0007e80000100a00 */
[----:B------:R3:W-:Y:S01]  /*c8d0*/  LDGSTS.E [R252+0xae00], [R38.64], P2 ;  /* 0x0ae0000026fc7fae */ /* 0x0007e20009121844 */
[----:B--2---:R-:W-:-:S03]  /*c8e0*/  IMAD.WIDE R40, R243, 0x4, R190 ;  /* 0x00000004f3287825 */ /* 0x004fc600078e02be */
[----:B------:R2:W-:Y:S04]  /*c8f0*/  STL.64 [R1+0x428], R36 ;  /* 0x0004282401007387 */ /* 0x0005e80000100a00 */
[----:B------:R2:W-:Y:S01]  /*c900*/  LDGSTS.E [R252+0xae80], [R36.64], P2 ;  /* 0x0ae8000024fc7fae */ /* 0x0005e20009121844 */
        /* <DEDUP_REMOVED lines=13> */
[----:B------:R-:W-:Y:S04]  /*c9e0*/  STL.64 [R1+0x4b0], R42 ;  /* 0x0004b02a01007387 */ /* 0x000fe80000100a00 */
[----:B------:R3:W-:Y:S01]  /*c9f0*/  LDGSTS.E [R252+0xba00], [R42.64], P3 ;  /* 0x0ba000002afc7fae */ /* 0x0007e20009921844 */
[----:B--2---:R-:W-:-:S03]  /*ca00*/  IMAD.WIDE R36, R243, 0x4, R202 ;  /* 0x00000004f3247825 */ /* 0x004fc600078e02ca */
[----:B------:R-:W-:Y:S04]  /*ca10*/  STL.64 [R1+0x4b8], R40 ;  /* 0x0004b82801007387 */ /* 0x000fe80000100a00 */
[----:B------:R2:W-:Y:S04]  /*ca20*/  LDGSTS.E [R252+0xba80], [R40.64], P3 ;  /* 0x0ba8000028fc7fae */ /* 0x0005e80009921844 */
[----:B------:R-:W-:Y:S04]  /*ca30*/  STL.64 [R1+0x4e0], R38 ;  /* 0x0004e02601007387 */ /* 0x000fe80000100a00 */
[----:B------:R4:W-:Y:S04]  /*ca40*/  LDGSTS.E [R252+0xbe00], [R38.64], P0 ;  /* 0x0be0000026fc7fae */ /* 0x0009e80008121844 */
[----:B------:R1:W-:Y:S04]  /*ca50*/  STL.64 [R1+0x4e8], R36 ;  /* 0x0004e82401007387 */ /* 0x0003e80000100a00 */
[----:B------:R1:W-:Y:S01]  /*ca60*/  LDGSTS.E [R252+0xbe80], [R36.64], P0 ;  /* 0x0be8000024fc7fae */ /* 0x0003e20008121844 */
[----:B------:R-:W-:Y:S01]  /*ca70*/  SHF.R.U64 R34, R0, 0x1c, RZ ;  /* 0x0000001c00227819 */ /* 0x000fe200000012ff */
[----:B-1----:R-:W-:-:S05]  /*ca80*/  IMAD.WIDE R36, R243, 0x4, R206 ;  /* 0x00000004f3247825 */ /* 0x002fca00078e02ce */
[----:B------:R-:W-:Y:S04]  /*ca90*/  STL.64 [R1+0x190], R36 ;  /* 0x0001902401007387 */ /* 0x000fe80000100a00 */
[----:B------:R1:W-:Y:S01]  /*caa0*/  STL.64 [R1+0x198], R32 ;  /* 0x0001982001007387 */ /* 0x0003e20000100a00 */
[----:B------:R-:W-:-:S03]  /*cab0*/  SHF.R.U64 R35, R0, 0x18, RZ ;  /* 0x0000001800237819 */ /* 0x000fc600000012ff */
[----:B------:R1:W-:Y:S04]  /*cac0*/  STL.64 [R1+0x1d0], R28 ;  /* 0x0001d01c01007387 */ /* 0x0003e80000100a00 */
[----:B------:R1:W-:Y:S01]  /*cad0*/  STL.64 [R1+0x1e0], R30 ;  /* 0x0001e01e01007387 */ /* 0x0003e20000100a00 */
[----:B------:R-:W-:-:S03]  /*cae0*/  LOP3.LUT P2, RZ, R34, 0x1, RZ, 0xc0, !PT ;  /* 0x0000000122ff7812 */ /* 0x000fc6000784c0ff */
[----:B------:R-:W-:Y:S04]  /*caf0*/  STL [R1+0x120], RZ ;  /* 0x000120ff01007387 */ /* 0x000fe80000100800 */
[----:B------:R-:W-:Y:S01]  /*cb00*/  STL [R1+0x124], RZ ;  /* 0x000124ff01007387 */ /* 0x000fe20000100800 */
[----:B------:R-:W-:-:S03]  /*cb10*/  LOP3.LUT P1, RZ, R35, 0x1, RZ, 0xc0, !PT ;  /* 0x0000000123ff7812 */ /* 0x000fc6000782c0ff */
[----:B------:R-:W-:Y:S04]  /*cb20*/  STL [R1+0x128], RZ ;  /* 0x000128ff01007387 */ /* 0x000fe80000100800 */
[----:B------:R-:W-:Y:S01]  /*cb30*/  STL [R1+0x12c], RZ ;  /* 0x00012cff01007387 */ /* 0x000fe20000100800 */
[----:B------:R-:W-:-:S03]  /*cb40*/  SHF.R.U64 R34, R0, 0x14, RZ ;  /* 0x0000001400227819 */ /* 0x000fc600000012ff */
[----:B------:R-:W-:Y:S04]  /*cb50*/  STL [R1+0xe0], RZ ;  /* 0x0000e0ff01007387 */ /* 0x000fe80000100800 */
[----:B------:R-:W-:Y:S04]  /*cb60*/  STL [R1+0xe4], RZ ;  /* 0x0000e4ff01007387 */ /* 0x000fe80000100800 */
[----:B------:R-:W-:Y:S04]  /*cb70*/  STL [R1+0xe8], RZ ;  /* 0x0000e8ff01007387 */ /* 0x000fe80000100800 */
[----:B------:R-:W-:Y:S01]  /*cb80*/  STL [R1+0xec], RZ ;  /* 0x0000ecff01007387 */ /* 0x000fe20000100800 */
[----:B------:R-:W-:-:S03]  /*cb90*/  LOP3.LUT P4, RZ, R34, 0x1, RZ, 0xc0, !PT ;  /* 0x0000000122ff7812 */ /* 0x000fc6000788c0ff */
        /* <DEDUP_REMOVED lines=9> */
[----:B------:R-:W-:Y:S01]  /*cc30*/  STL [R1+0x98], RZ ;  /* 0x000098ff01007387 */ /* 0x000fe20000100800 */
[----:B------:R-:W-:-:S03]  /*cc40*/  SHF.R.U64 R34, R0, 0x8, RZ ;  /* 0x0000000800227819 */ /* 0x000fc600000012ff */
[----:B------:R-:W-:Y:S04]  /*cc50*/  STL [R1+0x9c], RZ ;  /* 0x00009cff01007387 */ /* 0x000fe80000100800 */
[----:B------:R1:W-:Y:S04]  /*cc60*/  LDGSTS.E [R250+0xa300], [R36.64], P2 ;  /* 0x0a30000024fa7fae */ /* 0x0003e80009121844 */
[----:B------:R-:W-:Y:S04]  /*cc70*/  STL [R1+0x60], RZ ;  /* 0x000060ff01007387 */ /* 0x000fe80000100800 */
[----:B------:R1:W-:Y:S04]  /*cc80*/  LDGSTS.E [R250+0xa380], [R32.64], P2 ;  /* 0x0a38000020fa7fae */ /* 0x0003e80009121844 */
[----:B------:R-:W-:Y:S01]  /*cc90*/  STL [R1+0x64], RZ ;  /* 0x000064ff01007387 */ /* 0x000fe20000100800 */
[----:B------:R-:W-:-:S03]  /*cca0*/  LOP3.LUT P3, RZ, R35, 0x1, RZ, 0xc0, !PT ;  /* 0x0000000123ff7812 */ /* 0x000fc6000786c0ff */
[----:B------:R2:W-:Y:S01]  /*ccb0*/  LDGSTS.E [R250+0xa700], [R28.64], P1 ;  /* 0x0a7000001cfa7fae */ /* 0x0005e20008921844 */
[----:B------:R-:W-:-:S03]  /*ccc0*/  LOP3.LUT P2, RZ, R34, 0x1, RZ, 0xc0, !PT ;  /* 0x0000000122ff7812 */ /* 0x000fc6000784c0ff */
[----:B------:R-:W-:Y:S01]  /*ccd0*/  STL [R1+0x68], RZ ;  /* 0x000068ff01007387 */ /* 0x000fe20000100800 */
[----:B-1----:R-:W-:-:S03]  /*cce0*/  CS2R R32, SRZ ;  /* 0x0000000000207805 */ /* 0x002fc6000001ff00 */
[----:B------:R1:W-:Y:S01]  /*ccf0*/  LDGSTS.E [R250+0xa780], [R30.64], P1 ;  /* 0x0a7800001efa7fae */ /* 0x0003e20008921844 */
[----:B------:R-:W-:-:S03]  /*cd00*/  CS2R R34, SRZ ;  /* 0x0000000000227805 */ /* 0x000fc6000001ff00 */
[----:B------:R-:W-:Y:S01]  /*cd10*/  STL [R1+0x6c], RZ ;  /* 0x00006cff01007387 */ /* 0x000fe20000100800 */
[----:B--2---:R-:W-:-:S03]  /*cd20*/  CS2R R28, SRZ ;  /* 0x00000000001c7805 */ /* 0x004fc6000001ff00 */
[----:B------:R-:W-:Y:S01]  /*cd30*/  STL [R1+0x10], RZ ;  /* 0x000010ff01007387 */ /* 0x000fe20000100800 */
[----:B------:R-:W-:Y:S01]  /*cd40*/  CS2R R36, SRZ ;  /* 0x0000000000247805 */ /* 0x000fe2000001ff00 */
[----:B-1----:R-:W-:Y:S02]  /*cd50*/  CS2R R30, SRZ ;  /* 0x00000000001e7805 */ /* 0x002fe4000001ff00 */
[----:B------:R-:W-:Y:S01]  /*cd60*/  STL [R1+0x14], RZ ;  /* 0x000014ff01007387 */ /* 0x000fe20000100800 */
[----:B----4-:R-:W-:-:S03]  /*cd70*/  CS2R R38, SRZ ;  /* 0x0000000000267805 */ /* 0x010fc6000001ff00 */
[----:B------:R-:W-:Y:S01]  /*cd80*/  STL [R1+0x18], RZ ;  /* 0x000018ff01007387 */ /* 0x000fe20000100800 */
[----:B------:R-:W-:-:S03]  /*cd90*/  CS2R R40, SRZ ;  /* 0x0000000000287805 */ /* 0x000fc6000001ff00 */
[----:B------:R-:W-:Y:S01]  /*cda0*/  STL [R1+0x1c], RZ ;  /* 0x00001cff01007387 */ /* 0x000fe20000100800 */
[----:B---3--:R-:W-:-:S03]  /*cdb0*/  CS2R R42, SRZ ;  /* 0x00000000002a7805 */ /* 0x008fc6000001ff00 */
[----:B------:R-:W-:Y:S01]  /*cdc0*/  STL.64 [R1+0xa78], R28 ;  /* 0x000a781c01007387 */ /* 0x000fe20000100a00 */
[----:B------:R-:W-:-:S03]  /*cdd0*/  CS2R R44, SRZ ;  /* 0x00000000002c7805 */ /* 0x000fc6000001ff00 */
[----:B------:R1:W-:Y:S01]  /*cde0*/  STL.64 [R1+0xa80], R30 ;  /* 0x000a801e01007387 */ /* 0x0003e20000100a00 */
[----:B------:R-:W-:-:S03]  /*cdf0*/  CS2R R46, SRZ ;  /* 0x00000000002e7805 */ /* 0x000fc6000001ff00 */
[----:B------:R-:W-:Y:S01]  /*ce00*/  STL.64 [R1+0xa88], R32 ;  /* 0x000a882001007387 */ /* 0x000fe20000100a00 */
[----:B------:R-:W-:-:S03]  /*ce10*/  CS2R R48, SRZ ;  /* 0x0000000000307805 */ /* 0x000fc6000001ff00 */
[----:B------:R-:W-:Y:S01]  /*ce20*/  STL.64 [R1+0xa90], R34 ;  /* 0x000a902201007387 */ /* 0x000fe20000100a00 */
[----:B------:R-:W-:-:S03]  /*ce30*/  CS2R R50, SRZ ;  /* 0x0000000000327805 */ /* 0x000fc6000001ff00 */
[----:B------:R-:W-:Y:S01]  /*ce40*/  STL.64 [R1+0xa98], R36 ;  /* 0x000a982401007387 */ /* 0x000fe20000100a00 */
[----:B------:R-:W-:-:S03]  /*ce50*/  CS2R R248, SRZ ;  /* 0x0000000000f87805 */ /* 0x000fc6000001ff00 */
[----:B------:R-:W-:Y:S01]  /*ce60*/  STL.64 [R1+0xaa0], R38 ;  /* 0x000aa02601007387 */ /* 0x000fe20000100a00 */
[----:B------:R-:W-:-:S03]  /*ce70*/  CS2R R250, SRZ ;  /* 0x0000000000fa7805 */ /* 0x000fc6000001ff00 */
        /* <DEDUP_REMOVED lines=8> */
[----:B------:R-:W-:Y:S04]  /*cf00*/  STL [R1+0x130], RZ ;  /* 0x000130ff01007387 */ /* 0x000fe80000100800 */
[----:B------:R-:W-:Y:S04]  /*cf10*/  STL [R1+0x134], RZ ;  /* 0x000134ff01007387 */ /* 0x000fe80000100800 */
[----:B------:R-:W-:Y:S04]  /*cf20*/  STL [R1+0x138], RZ ;  /* 0x000138ff01007387 */ /* 0x000fe80000100800 */
[----:B------:R-:W-:Y:S04]  /*cf30*/  STL [R1+0x13c], RZ ;  /* 0x00013cff01007387 */ /* 0x000fe80000100800 */
[----:B------:R-:W-:Y:S04]  /*cf40*/  STL [R1+0x160], RZ ;  /* 0x000160ff01007387 */ /* 0x000fe80000100800 */
[----:B------:R-:W-:Y:S04]  /*cf50*/  STL [R1+0x164], RZ ;  /* 0x000164ff01007387 */ /* 0x000fe80000100800 */
[----:B------:R-:W-:Y:S04]  /*cf60*/  STL [R1+0x168], RZ ;  /* 0x000168ff01007387 */ /* 0x000fe80000100800 */
[----:B------:R-:W-:Y:S01]  /*cf70*/  STL [R1+0x16c], RZ ;  /* 0x00016cff01007387 */ /* 0x000fe20000100800 */
[----:B------:R-:W-:-:S03]  /*cf80*/  CS2R R156, SRZ ;  /* 0x00000000009c7805 */ /* 0x000fc6000001ff00 */
        /* <DEDUP_REMOVED lines=10> */
[----:B------:R-:W-:Y:S04]  /*d030*/  STL [R1+0x114], RZ ;  /* 0x000114ff01007387 */ /* 0x000fe80000100800 */
[----:B------:R-:W-:Y:S04]  /*d040*/  STL [R1+0x118], RZ ;  /* 0x000118ff01007387 */ /* 0x000fe80000100800 */
[----:B------:R-:W-:Y:S04]  /*d050*/  STL [R1+0x11c], RZ ;  /* 0x00011cff01007387 */ /* 0x000fe80000100800 */
[----:B------:R-:W-:Y:S04]  /*d060*/  STL.64 [R1+0xae8], R156 ;  /* 0x000ae89c01007387 */ /* 0x000fe80000100a00 */
        /* <DEDUP_REMOVED lines=88> */
[----:B------:R3:W-:Y:S01]  /*d5f0*/  STL.64 [R1+0xbc0], R54 ;  /* 0x000bc03601007387 */ /* 0x0007e20000100a00 */
[----:B------:R-:W-:-:S03]  /*d600*/  CS2R R124, SRZ ;  /* 0x00000000007c7805 */ /* 0x000fc6000001ff00 */
[----:B------:R4:W-:Y:S01]  /*d610*/  STL.64 [R1+0xbc8], R56 ;  /* 0x000bc83801007387 */ /* 0x0009e20000100a00 */
        /* <DEDUP_REMOVED lines=10> */
[----:B------:R-:W-:Y:S04]  /*d6c0*/  STL [R1], RZ ;  /* 0x000000ff01007387 */ /* 0x000fe80000100800 */
        /* <DEDUP_REMOVED lines=15> */
[----:B-1----:R-:W3:Y:S04]  /*d7c0*/  LDL.LU.64 R30, [R1+0x38] ;  /* 0x00003800011e7983 */ /* 0x002ee80000300a00 */
[----:B------:R-:W4:Y:S04]  /*d7d0*/  LDL.LU.64 R28, [R1+0x3d8] ;  /* 0x0003d800011c7983 */ /* 0x000f280000300a00 */
        /* <DEDUP_REMOVED lines=8> */
[----:B--2---:R-:W2:Y:S04]  /*d860*/  LDL.LU.64 R158, [R1+0x3a8] ;  /* 0x0003a800019e7983 */ /* 0x004ea80000300a00 */
[----:B------:R-:W2:Y:S04]  /*d870*/  LDL.LU.64 R156, [R1+0x368] ;  /* 0x00036800019c7983 */ /* 0x000ea80000300a00 */
[----:B------:R-:W2:Y:S04]  /*d880*/  LDL.LU.64 R250, [R1+0x328] ;  /* 0x0003280001fa7983 */ /* 0x000ea80000300a00 */
[----:B------:R-:W2:Y:S04]  /*d890*/  LDL.LU.64 R248, [R1+0x2e8] ;  /* 0x0002e80001f87983 */ /* 0x000ea80000300a00 */
[----:B------:R-:W2:Y:S01]  /*d8a0*/  LDL.LU.64 R50, [R1+0x2a8] ;  /* 0x0002a80001327983 */ /* 0x000ea20000300a00 */
[----:B------:R-:W-:-:S03]  /*d8b0*/  SHF.R.U64 R0, R0, 0x4, RZ ;  /* 0x0000000400007819 */ /* 0x000fc600000012ff */
[----:B------:R-:W2:Y:S01]  /*d8c0*/  LDL.LU.64 R48, [R1+0x268] ;  /* 0x0002680001307983 */ /* 0x000ea20000300a00 */
[----:B------:R-:W-:-:S03]  /*d8d0*/  IMAD.MOV.U32 R143, RZ, RZ, c[0x0][0x188] ;  /* 0x00006200ff8f7624 */ /* 0x000fc600078e00ff */
[----:B------:R-:W2:Y:S04]  /*d8e0*/  LDL.LU.64 R46, [R1+0x210] ;  /* 0x00021000012e7983 */ /* 0x000ea80000300a00 */
[----:B------:R-:W2:Y:S01]  /*d8f0*/  LDL.LU.64 R44, [R1+0x1b0] ;  /* 0x0001b000012c7983 */ /* 0x000ea20000300a00 */
[----:B------:R-:W-:Y:S01]  /*d900*/  CS2R R136, SRZ ;  /* 0x0000000000887805 */ /* 0x000fe2000001ff00 */
[----:B------:R-:W-:Y:S01]  /*d910*/  LOP3.LUT P1, RZ, R0, 0x1, RZ, 0xc0, !PT ;  /* 0x0000000100ff7812 */ /* 0x000fe2000782c0ff */
[----:B------:R-:W-:Y:S01]  /*d920*/  CS2R R138, SRZ ;  /* 0x00000000008a7805 */ /* 0x000fe2000001ff00 */
[----:B------:R-:W-:Y:S01]  /*d930*/  CS2R R140, SRZ ;  /* 0x00000000008c7805 */ /* 0x000fe2000001ff00 */
[----:B------:R-:W-:Y:S02]  /*d940*/  IMAD.SHL.U32 R0, R143, 0x20, RZ ;  /* 0x000000208f007824 */ /* 0x000fe400078e00ff */
[----:B------:R-:W-:Y:S01]  /*d950*/  CS2R R142, SRZ ;  /* 0x00000000008e7805 */ /* 0x000fe2000001ff00 */
[----:B------:R-:W-:Y:S04]  /*d960*/  STL.64 [R1+0xc18], R136 ;  /* 0x000c188801007387 */ /* 0x000fe80000100a00 */
[----:B------:R-:W-:Y:S04]  /*d970*/  STL.64 [R1+0xc20], R138 ;  /* 0x000c208a01007387 */ /* 0x000fe80000100a00 */
[----:B------:R-:W-:Y:S04]  /*d980*/  STL.64 [R1+0xc28], R140 ;  /* 0x000c288c01007387 */ /* 0x000fe80000100a00 */
[----:B------:R-:W-:Y:S04]  /*d990*/  STL.64 [R1+0xc30], R142 ;  /* 0x000c308e01007387 */ /* 0x000fe80000100a00 */
[----:B------:R-:W-:Y:S04]  /*d9a0*/  STL [R1+0x30], RZ ;  /* 0x000030ff01007387 */ /* 0x000fe80000100800 */
[----:B------:R-:W2:Y:S04]  /*d9b0*/  LDL.LU.64 R42, [R1+0x3a0] ;  /* 0x0003a000012a7983 */ /* 0x000ea80000300a00 */
[----:B------:R-:W2:Y:S01]  /*d9c0*/  LDL.LU.64 R40, [R1+0x360] ;  /* 0x0003600001287983 */ /* 0x000ea20000300a00 */
[----:B---3--:R-:W-:-:S05]  /*d9d0*/  IMAD.WIDE R54, R0, 0x4, R30 ;  /* 0x0000000400367825 */ /* 0x008fca00078e021e */
[----:B------:R1:W-:Y:S04]  /*d9e0*/  STL.64 [R1+0x3d0], R54 ;  /* 0x0003d03601007387 */ /* 0x0003e80000100a00 */
[----:B------:R-:W3:Y:S04]  /*d9f0*/  LDL.LU.64 R38, [R1+0x320] ;  /* 0x0003200001267983 */ /* 0x000ee80000300a00 */
[----:B------:R-:W3:Y:S01]  /*da00*/  LDL.LU.64 R36, [R1+0x2e0] ;  /* 0x0002e00001247983 */ /* 0x000ee20000300a00 */
[----:B----4-:R-:W-:-:S05]  /*da10*/  IMAD.WIDE R52, R0, 0x4, R28 ;  /* 0x0000000400347825 */ /* 0x010fca00078e021c */
[----:B------:R4:W-:Y:S04]  /*da20*/  STL.64 [R1+0x3d8], R52 ;  /* 0x0003d83401007387 */ /* 0x0009e80000100a00 */
[----:B------:R-:W3:Y:S04]  /*da30*/  LDL.LU.64 R34, [R1+0x2a0] ;  /* 0x0002a00001227983 */ /* 0x000ee80000300a00 */
[----:B------:R-:W3:Y:S04]  /*da40*/  LDL.LU.64 R32, [R1+0x260] ;  /* 0x0002600001207983 */ /* 0x000ee80000300a00 */
[----:B------:R-:W3:Y:S04]  /*da50*/  LDL.LU.64 R30, [R1+0x208] ;  /* 0x00020800011e7983 */ /* 0x000ee80000300a00 */
[----:B------:R-:W-:Y:S04]  /*da60*/  STL [R1+0x34], RZ ;  /* 0x000034ff01007387 */ /* 0x000fe80000100800 */
[----:B------:R-:W-:Y:S04]  /*da70*/  STL [R1+0x38], RZ ;  /* 0x000038ff01007387 */ /* 0x000fe80000100800 */
[----:B------:R-:W3:Y:S04]  /*da80*/  LDL.LU.64 R28, [R1+0x1a8] ;  /* 0x0001a800011c7983 */ /* 0x000ee80000300a00 */
[----:B------:R-:W1:Y:S01]  /*da90*/  S2R R0, SR_TID.X ;  /* 0x0000000000007919 */ /* 0x000e620000002100 */
[----:B------:R-:W-:-:S05]  /*daa0*/  MOV R252, c[0x0][0x18c] ;  /* 0x0000630000fc7a02 */ /* 0x000fca0000000f00 */
[----:B------:R-:W-:Y:S01]  /*dab0*/  IMAD.SHL.U32 R252, R252, 0x20, RZ ;  /* 0x00000020fcfc7824 */ /* 0x000fe200078e00ff */
[----:B-1----:R-:W-:-:S05]  /*dac0*/  LOP3.LUT R0, R0, 0x1f, RZ, 0xc0, !PT ;  /* 0x0000001f00007812 */ /* 0x002fca00078ec0ff */
[----:B------:R-:W-:-:S05]  /*dad0*/  IMAD.SHL.U32 R0, R0, 0x4, RZ ;  /* 0x0000000400007824 */ /* 0x000fca00078e00ff */
[----:B------:R-:W-:-:S05]  /*dae0*/  LOP3.LUT R161, R0, 0x60, RZ, 0x3c, !PT ;  /* 0x0000006000a17812 */ /* 0x000fca00078e3cff */
[----:B------:R1:W-:Y:S04]  /*daf0*/  LDGSTS.E [R161+0xab00], [R54.64], P4 ;  /* 0x0ab0000036a17fae */ /* 0x0003e8000a121844 */
[----:B------:R4:W-:Y:S01]  /*db00*/  LDGSTS.E [R161+0xab80], [R52.64], P4 ;  /* 0x0ab8000034a17fae */ /* 0x0009e2000a121844 */
[----:B--2---:R-:W-:-:S04]  /*db10*/  IMAD.WIDE R56, R252, 0x4, R250 ;  /* 0x00000004fc387825 */ /* 0x004fc800078e02fa */
[----:B-1----:R-:W-:-:S04]  /*db20*/  IMAD.WIDE R54, R252, 0x4, R158 ;  /* 0x00000004fc367825 */ /* 0x002fc800078e029e */
[C---:B----4-:R-:W-:Y:S01]  /*db30*/  IMAD.WIDE R52, R252.reuse, 0x4, R156 ;  /* 0x00000004fc347825 */ /* 0x050fe200078e029c */
[----:B------:R1:W-:Y:S04]  /*db40*/  STL.64 [R1+0x580], R54 ;  /* 0x0005803601007387 */ /* 0x0003e80000100a00 */
[----:B------:R2:W-:Y:S04]  /*db50*/  STL.64 [R1+0x588], R52 ;  /* 0x0005883401007387 */ /* 0x0005e80000100a00 */
[----:B------:R-:W-:Y:S01]  /*db60*/  STL.64 [R1+0x590], R56 ;  /* 0x0005903801007387 */ /* 0x000fe20000100a00 */
[----:B-1----:R-:W-:-:S04]  /*db70*/  IMAD.WIDE R54, R252, 0x4, R248 ;  /* 0x00000004fc367825 */ /* 0x002fc800078e02f8 */
[C---:B--2---:R-:W-:Y:S01]  /*db80*/  IMAD.WIDE R52, R252.reuse, 0x4, R50 ;  /* 0x00000004fc347825 */ /* 0x044fe200078e0232 */
[----:B------:R-:W-:Y:S03]  /*db90*/  STL.64 [R1+0x5b0], R54 ;  /* 0x0005b03601007387 */ /* 0x000fe60000100a00 */
[C---:B------:R-:W-:Y:S01]  /*dba0*/  IMAD.WIDE R50, R252.reuse, 0x4, R48 ;  /* 0x00000004fc327825 */ /* 0x040fe200078e0230 */
[----:B------:R-:W-:Y:S03]  /*dbb0*/  STL.64 [R1+0x5c8], R52 ;  /* 0x0005c83401007387 */ /* 0x000fe60000100a00 */
[C---:B------:R-:W-:Y:S01]  /*dbc0*/  IMAD.WIDE R48, R252.reuse, 0x4, R46 ;  /* 0x00000004fc307825 */ /* 0x040fe200078e022e */
[----:B------:R-:W-:Y:S03]  /*dbd0*/  STL.64 [R1+0x5e8], R50 ;  /* 0x0005e83201007387 */ /* 0x000fe60000100a00 */
[C---:B------:R-:W-:Y:S01]  /*dbe0*/  IMAD.WIDE R46, R252.reuse, 0x4, R44 ;  /* 0x00000004fc2e7825 */ /* 0x040fe200078e022c */
[----:B------:R1:W-:Y:S03]  /*dbf0*/  STL.64 [R1+0x5f8], R48 ;  /* 0x0005f83001007387 */ /* 0x0003e60000100a00 */
[C---:B------:R-:W-:Y:S01]  /*dc00*/  IMAD.WIDE R44, R252.reuse, 0x4, R232 ;  /* 0x00000004fc2c7825 */ /* 0x040fe200078e02e8 */
[----:B------:R2:W-:Y:S04]  /*dc10*/  STL.64 [R1+0x608], R46 ;  /* 0x0006082e01007387 */ /* 0x0005e80000100a00 */
[----:B------:R4:W-:Y:S01]  /*dc20*/  STL.64 [R1+0x648], R44 ;  /* 0x0006482c01007387 */ /* 0x0009e20000100a00 */
[----:B-1----:R-:W-:-:S04]  /*dc30*/  IMAD.WIDE R48, R252, 0x4, R216 ;  /* 0x00000004fc307825 */ /* 0x002fc800078e02d8 */
[C---:B--2---:R-:W-:Y:S01]  /*dc40*/  IMAD.WIDE R46, R252.reuse, 0x4, R176 ;  /* 0x00000004fc2e7825 */ /* 0x044fe200078e02b0 */
[----:B------:R1:W-:Y:S03]  /*dc50*/  STL.64 [R1+0x688], R48 ;  /* 0x0006883001007387 */ /* 0x0003e60000100a00 */
[C---:B----4-:R-:W-:Y:S01]  /*dc60*/  IMAD.WIDE R44, R252.reuse, 0x4, R148 ;  /* 0x00000004fc2c7825 */ /* 0x050fe200078e0294 */
[----:B------:R2:W-:Y:S04]  /*dc70*/  STL.64 [R1+0x6c8], R46 ;  /* 0x0006c82e01007387 */ /* 0x0005e80000100a00 */
[----:B------:R4:W-:Y:S01]  /*dc80*/  STL.64 [R1+0x708], R44 ;  /* 0x0007082c01007387 */ /* 0x0009e20000100a00 */
[----:B------:R-:W-:-:S04]  /*dc90*/  IMAD.WIDE R216, R252, 0x4, R42 ;  /* 0x00000004fcd87825 */ /* 0x000fc800078e022a */
[----:B-1----:R-:W-:-:S04]  /*dca0*/  IMAD.WIDE R48, R252, 0x4, R120 ;  /* 0x00000004fc307825 */ /* 0x002fc800078e0278 */
[C---:B--2---:R-:W-:Y:S01]  /*dcb0*/  IMAD.WIDE R46, R252.reuse, 0x4, R100 ;  /* 0x00000004fc2e7825 */ /* 0x044fe200078e0264 */
[----:B------:R-:W-:Y:S03]  /*dcc0*/  STL.64 [R1+0x748], R48 ;  /* 0x0007483001007387 */ /* 0x000fe60000100a00 */
[C---:B----4-:R-:W-:Y:S01]  /*dcd0*/  IMAD.WIDE R44, R252.reuse, 0x4, R84 ;  /* 0x00000004fc2c7825 */ /* 0x050fe200078e0254 */
[----:B------:R-:W-:Y:S03]  /*dce0*/  STL.64 [R1+0x788], R46 ;  /* 0x0007882e01007387 */ /* 0x000fe60000100a00 */
[C---:B------:R-:W-:Y:S01]  /*dcf0*/  IMAD.WIDE R4, R252.reuse, 0x4, R4 ;  /* 0x00000004fc047825 */ /* 0x040fe200078e0204 */
[----:B------:R-:W-:Y:S03]  /*dd00*/  STL.64 [R1+0x7c8], R44 ;  /* 0x0007c82c01007387 */ /* 0x000fe60000100a00 */
[C---:B------:R-:W-:Y:S01]  /*dd10*/  IMAD.WIDE R232, R252.reuse, 0x4, R40 ;  /* 0x00000004fce87825 */ /* 0x040fe200078e0228 */
[----:B------:R-:W-:Y:S04]  /*dd20*/  STL.64 [R1+0xc38], R216 ;  /* 0x000c38d801007387 */ /* 0x000fe80000100a00 */
[----:B------:R3:W-:Y:S04]  /*dd30*/  STL.64 [R1+0x808], R4 ;  /* 0x0008080401007387 */ /* 0x0007e80000100a00 */
[----:B------:R1:W-:Y:S01]  /*dd40*/  STL.64 [R1+0xc40], R232 ;  /* 0x000c40e801007387 */ /* 0x0003e20000100a00 */
[----:B---3--:R-:W-:-:S04]  /*dd50*/  IMAD.WIDE R4, R252, 0x4, R38 ;  /* 0x00000004fc047825 */ /* 0x008fc800078e0226 */
[C---:B------:R-:W-:Y:S01]  /*dd60*/  IMAD.WIDE R142, R252.reuse, 0x4, R36 ;  /* 0x00000004fc8e7825 */ /* 0x040fe200078e0224 */
[----:B------:R2:W-:Y:S04]  /*dd70*/  STL.64 [R1+0x210], R4 ;  /* 0x0002100401007387 */ /* 0x0005e80000100a00 */
[----:B------:R-:W-:Y:S04]  /*dd80*/  STL.64 [R1+0x598], R142 ;  /* 0x0005988e01007387 */ /* 0x000fe80000100a00 */
[----:B------:R-:W-:Y:S04]  /*dd90*/  STL.64 [R1+0xc48], R142 ;  /* 0x000c488e01007387 */ /* 0x000fe80000100a00 */
[----:B------:R-:W3:Y:S04]  /*dda0*/  LDL.LU.64 R40, [R1+0x398] ;  /* 0x0003980001287983 */ /* 0x000ee80000300a00 */
[----:B------:R-:W4:Y:S01]  /*ddb0*/  LDL.LU.64 R38, [R1+0x358] ;  /* 0x0003580001267983 */ /* 0x000f220000300a00 */
[----:B------:R-:W-:-:S03]  /*ddc0*/  IMAD.WIDE R140, R252, 0x4, R34 ;  /* 0x00000004fc8c7825 */ /* 0x000fc600078e0222 */
[----:B------:R-:W2:Y:S01]  /*ddd0*/  LDL.LU.64 R36, [R1+0x318] ;  /* 0x0003180001247983 */ /* 0x000ea20000300a00 */
[----:B------:R-:W-:-:S03]  /*dde0*/  IMAD.WIDE R138, R252, 0x4, R32 ;  /* 0x00000004fc8a7825 */ /* 0x000fc600078e0220 */
[----:B------:R-:W2:Y:S01]  /*ddf0*/  LDL.LU.64 R34, [R1+0x2d8] ;  /* 0x0002d80001227983 */ /* 0x000ea20000300a00 */
[----:B------:R-:W-:-:S03]  /*de00*/  IMAD.WIDE R136, R252, 0x4, R30 ;  /* 0x00000004fc887825 */ /* 0x000fc600078e021e */
[----:B------:R-:W2:Y:S01]  /*de10*/  LDL.LU.64 R32, [R1+0x298] ;  /* 0x0002980001207983 */ /* 0x000ea20000300a00 */
[----:B------:R-:W-:-:S03]  /*de20*/  IMAD.WIDE R126, R252, 0x4, R28 ;  /* 0x00000004fc7e7825 */ /* 0x000fc600078e021c */
[----:B------:R-:W2:Y:S04]  /*de30*/  LDL.LU.64 R30, [R1+0x258] ;  /* 0x00025800011e7983 */ /* 0x000ea80000300a00 */
[----:B------:R-:W2:Y:S04]  /*de40*/  LDL.LU.64 R28, [R1+0x200] ;  /* 0x00020000011c7983 */ /* 0x000ea80000300a00 */
[----:B------:R-:W2:Y:S01]  /*de50*/  LDL.LU.64 R42, [R1+0x1a0] ;  /* 0x0001a000012a7983 */ /* 0x000ea20000300a00 */
[----:B------:R-:W-:-:S03]  /*de60*/  IMAD.WIDE R124, R252, 0x4, R230 ;  /* 0x00000004fc7c7825 */ /* 0x000fc600078e02e6 */
[----:B------:R-:W-:Y:S04]  /*de70*/  STL.64 [R1+0x5b8], R140 ;  /* 0x0005b88c01007387 */ /* 0x000fe80000100a00 */
[----:B------:R1:W-:Y:S01]  /*de80*/  STL.64 [R1+0xc50], R140 ;  /* 0x000c508c01007387 */ /* 0x0003e20000100a00 */
[----:B------:R-:W-:-:S03]  /*de90*/  IMAD.WIDE R186, R252, 0x4, R214 ;  /* 0x00000004fcba7825 */ /* 0x000fc600078e02d6 */
[----:B------:R-:W-:Y:S04]  /*dea0*/  STL.64 [R1+0x5d0], R138 ;  /* 0x0005d08a01007387 */ /* 0x000fe80000100a00 */
[----:B------:R-:W-:Y:S01]  /*deb0*/  STL.64 [R1+0xc58], R138 ;  /* 0x000c588a01007387 */ /* 0x000fe20000100a00 */
        /* <DEDUP_REMOVED lines=8> */
[----:B------:R1:W-:Y:S04]  /*df40*/  STL.64 [R1+0xc70], R124 ;  /* 0x000c707c01007387 */ /* 0x0003e80000100a00 */
[----:B------:R-:W-:Y:S01]  /*df50*/  STL.64 [R1+0x690], R186 ;  /* 0x000690ba01007387 */ /* 0x000fe20000100a00 */
[----:B------:R-:W-:-:S03]  /*df60*/  IMAD.WIDE R62, R252, 0x4, R98 ;  /* 0x00000004fc3e7825 */ /* 0x000fc600078e0262 */
[----:B------:R-:W-:Y:S04]  /*df70*/  STL.64 [R1+0xc78], R186 ;  /* 0x000c78ba01007387 */ /* 0x000fe80000100a00 */
[----:B------:R-:W-:Y:S04]  /*df80*/  STL.64 [R1+0x6d0], R184 ;  /* 0x0006d0b801007387 */ /* 0x000fe80000100a00 */
[----:B------:R-:W-:Y:S01]  /*df90*/  STL.64 [R1+0xc80], R184 ;  /* 0x000c80b801007387 */ /* 0x000fe20000100a00 */
[----:B------:R-:W-:-:S03]  /*dfa0*/  IMAD.WIDE R60, R252, 0x4, R6 ;  /* 0x00000004fc3c7825 */ /* 0x000fc600078e0206 */
[----:B------:R-:W-:Y:S04]  /*dfb0*/  STL.64 [R1+0x710], R66 ;  /* 0x0007104201007387 */ /* 0x000fe80000100a00 */
[----:B------:R-:W-:Y:S04]  /*dfc0*/  STL.64 [R1+0xc88], R66 ;  /* 0x000c884201007387 */ /* 0x000fe80000100a00 */
[----:B------:R-:W-:Y:S01]  /*dfd0*/  STL.64 [R1+0x750], R64 ;  /* 0x0007504001007387 */ /* 0x000fe20000100a00 */
[----:B------:R-:W-:-:S03]  /*dfe0*/  IMAD.WIDE R58, R252, 0x4, R8 ;  /* 0x00000004fc3a7825 */ /* 0x000fc600078e0208 */
[----:B------:R-:W-:Y:S01]  /*dff0*/  STL.64 [R1+0xc90], R64 ;  /* 0x000c904001007387 */ /* 0x000fe20000100a00 */
[----:B---3--:R-:W-:-:S04]  /*e000*/  IMAD.WIDE R148, R252, 0x4, R40 ;  /* 0x00000004fc947825 */ /* 0x008fc800078e0228 */
[C---:B----4-:R-:W-:Y:S01]  /*e010*/  IMAD.WIDE R214, R252.reuse, 0x4, R38 ;  /* 0x00000004fcd67825 */ /* 0x050fe200078e0226 */
[----:B------:R-:W-:Y:S04]  /*e020*/  STL.64 [R1+0xc98], R148 ;  /* 0x000c989401007387 */ /* 0x000fe80000100a00 */
[----:B------:R-:W-:Y:S04]  /*e030*/  STL.64 [R1+0x790], R62 ;  /* 0x0007903e01007387 */ /* 0x000fe80000100a00 */
[----:B------:R-:W-:Y:S04]  /*e040*/  STL.64 [R1+0xca0], R62 ;  /* 0x000ca03e01007387 */ /* 0x000fe80000100a00 */
[----:B------:R3:W-:Y:S01]  /*e050*/  STL.64 [R1+0xca8], R214 ;  /* 0x000ca8d601007387 */ /* 0x0007e20000100a00 */
[----:B--2---:R-:W-:-:S03]  /*e060*/  IMAD.WIDE R230, R252, 0x4, R36 ;  /* 0x00000004fce67825 */ /* 0x004fc600078e0224 */
[----:B------:R2:W-:Y:S01]  /*e070*/  STL.64 [R1+0x7d0], R60 ;  /* 0x0007d03c01007387 */ /* 0x0005e20000100a00 */
[----:B------:R-:W-:-:S03]  /*e080*/  IMAD.WIDE R56, R252, 0x4, R34 ;  /* 0x00000004fc387825 */ /* 0x000fc600078e0222 */
[----:B------:R-:W4:Y:S01]  /*e090*/  LDL.LU.64 R40, [R1+0x390] ;  /* 0x0003900001287983 */ /* 0x000f220000300a00 */
[----:B------:R-:W-:-:S03]  /*e0a0*/  IMAD.WIDE R54, R252, 0x4, R32 ;  /* 0x00000004fc367825 */ /* 0x000fc600078e0220 */
[----:B------:R-:W2:Y:S01]  /*e0b0*/  LDL.LU.64 R38, [R1+0x350] ;  /* 0x0003500001267983 */ /* 0x000ea20000300a00 */
[----:B------:R-:W-:-:S03]  /*e0c0*/  IMAD.WIDE R52, R252, 0x4, R30 ;  /* 0x00000004fc347825 */ /* 0x000fc600078e021e */
[----:B------:R1:W-:Y:S01]  /*e0d0*/  STL.64 [R1+0x810], R58 ;  /* 0x0008103a01007387 */ /* 0x0003e20000100a00 */
[----:B------:R-:W-:-:S03]  /*e0e0*/  IMAD.WIDE R106, R252, 0x4, R28 ;  /* 0x00000004fc6a7825 */ /* 0x000fc600078e021c */
[----:B------:R-:W3:Y:S04]  /*e0f0*/  LDL.LU.64 R36, [R1+0x310] ;  /* 0x0003100001247983 */ /* 0x000ee80000300a00 */
[----:B------:R-:W3:Y:S04]  /*e100*/  LDL.LU.64 R34, [R1+0x2d0] ;  /* 0x0002d00001227983 */ /* 0x000ee80000300a00 */
[----:B------:R-:W3:Y:S04]  /*e110*/  LDL.LU.64 R32, [R1+0x290] ;  /* 0x0002900001207983 */ /* 0x000ee80000300a00 */
[----:B------:R-:W3:Y:S04]  /*e120*/  LDL.LU.64 R30, [R1+0x250] ;  /* 0x00025000011e7983 */ /* 0x000ee80000300a00 */
[----:B------:R-:W3:Y:S01]  /*e130*/  LDL.LU.64 R28, [R1+0x1f8] ;  /* 0x0001f800011c7983 */ /* 0x000ee20000300a00 */
[----:B------:R-:W-:-:S03]  /*e140*/  IMAD.WIDE R104, R252, 0x4, R42 ;  /* 0x00000004fc687825 */ /* 0x000fc600078e022a */
[----:B------:R1:W-:Y:S01]  /*e150*/  STL.64 [R1+0x208], R56 ;  /* 0x0002083801007387 */ /* 0x0003e20000100a00 */
        /* <DEDUP_REMOVED lines=15> */
[----:B------:R1:W-:Y:S04]  /*e250*/  STL.64 [R1+0x718], R72 ;  /* 0x0007184801007387 */ /* 0x0003e80000100a00 */
[----:B------:R1:W-:Y:S04]  /*e260*/  STL.64 [R1+0x758], R70 ;  /* 0x0007584601007387 */ /* 0x0003e80000100a00 */
[----:B------:R1:W-:Y:S04]  /*e270*/  STL.64 [R1+0x798], R68 ;  /* 0x0007984401007387 */ /* 0x0003e80000100a00 */
[----:B------:R1:W-:Y:S01]  /*e280*/  STL.64 [R1+0x7d8], R206 ;  /* 0x0007d8ce01007387 */ /* 0x0003e20000100a00 */
[----:B----4-:R-:W-:-:S03]  /*e290*/  IMAD.WIDE R144, R252, 0x4, R40 ;  /* 0x00000004fc907825 */ /* 0x010fc600078e0228 */
[----:B------:R-:W4:Y:S01]  /*e2a0*/  LDL.LU.64 R40, [R1+0x388] ;  /* 0x0003880001287983 */ /* 0x000f220000300a00 */
[----:B--2---:R-:W-:-:S03]  /*e2b0*/  IMAD.WIDE R212, R252, 0x4, R38 ;  /* 0x00000004fcd47825 */ /* 0x004fc600078e0226 */
[----:B------:R-:W2:Y:S04]  /*e2c0*/  LDL.LU.64 R38, [R1+0x348] ;  /* 0x0003480001267983 */ /* 0x000ea80000300a00 */
[----:B------:R1:W-:Y:S01]  /*e2d0*/  STL.64 [R1+0x818], R204 ;  /* 0x000818cc01007387 */ /* 0x0003e20000100a00 */
[----:B---3--:R-:W-:-:S03]  /*e2e0*/  IMAD.WIDE R228, R252, 0x4, R36 ;  /* 0x00000004fce47825 */ /* 0x008fc600078e0224 */
[----:B------:R-:W3:Y:S01]  /*e2f0*/  LDL.LU.64 R36, [R1+0x308] ;  /* 0x0003080001247983 */ /* 0x000ee20000300a00 */
[----:B------:R-:W-:-:S03]  /*e300*/  IMAD.WIDE R202, R252, 0x4, R34 ;  /* 0x00000004fcca7825 */ /* 0x000fc600078e0222 */
[----:B------:R-:W2:Y:S01]  /*e310*/  LDL.LU.64 R34, [R1+0x2c8] ;  /* 0x0002c80001227983 */ /* 0x000ea20000300a00 */
[----:B------:R-:W-:-:S03]  /*e320*/  IMAD.WIDE R200, R252, 0x4, R32 ;  /* 0x00000004fcc87825 */ /* 0x000fc600078e0220 */
[----:B------:R-:W2:Y:S01]  /*e330*/  LDL.LU.64 R32, [R1+0x288] ;  /* 0x0002880001207983 */ /* 0x000ea20000300a00 */
[----:B------:R-:W-:-:S03]  /*e340*/  IMAD.WIDE R198, R252, 0x4, R30 ;  /* 0x00000004fcc67825 */ /* 0x000fc600078e021e */
[----:B------:R-:W2:Y:S01]  /*e350*/  LDL.LU.64 R30, [R1+0x248] ;  /* 0x00024800011e7983 */ /* 0x000ea20000300a00 */
[----:B------:R-:W-:-:S03]  /*e360*/  IMAD.WIDE R196, R252, 0x4, R28 ;  /* 0x00000004fcc47825 */ /* 0x000fc600078e021c */
[----:B------:R-:W2:Y:S01]  /*e370*/  LDL.LU.64 R28, [R1+0x1f0] ;  /* 0x0001f000011c7983 */ /* 0x000ea20000300a00 */
        /* <DEDUP_REMOVED lines=20> */
[----:B------:R-:W2:Y:S04]  /*e4c0*/  LDL.LU.64 R120, [R1+0x380] ;  /* 0x0003800001787983 */ /* 0x000ea80000300a00 */
[----:B------:R1:W-:Y:S04]  /*e4d0*/  STL.64 [R1+0x7e0], R164 ;  /* 0x0007e0a401007387 */ /* 0x0003e80000100a00 */
[----:B------:R-:W2:Y:S04]  /*e4e0*/  LDL.LU.64 R176, [R1+0x340] ;  /* 0x0003400001b07983 */ /* 0x000ea80000300a00 */
[----:B------:R1:W-:Y:S01]  /*e4f0*/  STL.64 [R1+0x820], R162 ;  /* 0x000820a201007387 */ /* 0x0003e20000100a00 */
[----:B------:R-:W-:-:S04]  /*e500*/  IMAD.WIDE R250, R252, 0x4, R244 ;  /* 0x00000004fcfa7825 */ /* 0x000fc800078e02f4 */
[----:B------:R-:W-:-:S04]  /*e510*/  IMAD.WIDE R248, R252, 0x4, R224 ;  /* 0x00000004fcf87825 */ /* 0x000fc800078e02e0 */
[----:B------:R-:W-:-:S04]  /*e520*/  IMAD.WIDE R50, R252, 0x4, R208 ;  /* 0x00000004fc327825 */ /* 0x000fc800078e02d0 */
[----:B------:R-:W-:-:S04]  /*e530*/  IMAD.WIDE R48, R252, 0x4, R168 ;  /* 0x00000004fc307825 */ /* 0x000fc800078e02a8 */
[----:B------:R-:W-:-:S04]  /*e540*/  IMAD.WIDE R46, R252, 0x4, R132 ;  /* 0x00000004fc2e7825 */ /* 0x000fc800078e0284 */
[----:B------:R-:W-:-:S04]  /*e550*/  IMAD.WIDE R44, R252, 0x4, R112 ;  /* 0x00000004fc2c7825 */ /* 0x000fc800078e0270 */
[----:B------:R-:W-:-:S04]  /*e560*/  IMAD.WIDE R42, R252, 0x4, R92 ;  /* 0x00000004fc2a7825 */ /* 0x000fc800078e025c */
[----:B----4-:R-:W-:-:S04]  /*e570*/  IMAD.WIDE R94, R252, 0x4, R40 ;  /* 0x00000004fc5e7825 */ /* 0x010fc800078e0228 */
[C---:B---3--:R-:W-:Y:S02]  /*e580*/  IMAD.WIDE R170, R252.reuse, 0x4, R36 ;  /* 0x00000004fcaa7825 */ /* 0x048fe400078e0224 */
[----:B------:R-:W3:Y:S02]  /*e590*/  LDL.LU.64 R36, [R1+0x300] ;  /* 0x0003000001247983 */ /* 0x000ee40000300a00 */
[C---:B--2---:R-:W-:Y:S02]  /*e5a0*/  IMAD.WIDE R226, R252.reuse, 0x4, R34 ;  /* 0x00000004fce27825 */ /* 0x044fe400078e0222 */
[----:B------:R-:W2:Y:S02]  /*e5b0*/  LDL.LU.64 R34, [R1+0x2c0] ;  /* 0x0002c00001227983 */ /* 0x000ea40000300a00 */
[C---:B------:R-:W-:Y:S02]  /*e5c0*/  IMAD.WIDE R160, R252.reuse, 0x4, R32 ;  /* 0x00000004fca07825 */ /* 0x040fe400078e0220 */
[----:B------:R-:W4:Y:S02]  /*e5d0*/  LDL.LU.64 R32, [R1+0x280] ;  /* 0x0002800001207983 */ /* 0x000f240000300a00 */
[----:B------:R-:W-:-:S02]  /*e5e0*/  IMAD.WIDE R158, R252, 0x4, R30 ;  /* 0x00000004fc9e7825 */ /* 0x000fc400078e021e */
[----:B------:R-:W4:Y:S02]  /*e5f0*/  LDL.LU.64 R30, [R1+0x240] ;  /* 0x00024000011e7983 */ /* 0x000f240000300a00 */
[C---:B------:R-:W-:Y:S02]  /*e600*/  IMAD.WIDE R156, R252.reuse, 0x4, R28 ;  /* 0x00000004fc9c7825 */ /* 0x040fe400078e021c */
[----:B------:R-:W4:Y:S04]  /*e610*/  LDL.LU.64 R28, [R1+0x1e8] ;  /* 0x0001e800011c7983 */ /* 0x000f280000300a00 */
[----:B------:R1:W-:Y:S04]  /*e620*/  STL.64 [R1+0x1a8], R160 ;  /* 0x0001a8a001007387 */ /* 0x0003e80000100a00 */
[----:B------:R1:W-:Y:S04]  /*e630*/  STL.64 [R1+0x1f8], R158 ;  /* 0x0001f89e01007387 */ /* 0x0003e80000100a00 */
        /* <DEDUP_REMOVED lines=9> */
[----:B------:R2:W-:Y:S04]  /*e6d0*/  STL.64 [R1+0x768], R44 ;  /* 0x0007682c01007387 */ /* 0x0005e80000100a00 */
[----:B------:R2:W-:Y:S04]  /*e6e0*/  STL.64 [R1+0x7a8], R42 ;  /* 0x0007a82a01007387 */ /* 0x0005e80000100a00 */
[----:B-1----:R-:W4:Y:S04]  /*e6f0*/  LDL.LU.64 R232, [R1+0x378] ;  /* 0x0003780001e87983 */ /* 0x002f280000300a00 */
[----:B------:R1:W-:Y:S04]  /*e700*/  STL.64 [R1+0x7e8], R40 ;  /* 0x0007e82801007387 */ /* 0x0003e80000100a00 */
[----:B------:R-:W4:Y:S04]  /*e710*/  LDL.LU.64 R4, [R1+0x338] ;  /* 0x0003380001047983 */ /* 0x000f280000300a00 */
[----:B------:R1:W-:Y:S04]  /*e720*/  STL.64 [R1+0x828], R38 ;  /* 0x0008282601007387 */ /* 0x0003e80000100a00 */
[----:B------:R-:W4:Y:S04]  /*e730*/  LDL.LU.64 R100, [R1+0x2f8] ;  /* 0x0002f80001647983 */ /* 0x000f280000300a00 */
[----:B------:R-:W4:Y:S04]  /*e740*/  LDL.LU.64 R140, [R1+0x2b8] ;  /* 0x0002b800018c7983 */ /* 0x000f280000300a00 */
[----:B------:R-:W4:Y:S04]  /*e750*/  LDL.LU.64 R142, [R1+0x278] ;  /* 0x00027800018e7983 */ /* 0x000f280000300a00 */
[----:B------:R-:W4:Y:S01]  /*e760*/  LDL.LU.64 R216, [R1+0x220] ;  /* 0x0002200001d87983 */ /* 0x000f220000300a00 */
[----:B------:R-:W-:-:S03]  /*e770*/  IMAD.WIDE R84, R252, 0x4, R120 ;  /* 0x00000004fc547825 */ /* 0x000fc600078e0278 */
[----:B------:R-:W4:Y:S01]  /*e780*/  LDL.LU.64 R120, [R1+0x1c0] ;  /* 0x0001c00001787983 */ /* 0x000f220000300a00 */
[----:B------:R-:W-:-:S03]  /*e790*/  IMAD.WIDE R92, R252, 0x4, R176 ;  /* 0x00000004fc5c7825 */ /* 0x000fc600078e02b0 */
[----:B------:R-:W4:Y:S01]  /*e7a0*/  LDL.LU.64 R176, [R1+0x370] ;  /* 0x0003700001b07983 */ /* 0x000f220000300a00 */
[----:B------:R-:W-:-:S04]  /*e7b0*/  IMAD.WIDE R246, R252, 0x4, R130 ;  /* 0x00000004fcf67825 */ /* 0x000fc800078e0282 */
[----:B------:R-:W-:-:S04]  /*e7c0*/  IMAD.WIDE R244, R252, 0x4, R110 ;  /* 0x00000004fcf47825 */ /* 0x000fc800078e026e */
[----:B------:R-:W-:-:S04]  /*e7d0*/  IMAD.WIDE R210, R252, 0x4, R90 ;  /* 0x00000004fcd27825 */ /* 0x000fc800078e025a */
[----:B------:R-:W-:-:S04]  /*e7e0*/  IMAD.WIDE R208, R252, 0x4, R22 ;  /* 0x00000004fcd07825 */ /* 0x000fc800078e0216 */
[----:B------:R-:W-:-:S04]  /*e7f0*/  IMAD.WIDE R174, R252, 0x4, R24 ;  /* 0x00000004fcae7825 */ /* 0x000fc800078e0218 */
[----:B---3--:R-:W-:-:S04]  /*e800*/  IMAD.WIDE R132, R252, 0x4, R36 ;  /* 0x00000004fc847825 */ /* 0x008fc800078e0224 */
[----:B--2---:R-:W-:-:S04]  /*e810*/  IMAD.WIDE R168, R252, 0x4, R34 ;  /* 0x00000004fca87825 */ /* 0x004fc800078e0222 */
[----:B----4-:R-:W-:-:S04]  /*e820*/  IMAD.WIDE R224, R252, 0x4, R32 ;  /* 0x00000004fce07825 */ /* 0x010fc800078e0220 */
[----:B------:R-:W-:-:S04]  /*e830*/  IMAD.WIDE R36, R252, 0x4, R30 ;  /* 0x00000004fc247825 */ /* 0x000fc800078e021e */
[C---:B------:R-:W-:Y:S01]  /*e840*/  IMAD.WIDE R34, R252.reuse, 0x4, R28 ;  /* 0x00000004fc227825 */ /* 0x040fe200078e021c */
[----:B------:R2:W-:Y:S03]  /*e850*/  STL.64 [R1+0x1b0], R36 ;  /* 0x0001b02401007387 */ /* 0x0005e60000100a00 */
[C---:B------:R-:W-:Y:S01]  /*e860*/  IMAD.WIDE R32, R252.reuse, 0x4, R238 ;  /* 0x00000004fc207825 */ /* 0x040fe200078e02ee */
[----:B------:R3:W-:Y:S03]  /*e870*/  STL.64 [R1+0x1e8], R34 ;  /* 0x0001e82201007387 */ /* 0x0007e60000100a00 */
[C---:B------:R-:W-:Y:S01]  /*e880*/  IMAD.WIDE R30, R252.reuse, 0x4, R222 ;  /* 0x00000004fc1e7825 */ /* 0x040fe200078e02de */
[----:B------:R4:W-:Y:S03]  /*e890*/  STL.64 [R1+0x630], R32 ;  /* 0x0006302001007387 */ /* 0x0009e60000100a00 */
[C---:B------:R-:W-:Y:S01]  /*e8a0*/  IMAD.WIDE R28, R252.reuse, 0x4, R182 ;  /* 0x00000004fc1c7825 */ /* 0x040fe200078e02b6 */
[----:B------:R1:W-:Y:S03]  /*e8b0*/  STL.64 [R1+0x670], R30 ;  /* 0x0006701e01007387 */ /* 0x0003e60000100a00 */
[C---:B------:R-:W-:Y:S01]  /*e8c0*/  IMAD.WIDE R182, R252.reuse, 0x4, R154 ;  /* 0x00000004fcb67825 */ /* 0x040fe200078e029a */
[----:B------:R1:W-:Y:S04]  /*e8d0*/  STL.64 [R1+0x6b0], R28 ;  /* 0x0006b01c01007387 */ /* 0x0003e80000100a00 */
[----:B------:R-:W-:Y:S04]  /*e8e0*/  STL.64 [R1+0x6f0], R182 ;  /* 0x0006f0b601007387 */ /* 0x000fe80000100a00 */
[----:B------:R-:W-:Y:S04]  /*e8f0*/  STL.64 [R1+0x730], R246 ;  /* 0x000730f601007387 */ /* 0x000fe80000100a00 */
[----:B------:R1:W-:Y:S04]  /*e900*/  STL.64 [R1+0x770], R244 ;  /* 0x000770f401007387 */ /* 0x0003e80000100a00 */
[----:B------:R-:W-:Y:S01]  /*e910*/  STL.64 [R1+0x7b0], R210 ;  /* 0x0007b0d201007387 */ /* 0x000fe20000100a00 */
[----:B------:R-:W-:-:S03]  /*e920*/  IMAD.WIDE R24, R252, 0x4, R232 ;  /* 0x00000004fc187825 */ /* 0x000fc600078e02e8 */
[----:B------:R-:W2:Y:S04]  /*e930*/  LDL.LU.64 R232, [R1+0x330] ;  /* 0x0003300001e87983 */ /* 0x000ea80000300a00 */
[----:B------:R-:W-:Y:S01]  /*e940*/  STL.64 [R1+0x7f0], R208 ;  /* 0x0007f0d001007387 */ /* 0x000fe20000100a00 */
[----:B------:R-:W-:-:S03]  /*e950*/  IMAD.WIDE R90, R252, 0x4, R4 ;  /* 0x00000004fc5a7825 */ /* 0x000fc600078e0204 */
[----:B------:R-:W3:Y:S04]  /*e960*/  LDL.LU.64 R4, [R1+0x2f0] ;  /* 0x0002f00001047983 */ /* 0x000ee80000300a00 */
[----:B------:R-:W-:Y:S04]  /*e970*/  STL.64 [R1+0x830], R174 ;  /* 0x000830ae01007387 */ /* 0x000fe80000100a00 */
[----:B------:R-:W4:Y:S04]  /*e980*/  LDL.LU.64 R124, [R1+0x2b0] ;  /* 0x0002b000017c7983 */ /* 0x000f280000300a00 */
[----:B------:R-:W4:Y:S04]  /*e990*/  LDL.LU.64 R146, [R1+0x270] ;  /* 0x0002700001927983 */ /* 0x000f280000300a00 */
[----:B------:R-:W4:Y:S01]  /*e9a0*/  LDL.LU.64 R126, [R1+0x218] ;  /* 0x00021800017e7983 */ /* 0x000f220000300a00 */
[----:B------:R-:W-:-:S03]  /*e9b0*/  IMAD.WIDE R222, R252, 0x4, R216 ;  /* 0x00000004fcde7825 */ /* 0x000fc600078e02d8 */
[----:B------:R-:W4:Y:S01]  /*e9c0*/  LDL.LU.64 R216, [R1+0x1b8] ;  /* 0x0001b80001d87983 */ /* 0x000f220000300a00 */
[----:B------:R-:W-:-:S04]  /*e9d0*/  IMAD.WIDE R238, R252, 0x4, R120 ;  /* 0x00000004fcee7825 */ /* 0x000fc800078e0278 */
[----:B------:R-:W-:-:S04]  /*e9e0*/  IMAD.WIDE R172, R252, 0x4, R220 ;  /* 0x00000004fcac7825 */ /* 0x000fc800078e02dc */
[C---:B------:R-:W-:Y:S01]  /*e9f0*/  IMAD.WIDE R120, R252.reuse, 0x4, R180 ;  /* 0x00000004fc787825 */ /* 0x040fe200078e02b4 */
[----:B------:R-:W-:Y:S03]  /*ea00*/  STL.64 [R1+0x1c0], R172 ;  /* 0x0001c0ac01007387 */ /* 0x000fe60000100a00 */
[C---:B------:R-:W-:Y:S01]  /*ea10*/  IMAD.WIDE R118, R252.reuse, 0x4, R152 ;  /* 0x00000004fc767825 */ /* 0x040fe200078e0298 */
        /* <DEDUP_REMOVED lines=8> */
[----:B------:R-:W4:Y:S03]  /*eaa0*/  LDL.LU.64 R136, [R1+0x550] ;  /* 0x0005500001887983 */ /* 0x000f260000300a00 */
[----:B------:R-:W-:-:S02]  /*eab0*/  IMAD.WIDE R22, R252, 0x4, R176 ;  /* 0x00000004fc167825 */ /* 0x000fc400078e02b0 */
[----:B------:R-:W4:Y:S02]  /*eac0*/  LDL.LU.64 R176, [R1+0x540] ;  /* 0x0005400001b07983 */ /* 0x000f240000300a00 */
[C---:B------:R-:W-:Y:S02]  /*ead0*/  IMAD.WIDE R130, R252.reuse, 0x4, R140 ;  /* 0x00000004fc827825 */ /* 0x040fe400078e028c */
[----:B------:R-:W-:Y:S02]  /*eae0*/  STL.64 [R1+0x7b8], R114 ;  /* 0x0007b87201007387 */ /* 0x000fe40000100a00 */
[C---:B------:R-:W-:Y:S02]  /*eaf0*/  IMAD.WIDE R110, R252.reuse, 0x4, R80 ;  /* 0x00000004fc6e7825 */ /* 0x040fe400078e0250 */
[----:B------:R-:W4:Y:S02]  /*eb00*/  LDL.LU.64 R138, [R1+0x530] ;  /* 0x00053000018a7983 */ /* 0x000f240000300a00 */
[----:B------:R-:W-:-:S02]  /*eb10*/  IMAD.WIDE R154, R252, 0x4, R142 ;  /* 0x00000004fc9a7825 */ /* 0x000fc400078e028e */
[----:B------:R-:W-:Y:S04]  /*eb20*/  STL.64 [R1+0x7f8], R112 ;  /* 0x0007f87001007387 */ /* 0x000fe80000100a00 */
[----:B------:R-:W4:Y:S04]  /*eb30*/  LDL.LU.64 R140, [R1+0x538] ;  /* 0x00053800018c7983 */ /* 0x000f280000300a00 */
[----:B------:R-:W4:Y:S01]  /*eb40*/  LDL.LU.64 R142, [R1+0x510] ;  /* 0x00051000018e7983 */ /* 0x000f220000300a00 */
[----:B--2---:R-:W-:-:S04]  /*eb50*/  IMAD.WIDE R26, R252, 0x4, R232 ;  /* 0x00000004fc1a7825 */ /* 0x004fc800078e02e8 */
[C---:B---3--:R-:W-:Y:S02]  /*eb60*/  IMAD.WIDE R88, R252.reuse, 0x4, R4 ;  /* 0x00000004fc587825 */ /* 0x048fe400078e0204 */
[----:B------:R-:W2:Y:S04]  /*eb70*/  LDL.LU.64 R4, [R1+0x568] ;  /* 0x0005680001047983 */ /* 0x000ea80000300a00 */
[----:B------:R-:W3:Y:S04]  /*eb80*/  LDL.LU.64 R232, [R1+0x560] ;  /* 0x0005600001e87983 */ /* 0x000ee80000300a00 */
[----:B------:R1:W-:Y:S01]  /*eb90*/  STL.64 [R1+0x838], R110 ;  /* 0x0008386e01007387 */ /* 0x0003e20000100a00 */
[----:B----4-:R-:W-:-:S03]  /*eba0*/  IMAD.WIDE R220, R252, 0x4, R216 ;  /* 0x00000004fcdc7825 */ /* 0x010fc600078e02d8 */
[----:B------:R-:W4:Y:S01]  /*ebb0*/  LDL.LU.64 R216, [R1+0x548] ;  /* 0x0005480001d87983 */ /* 0x000f220000300a00 */
[----:B------:R-:W-:-:S04]  /*ebc0*/  IMAD.WIDE R98, R252, 0x4, R178 ;  /* 0x00000004fc627825 */ /* 0x000fc800078e02b2 */
[----:B------:R-:W-:Y:S01]  /*ebd0*/  IMAD.MOV.U32 R0, RZ, RZ, 0x1f ;  /* 0x0000001fff007424 */ /* 0x000fe200078e00ff */
[----:B------:R-:W-:Y:S01]  /*ebe0*/  STL.64 [R1+0x1b8], R98 ;  /* 0x0001b86201007387 */ /* 0x000fe20000100a00 */
[----:B------:R-:W-:-:S03]  /*ebf0*/  IMAD.WIDE R96, R252, 0x4, R122 ;  /* 0x00000004fc607825 */ /* 0x000fc600078e027a */
[----:B------:R-:W2:Y:S01]  /*ec00*/  LDL.LU.64 R16, [R1+0x558] ;  /* 0x0005580001107983 */ /* 0x000ea20000300a00 */
[----:B------:R-:W-:Y:S01]  /*ec10*/  IMAD.WIDE R82, R252, 0x4, R82 ;  /* 0x00000004fc527825 */ /* 0x000fe200078e0252 */
[----:B------:R-:W-:Y:S02]  /*ec20*/  IADD3 R0, R0, c[0x0][0x180], RZ ;  /* 0x0000600000007a10 */ /* 0x000fe40007ffe0ff */
[----:B------:R-:W2:Y:S01]  /*ec30*/  LDL.LU.64 R122, [R1+0x518] ;  /* 0x00051800017a7983 */ /* 0x000ea20000300a00 */
[----:B------:R-:W-:Y:S01]  /*ec40*/  IMAD.WIDE R80, R252, 0x4, R2 ;  /* 0x00000004fc507825 */ /* 0x000fe200078e0202 */
[----:B------:R-:W-:Y:S02]  /*ec50*/  ISETP.GE.AND P4, PT, R0, 0x20, PT ;  /* 0x000000200000780c */ /* 0x000fe40003f86270 */
[----:B------:R-:W-:Y:S01]  /*ec60*/  STL.64 [R1+0x218], R96 ;  /* 0x0002186001007387 */ /* 0x000fe20000100a00 */
[----:B------:R-:W-:-:S03]  /*ec70*/  IMAD.MOV.U32 R0, RZ, RZ, c[0x0][0x188] ;  /* 0x00006200ff007624 */ /* 0x000fc600078e00ff */
[----:B------:R-:W-:Y:S04]  /*ec80*/  STL.64 [R1+0x800], R82 ;  /* 0x0008005201007387 */ /* 0x000fe80000100a00 */
[----:B------:R1:W-:Y:S04]  /*ec90*/  STL.64 [R1+0x840], R80 ;  /* 0x0008405001007387 */ /* 0x0003e80000100a00 */
[----:B------:R-:W2:Y:S01]  /*eca0*/  LDL.64 R214, [R1+0x580] ;  /* 0x0005800001d67983 */ /* 0x000ea20000100a00 */
[----:B------:R-:W-:-:S03]  /*ecb0*/  IMAD.SHL.U32 R21, R0, 0x20, RZ ;  /* 0x0000002000157824 */ /* 0x000fc600078e00ff */
[----:B------:R-:W2:Y:S04]  /*ecc0*/  LDL.64 R62, [R1+0x588] ;  /* 0x00058800013e7983 */ /* 0x000ea80000100a00 */
[----:B------:R-:W2:Y:S01]  /*ecd0*/  LDL.64 R148, [R1+0x590] ;  /* 0x0005900001947983 */ /* 0x000ea20000100a00 */
[----:B------:R-:W-:-:S03]  /*ece0*/  IMAD.WIDE R128, R252, 0x4, R124 ;  /* 0x00000004fc807825 */ /* 0x000fc600078e027c */
        /* <DEDUP_REMOVED lines=8> */
[----:B------:R-:W2:Y:S04]  /*ed70*/  LDL.64 R124, [R1+0x608] ;  /* 0x00060800017c7983 */ /* 0x000ea80000100a00 */
[----:B------:R-:W2:Y:S01]  /*ed80*/  LDL.64 R126, [R1+0x648] ;  /* 0x00064800017e7983 */ /* 0x000ea20000100a00 */
[----:B------:R-:W-:-:S03]  /*ed90*/  IMAD.WIDE R18, R21, 0x4, R142 ;  /* 0x0000000415127825 */ /* 0x000fc600078e028e */
[----:B------:R-:W2:Y:S04]  /*eda0*/  LDL.64 R136, [R1+0x688] ;  /* 0x0006880001887983 */ /* 0x000ea80000100a00 */
[----:B------:R-:W2:Y:S04]  /*edb0*/  LDL.64 R138, [R1+0x6c8] ;  /* 0x0006c800018a7983 */ /* 0x000ea80000100a00 */
[----:B------:R-:W2:Y:S04]  /*edc0*/  LDL.64 R140, [R1+0x708] ;  /* 0x00070800018c7983 */ /* 0x000ea80000100a00 */
[----:B------:R-:W2:Y:S04]  /*edd0*/  LDL.64 R178, [R1+0x748] ;  /* 0x0007480001b27983 */ /* 0x000ea80000100a00 */
[----:B------:R-:W2:Y:S01]  /*ede0*/  LDL.64 R142, [R1+0x788] ;  /* 0x00078800018e7983 */ /* 0x000ea20000100a00 */
[----:B---3--:R-:W-:-:S03]  /*edf0*/  IMAD.WIDE R8, R21, 0x4, R232 ;  /* 0x0000000415087825 */ /* 0x008fc600078e02e8 */
[----:B------:R-:W3:Y:S01]  /*ee00*/  LDL.64 R232, [R1+0x7c8] ;  /* 0x0007c80001e87983 */ /* 0x000ee20000100a00 */
[----:B----4-:R-:W-:-:S03]  /*ee10*/  IMAD.WIDE R12, R21, 0x4, R216 ;  /* 0x00000004150c7825 */ /* 0x010fc600078e02d8 */
[----:B------:R-:W4:Y:S04]  /*ee20*/  LDL.64 R216, [R1+0x808] ;  /* 0x0008080001d87983 */ /* 0x000f280000100a00 */
[----:B------:R-:W1:Y:S01]  /*ee30*/  S2R R181, SR_TID.X ;  /* 0x0000000000b57919 */ /* 0x000e620000002100 */
[----:B------:R-:W-:-:S04]  /*ee40*/  IMAD.WIDE R6, R21, 0x4, R176 ;  /* 0x0000000415067825 */ /* 0x000fc800078e02b0 */
[----:B--2---:R-:W-:-:S04]  /*ee50*/  IMAD.WIDE R4, R21, 0x4, R4 ;  /* 0x0000000415047825 */ /* 0x004fc800078e0204 */
[----:B------:R-:W-:Y:S01]  /*ee60*/  IMAD.WIDE R16, R21, 0x4, R16 ;  /* 0x0000000415107825 */ /* 0x000fe200078e0210 */
[----:B-1----:R-:W-:-:S04]  /*ee70*/  LOP3.LUT R176, R181, 0x1f, RZ, 0xc0, !PT ;  /* 0x0000001fb5b07812 */ /* 0x002fc800078ec0ff */
[----:B------:R-:W-:-:S04]  /*ee80*/  SHF.L.U32 R0, R176, 0x2, RZ ;  /* 0x00000002b0007819 */ /* 0x000fc800000006ff */
[----:B------:R-:W-:Y:S01]  /*ee90*/  LOP3.LUT R177, R0, 0x60, RZ, 0x3c, !PT ;  /* 0x0000006000b17812 */ /* 0x000fe200078e3cff */
[----:B------:R-:W-:Y:S02]  /*eea0*/  IMAD.WIDE R20, R21, 0x4, R122 ;  /* 0x0000000415147825 */ /* 0x000fe400078e027a */
[----:B------:R-:W2:Y:S04]  /*eeb0*/  LDL.64 R122, [R1+0x210] ;  /* 0x00021000017a7983 */ /* 0x000ea80000100a00 */
        /* <DEDUP_REMOVED lines=8> */
[----:B------:R1:W-:Y:S04]  /*ef40*/  LDGSTS.E [R177+0xbf00], [R18.64], !P6 ;  /* 0x0bf0000012b17fae */ /* 0x0003e8000f121844 */
[----:B------:R1:W-:Y:S04]  /*ef50*/  LDGSTS.E [R177+0xbf80], [R20.64], !P6 ;  /* 0x0bf8000014b17fae */ /* 0x0003e8000f121844 */
[----:B------:R-:W0:Y:S04]  /*ef60*/  LDGDEPBAR ;  /* 0x00000000000079af */ /* 0x000e280000000000 */
[----:B------:R1:W-:Y:S04]  /*ef70*/  LDGSTS.E [R0+0x4000], [R214.64], P5 ;  /* 0x04000000d6007fae */ /* 0x0003e8000a921844 */
[----:B------:R1:W-:Y:S04]  /*ef80*/  LDGSTS.E [R0+0x4400], [R62.64], P5 ;  /* 0x044000003e007fae */ /* 0x0003e8000a921844 */
[----:B------:R1:W-:Y:S04]  /*ef90*/  LDGSTS.E [R0+0x4800], [R148.64], P5 ;  /* 0x0480000094007fae */ /* 0x0003e8000a921844 */
[----:B-1----:R-:W2:Y:S04]  /*efa0*/  LDL.LU.64 R214, [R1+0xca8] ;  /* 0x000ca80001d67983 */ /* 0x002ea80000300a00 */
[----:B------:R-:W2:Y:S04]  /*efb0*/  LDL.LU.64 R62, [R1+0xca0] ;  /* 0x000ca000013e7983 */ /* 0x000ea80000300a00 */
[----:B------:R1:W-:Y:S04]  /*efc0*/  LDGSTS.E [R0+0x4c00], [R64.64], P5 ;  /* 0x04c0000040007fae */ /* 0x0003e8000a921844 */
[----:B------:R-:W2:Y:S04]  /*efd0*/  LDL.LU.64 R148, [R1+0xc98] ;  /* 0x000c980001947983 */ /* 0x000ea80000300a00 */
[----:B------:R1:W-:Y:S04]  /*efe0*/  LDGSTS.E [R0+0x5000], [R66.64], P5 ;  /* 0x0500000042007fae */ /* 0x0003e8000a921844 */
[----:B-1----:R-:W2:Y:S04]  /*eff0*/  LDL.LU.64 R64, [R1+0xc90] ;  /* 0x000c900001407983 */ /* 0x002ea80000300a00 */
        /* <DEDUP_REMOVED lines=17> */
[----:B-1----:R-:W2:Y:S04]  /*f110*/  LDL.LU.64 R142, [R1+0xc48] ;  /* 0x000c4800018e7983 */ /* 0x002ea80000300a00 */
[----:B---3--:R1:W-:Y:S04]  /*f120*/  LDGSTS.E [R0+0x7800], [R232.64], P5 ;  /* 0x07800000e8007fae */ /* 0x0083e8000a921844 */
[----:B-1----:R-:W3:Y:S04]  /*f130*/  LDL.LU.64 R232, [R1+0xc40] ;  /* 0x000c400001e87983 */ /* 0x002ee80000300a00 */
[----:B----4-:R1:W-:Y:S04]  /*f140*/  LDGSTS.E [R0+0x7c00], [R216.64], P5 ;  /* 0x07c00000d8007fae */ /* 0x0103e8000a921844 */
[----:B-1----:R-:W4:Y:S04]  /*f150*/  LDL.LU.64 R216, [R1+0xc38] ;  /* 0x000c380001d87983 */ /* 0x002f280000300a00 */
[----:B------:R-:W1:Y:S01]  /*f160*/  S2R R180, SR_TID.X ;  /* 0x0000000000b47919 */ /* 0x000e620000002100 */
[----:B------:R-:W-:-:S02]  /*f170*/  LOP3.LUT R181, R181, 0x1f, RZ, 0xc0, !PT ;  /* 0x0000001fb5b57812 */ /* 0x000fc400078ec0ff */
[----:B-1----:R-:W-:-:S05]  /*f180*/  LOP3.LUT R180, R180, 0x1f, RZ, 0xc0, !PT ;  /* 0x0000001fb4b47812 */ /* 0x002fca00078ec0ff */
[----:B------:R-:W-:-:S05]  /*f190*/  IMAD.SHL.U32 R180, R180, 0x4, RZ ;  /* 0x00000004b4b47824 */ /* 0x000fca00078e00ff */
[----:B------:R-:W-:Y:S01]  /*f1a0*/  LOP3.LUT R179, R180, 0x10, RZ, 0x3c, !PT ;  /* 0x00000010b4b37812 */ /* 0x000fe200078e3cff */
[----:B------:R-:W-:-:S05]  /*f1b0*/  IMAD.SHL.U32 R180, R181, 0x4, RZ ;  /* 0x00000004b5b47824 */ /* 0x000fca00078e00ff */
[C---:B------:R-:W-:Y:S02]  /*f1c0*/  LOP3.LUT R181, R180.reuse, 0x20, RZ, 0x3c, !PT ;  /* 0x00000020b4b57812 */ /* 0x040fe400078e3cff */
[----:B------:R-:W-:Y:S01]  /*f1d0*/  LOP3.LUT R180, R180, 0x30, RZ, 0x3c, !PT ;  /* 0x00000030b4b47812 */ /* 0x000fe200078e3cff */
[----:B------:R-:W-:Y:S02]  /*f1e0*/  IMAD.SHL.U32 R176, R176, 0x4, RZ ;  /* 0x00000004b0b07824 */ /* 0x000fe400078e00ff */
[----:B------:R-:W-:-:S04]  /*f1f0*/  IMAD.WIDE R100, R252, 0x4, R100 ;  /* 0x00000004fc647825 */ /* 0x000fc800078e0264 */
[----:B------:R-:W-:Y:S01]  /*f200*/  IMAD.WIDE R236, R252, 0x4, R236 ;  /* 0x00000004fcec7825 */ /* 0x000fe200078e02ec */
[----:B------:R-:W-:-:S03]  /*f210*/  LOP3.LUT R0, R0, 0x70, RZ, 0x3c, !PT ;  /* 0x0000007000007812 */ /* 0x000fc600078e3cff */
[----:B------:R-:W-:-:S04]  /*f220*/  IMAD.WIDE R146, R252, 0x4, R146 ;  /* 0x00000004fc927825 */ /* 0x000fc800078e0292 */
[----:B------:R-:W-:-:S04]  /*f230*/  IMAD.WIDE R234, R252, 0x4, R234 ;  /* 0x00000004fcea7825 */ /* 0x000fc800078e02ea */
[----:B------:R-:W-:-:S04]  /*f240*/  IMAD.WIDE R218, R252, 0x4, R218 ;  /* 0x00000004fcda7825 */ /* 0x000fc800078e02da */
[----:B------:R-:W-:-:S04]  /*f250*/  IMAD.WIDE R150, R252, 0x4, R150 ;  /* 0x00000004fc967825 */ /* 0x000fc800078e0296 */
[----:B------:R-:W-:-:S04]  /*f260*/  IMAD.WIDE R102, R252, 0x4, R102 ;  /* 0x00000004fc667825 */ /* 0x000fc800078e0266 */
[----:B------:R-:W-:Y:S01]  /*f270*/  IMAD.WIDE R86, R252, 0x4, R86 ;  /* 0x00000004fc567825 */ /* 0x000fe200078e0256 */
[----:B----4-:R1:W-:Y:S04]  /*f280*/  LDGSTS.E [R179+0x4080], [R216.64], P5 ;  /* 0x04080000d8b37fae */ /* 0x0103e8000a921844 */
[----:B---3--:R1:W-:Y:S04]  /*f290*/  LDGSTS.E [R179+0x4480], [R232.64], P5 ;  /* 0x04480000e8b37fae */ /* 0x0083e8000a921844 */
[----:B--2---:R2:W-:Y:S04]  /*f2a0*/  LDGSTS.E [R179+0x4880], [R122.64], P5 ;  /* 0x048800007ab37fae */ /* 0x0045e8000a921844 */
        /* <DEDUP_REMOVED lines=36> */
[----:B---3--:R3:W5:Y:S04]  /*f4f0*/  LDL.LU.64 R142, [R1+0xc30] ;  /* 0x000c3000018e7983 */ /* 0x0087680000300a00 */
[----:B------:R2:W-:Y:S01]  /*f500*/  LDGSTS.E [R180+0x5d80], [R194.64], P5 ;  /* 0x05d80000c2b47fae */ /* 0x0005e2000a921844 */
[----:B-1----:R-:W-:-:S03]  /*f510*/  LOP3.LUT R181, R176, 0x40, RZ, 0x3c, !PT ;  /* 0x00000040b0b57812 */ /* 0x002fc600078e3cff */
[----:B----4-:R3:W5:Y:S04]  /*f520*/  LDL.LU.64 R140, [R1+0xc28] ;  /* 0x000c2800018c7983 */ /* 0x0107680000300a00 */
[----:B------:R1:W-:Y:S04]  /*f530*/  LDGSTS.E [R180+0x6180], [R192.64], P5 ;  /* 0x06180000c0b47fae */ /* 0x0003e8000a921844 */
[----:B------:R3:W5:Y:S04]  /*f540*/  LDL.LU.64 R138, [R1+0xc20] ;  /* 0x000c2000018a7983 */ /* 0x0007680000300a00 */
        /* <DEDUP_REMOVED lines=28> */
[----:B------:R1:W-:Y:S01]  /*f710*/  LDGSTS.E [R181+0x5e00], [R250.64], P5 ;  /* 0x05e00000fab57fae */ /* 0x0003e2000a921844 */
[----:B------:R-:W-:-:S03]  /*f720*/  LOP3.LUT R176, R176, 0x50, RZ, 0x3c, !PT ;  /* 0x00000050b0b07812 */ /* 0x000fc600078e3cff */
        /* <DEDUP_REMOVED lines=24> */
[----:B--2---:R3:W5:Y:S04]  /*f8b0*/  LDL.LU.64 R196, [R1+0xb48] ;  /* 0x000b480001c47983 */ /* 0x0047680000300a00 */
[----:B------:R2:W-:Y:S04]  /*f8c0*/  LDGSTS.E [R176+0x5280], [R224.64], P5 ;  /* 0x05280000e0b07fae */ /* 0x0005e8000a921844 */
[----:B------:R3:W5:Y:S04]  /*f8d0*/  LDL.LU.64 R194, [R1+0xb40] ;  /* 0x000b400001c27983 */ /* 0x0007680000300a00 */
[----:B------:R2:W-:Y:S04]  /*f8e0*/  LDGSTS.E [R176+0x5680], [R36.64], P5 ;  /* 0x0568000024b07fae */ /* 0x0005e8000a921844 */
[----:B-1----:R3:W5:Y:S04]  /*f8f0*/  LDL.LU.64 R192, [R1+0xb38] ;  /* 0x000b380001c07983 */ /* 0x0027680000300a00 */
[----:B------:R1:W-:Y:S04]  /*f900*/  LDGSTS.E [R176+0x5a80], [R34.64], P5 ;  /* 0x05a8000022b07fae */ /* 0x0003e8000a921844 */
        /* <DEDUP_REMOVED lines=48> */
[----:B------:R1:W-:Y:S04]  /*fc10*/  LDGSTS.E [R177+0x7f00], [R110.64], P5 ;  /* 0x07f000006eb17fae */ /* 0x0003e8000a921844 */
[----:B------:R3:W-:Y:S04]  /*fc20*/  STL [R1+0x3c], RZ ;  /* 0x00003cff01007387 */ /* 0x0007e80000100800 */
        /* <DEDUP_REMOVED lines=16> */
[----:B------:R-:W-:-:S03]  /*fd30*/  CS2R R244, SRZ ;  /* 0x0000000000f47805 */ /* 0x000fc6000001ff00 */
[----:B------:R-:W0:Y:S01]  /*fd40*/  LDGDEPBAR ;  /* 0x00000000000079af */ /* 0x000e220000000000 */
[----:B------:R-:W-:Y:S01]  /*fd50*/  CS2R R246, SRZ ;  /* 0x0000000000f67805 */ /* 0x000fe2000001ff00 */
[----:B----4-:R-:W-:Y:S01]  /*fd60*/  CS2R R108, SRZ ;  /* 0x00000000006c7805 */ /* 0x010fe2000001ff00 */
[----:B-1----:R-:W-:Y:S01]  /*fd70*/  CS2R R110, SRZ ;  /* 0x00000000006e7805 */ /* 0x002fe2000001ff00 */
[----:B------:R-:W-:Y:S01]  /*fd80*/  CS2R R112, SRZ ;  /* 0x0000000000707805 */ /* 0x000fe2000001ff00 */
[----:B------:R-:W-:Y:S01]  /*fd90*/  CS2R R114, SRZ ;  /* 0x0000000000727805 */ /* 0x000fe2000001ff00 */
[----:B------:R-:W-:Y:S01]  /*fda0*/  CS2R R116, SRZ ;  /* 0x0000000000747805 */ /* 0x000fe2000001ff00 */
[----:B--2---:R-:W-:Y:S01]  /*fdb0*/  CS2R R118, SRZ ;  /* 0x0000000000767805 */ /* 0x004fe2000001ff00 */
[----:B------:R-:W-:Y:S01]  /*fdc0*/  CS2R R120, SRZ ;  /* 0x0000000000787805 */ /* 0x000fe2000001ff00 */
[----:B------:R-:W-:Y:S01]  /*fdd0*/  CS2R R122, SRZ ;  /* 0x00000000007a7805 */ /* 0x000fe2000001ff00 */
[----:B---3--:R-:W-:Y:S01]  /*fde0*/  CS2R R80, SRZ ;  /* 0x0000000000507805 */ /* 0x008fe2000001ff00 */
[----:B------:R-:W-:Y:S01]  /*fdf0*/  CS2R R82, SRZ ;  /* 0x0000000000527805 */ /* 0x000fe2000001ff00 */
        /* <DEDUP_REMOVED lines=10> */
[----:B------:R-:W-:Y:S05]  /*fea0*/  @!P4 BRA `(.L_x_0) ;  /* 0x0000f2e00000c947 */ /* 0x000fea0003800000 */
[----:B------:R-:W2:Y:S04]  /*feb0*/  LDL.LU.64 R174, [R1+0x1a8] ;  /* 0x0001a80001ae7983 */ /* 0x000ea80000300a00 */
[----:B------:R-:W3:Y:S04]  /*fec0*/  LDL.LU.64 R176, [R1+0x1a0] ;  /* 0x0001a00001b07983 */ /* 0x000ee80000300a00 */
[----:B------:R-:W4:Y:S04]  /*fed0*/  LDL.LU.64 R178, [R1+0x200] ;  /* 0x0002000001b27983 */ /* 0x000f280000300a00 */
[----:B------:R-:W2:Y:S04]  /*fee0*/  LDL.LU.64 R180, [R1+0x1f8] ;  /* 0x0001f80001b47983 */ /* 0x000ea80000300a00 */
[----:B------:R-:W2:Y:S04]  /*fef0*/  LDL.LU.64 R182, [R1+0x660] ;  /* 0x0006600001b67983 */ /* 0x000ea80000300a00 */
[----:B------:R-:W2:Y:S04]  /*ff00*/  LDL.LU.64 R96, [R1+0x5e0] ;  /* 0x0005e00001607983 */ /* 0x000ea80000300a00 */
[----:B------:R-:W2:Y:S04]  /*ff10*/  LDL.LU.64 R98, [R1+0x668] ;  /* 0x0006680001627983 */ /* 0x000ea80000300a00 */
[----:B------:R-:W2:Y:S04]  /*ff20*/  LDL.LU.64 R208, [R1+0x670] ;  /* 0x0006700001d07983 */ /* 0x000ea80000300a00 */
[----:B------:R-:W2:Y:S04]  /*ff30*/  LDL.LU.64 R210, [R1+0x1b0] ;  /* 0x0001b00001d27983 */ /* 0x000ea80000300a00 */
[----:B------:R-:W2:Y:S04]  /*ff40*/  LDL.LU.64 R122, [R1+0x578] ;  /* 0x00057800017a7983 */ /* 0x000ea80000300a00 */
[----:B------:R-:W3:Y:S04]  /*ff50*/  LDL.LU.64 R82, [R1+0x570] ;  /* 0x0005700001527983 */ /* 0x000ee80000300a00 */
[----:B------:R-:W3:Y:S04]  /*ff60*/  LDL.LU.64 R108, [R1+0x3b0] ;  /* 0x0003b000016c7983 */ /* 0x000ee80000300a00 */
[----:B------:R-:W3:Y:S04]  /*ff70*/  LDL.LU.64 R110, [R1+0x3b8] ;  /* 0x0003b800016e7983 */ /* 0x000ee80000300a00 */
[----:B------:R-:W4:Y:S04]  /*ff80*/  LDL.LU.64 R120, [R1+0x1c8] ;  /* 0x0001c80001787983 */ /* 0x000f280000300a00 */
[----:B------:R-:W4:Y:S04]  /*ff90*/  LDL.LU.64 R80, [R1+0x1d8] ;  /* 0x0001d80001507983 */ /* 0x000f280000300a00 */
[----:B------:R-:W4:Y:S04]  /*ffa0*/  LDL.LU.64 R112, [R1+0x190] ;  /* 0x0001900001707983 */ /* 0x000f280000300a00 */
[----:B------:R-:W4:Y:S04]  /*ffb0*/  LDL.LU.64 R172, [R1+0x198] ;  /* 0x0001980001ac7983 */ /* 0x000f280000300a00 */
[----:B--2---:R-:W-:Y:S01]  /*ffc0*/  STL [R1+0x244], R122 ;  /* 0x0002447a01007387 */ /* 0x004fe20000100800 */
[----:B------:R-:W-:-:S03]  /*ffd0*/  IMAD.MOV.U32 R0, RZ, RZ, R123 ;  /* 0x000000ffff007224 */ /* 0x000fc600078e007b */
[----:B------:R-:W2:Y:S04]  /*ffe0*/  LDL.LU.64 R114, [R1+0x408] ;  /* 0x0004080001727983 */ /* 0x000ea80000300a00 */
[----:B------:R1:W-:Y:S04]  /*fff0*/  STL [R1+0x240], R0 ;  /* 0x0002400001007387 */ /* 0x0003e80000100800 */
[----:B---3--:R3:W-:Y:S04]  /*10000*/  STL [R1+0x24c], R82 ;  /* 0x00024c5201007387 */ /* 0x0087e80000100800 */
[----:B------:R-:W2:Y:S01]  /*10010*/  LDL.LU.64 R116, [R1+0x400] ;  /* 0x0004000001747983 */ /* 0x000ea20000300a00 */
[----:B-1----:R-:W-:-:S03]  /*10020*/  IMAD.MOV.U32 R0, RZ, RZ, R83 ;  /* 0x000000ffff007224 */ /* 0x002fc600078e0053 */
[----:B------:R-:W2:Y:S04]  /*10030*/  LDL.LU.64 R118, [R1+0x3e0] ;  /* 0x0003e00001767983 */ /* 0x000ea80000300a00 */
[----:B------:R1:W-:Y:S04]  /*10040*/  STL [R1+0x248], R0 ;  /* 0x0002480001007387 */ /* 0x0003e80000100800 */
[----:B------:R-:W2:Y:S04]  /*10050*/  LDL.LU.64 R122, [R1+0x3e8] ;  /* 0x0003e800017a7983 */ /* 0x000ea80000300a00 */
[----:B---3--:R-:W3:Y:S01]  /*10060*/  LDL.LU.64 R82, [R1+0x3c0] ;  /* 0x0003c00001527983 */ /* 0x008ee20000300a00 */
[----:B-1----:R-:W-:-:S03]  /*10070*/  IMAD.MOV.U32 R0, RZ, RZ, R109 ;  /* 0x000000ffff007224 */ /* 0x002fc600078e006d */
[----:B------:R-:W-:Y:S04]  /*10080*/  STL [R1+0x254], R108 ;  /* 0x0002546c01007387 */ /* 0x000fe80000100800 */
[----:B------:R1:W-:Y:S04]  /*10090*/  STL [R1+0x250], R0 ;  /* 0x0002500001007387 */ /* 0x0003e80000100800 */
[----:B------:R-:W-:Y:S01]  /*100a0*/  STL [R1+0x25c], R110 ;  /* 0x00025c6e01007387 */ /* 0x000fe20000100800 */
[----:B-1----:R-:W-:-:S05]  /*100b0*/  IMAD.MOV.U32 R0, RZ, RZ, R111 ;  /* 0x000000ffff007224 */ /* 0x002fca00078e006f */
[----:B------:R1:W-:Y:S04]  /*100c0*/  STL [R1+0x258], R0 ;  /* 0x0002580001007387 */ /* 0x0003e80000100800 */
[----:B----4-:R4:W-:Y:S04]  /*100d0*/  STL [R1+0x264], R120 ;  /* 0x0002647801007387 */ /* 0x0109e80000100800 */
[----:B------:R-:W-:Y:S01]  /*100e0*/  STL [R1+0x26c], R80 ;  /* 0x00026c5001007387 */ /* 0x000fe20000100800 */
[----:B-1----:R-:W-:-:S05]  /*100f0*/  MOV R0, R121 ;  /* 0x0000007900007202 */ /* 0x002fca0000000f00 */
[----:B------:R1:W-:Y:S04]  /*10100*/  STL [R1+0x260], R0 ;  /* 0x0002600001007387 */ /* 0x0003e80000100800 */
[----:B----4-:R-:W4:Y:S04]  /*10110*/  LDL.LU.64 R120, [R1+0x3c8] ;  /* 0x0003c80001787983 */ /* 0x010f280000300a00 */
[----:B------:R-:W-:Y:S01]  /*10120*/  STL [R1+0x274], R112 ;  /* 0x0002747001007387 */ /* 0x000fe20000100800 */
[----:B-1----:R-:W-:-:S05]  /*10130*/  IMAD.MOV.U32 R0, RZ, RZ, R81 ;  /* 0x000000ffff007224 */ /* 0x002fca00078e0051 */
[----:B------:R1:W-:Y:S04]  /*10140*/  STL [R1+0x268], R0 ;  /* 0x0002680001007387 */ /* 0x0003e80000100800 */
[----:B------:R-:W4:Y:S04]  /*10150*/  LDL.LU.64 R80, [R1+0x1d0] ;  /* 0x0001d00001507983 */ /* 0x000f280000300a00 */
[----:B------:R-:W-:Y:S01]  /*10160*/  STL [R1+0x27c], R172 ;  /* 0x00027cac01007387 */ /* 0x000fe20000100800 */
[----:B-1----:R-:W-:-:S05]  /*10170*/  IMAD.MOV.U32 R0, RZ, RZ, R113 ;  /* 0x000000ffff007224 */ /* 0x002fca00078e0071 */
[----:B------:R1:W-:Y:S02]  /*10180*/  STL [R1+0x270], R0 ;  /* 0x0002700001007387 */ /* 0x0003e40000100800 */
[----:B-1----:R-:W-:Y:S02]  /*10190*/  IMAD.MOV.U32 R0, RZ, RZ, R173 ;  /* 0x000000ffff007224 */ /* 0x002fe400078e00ad */
[----:B------:R-:W4:Y:S04]  /*101a0*/  LDL.LU.64 R172, [R1+0x1e0] ;  /* 0x0001e00001ac7983 */ /* 0x000f280000300a00 */
[----:B------:R1:W-:Y:S04]  /*101b0*/  STL [R1+0x278], R0 ;  /* 0x0002780001007387 */ /* 0x0003e80000100800 */
[----:B--2---:R-:W-:Y:S01]  /*101c0*/  STL [R1+0x284], R114 ;  /* 0x0002847201007387 */ /* 0x004fe20000100800 */
[----:B-1----:R-:W-:-:S03]  /*101d0*/  IMAD.MOV.U32 R0, RZ, RZ, R115 ;  /* 0x000000ffff007224 */ /* 0x002fc600078e0073 */
[----:B------:R-:W2:Y:S04]  /*101e0*/  LDL.LU.64 R246, [R1+0x430] ;  /* 0x0004300001f67983 */ /* 0x000ea80000300a00 */
[----:B------:R1:W-:Y:S04]  /*101f0*/  STL [R1+0x280], R0 ;  /* 0x0002800001007387 */ /* 0x0003e80000100800 */
[----:B------:R-:W-:Y:S04]  /*10200*/  STL [R1+0x28c], R116 ;  /* 0x00028c7401007387 */ /* 0x000fe80000100800 */
[----:B------:R-:W-:Y:S01]  /*10210*/  STL [R1+0x294], R118 ;  /* 0x0002947601007387 */ /* 0x000fe20000100800 */
[----:B-1----:R-:W-:-:S05]  /*10220*/  IMAD.MOV.U32 R0, RZ, RZ, R117 ;  /* 0x000000ffff007224 */ /* 0x002fca00078e0075 */
[----:B------:R1:W-:Y:S04]  /*10230*/  STL [R1+0x288], R0 ;  /* 0x0002880001007387 */ /* 0x0003e80000100800 */
[----:B------:R-:W2:Y:S04]  /*10240*/  LDL.LU.64 R108, [R1+0x438] ;  /* 0x00043800016c7983 */ /* 0x000ea80000300a00 */
[----:B------:R-:W-:Y:S01]  /*10250*/  STL [R1+0x29c], R122 ;  /* 0x00029c7a01007387 */ /* 0x000fe20000100800 */
[----:B-1----:R-:W-:-:S05]  /*10260*/  IMAD.MOV.U32 R0, RZ, RZ, R119 ;  /* 0x000000ffff007224 */ /* 0x002fca00078e0077 */
[----:B------:R1:W-:Y:S04]  /*10270*/  STL [R1+0x290], R0 ;  /* 0x0002900001007387 */ /* 0x0003e80000100800 */
[----:B------:R-:W2:Y:S01]  /*10280*/  LDL.LU.64 R110, [R1+0x410] ;  /* 0x00041000016e7983 */ /* 0x000ea20000300a00 */
[----:B-1----:R-:W-:-:S05]  /*10290*/  IMAD.MOV.U32 R0, RZ, RZ, R123 ;  /* 0x000000ffff007224 */ /* 0x002fca00078e007b */
[----:B------:R1:W-:Y:S04]  /*102a0*/  STL [R1+0x298], R0 ;  /* 0x0002980001007387 */ /* 0x0003e80000100800 */
[----:B---3--:R3:W-:Y:S04]  /*102b0*/  STL [R1+0x2a4], R82 ;  /* 0x0002a45201007387 */ /* 0x0087e80000100800 */
[----:B------:R-:W2:Y:S01]  /*102c0*/  LDL.LU.64 R122, [R1+0x418] ;  /* 0x00041800017a7983 */ /* 0x000ea20000300a00 */
[----:B-1----:R-:W-:-:S03]  /*102d0*/  MOV R0, R83 ;  /* 0x0000005300007202 */ /* 0x002fc60000000f00 */
[----:B----4-:R-:W-:Y:S04]  /*102e0*/  STL [R1+0x2ac], R120 ;  /* 0x0002ac7801007387 */ /* 0x010fe80000100800 */
[----:B------:R1:W-:Y:S04]  /*102f0*/  STL [R1+0x2a0], R0 ;  /* 0x0002a00001007387 */ /* 0x0003e80000100800 */
[----:B---3--:R-:W3:Y:S01]  /*10300*/  LDL.LU.64 R82, [R1+0x3f0] ;  /* 0x0003f00001527983 */ /* 0x008ee20000300a00 */
[----:B-1----:R-:W-:-:S03]  /*10310*/  IMAD.MOV.U32 R0, RZ, RZ, R121 ;  /* 0x000000ffff007224 */ /* 0x002fc600078e0079 */
[----:B------:R-:W-:Y:S04]  /*10320*/  STL [R1+0x2b4], R80 ;  /* 0x0002b45001007387 */ /* 0x000fe80000100800 */
[----:B------:R1:W-:Y:S04]  /*10330*/  STL [R1+0x2a8], R0 ;  /* 0x0002a80001007387 */ /* 0x0003e80000100800 */
[----:B------:R-:W4:Y:S04]  /*10340*/  LDL.LU.64 R112, [R1+0x3f8] ;  /* 0x0003f80001707983 */ /* 0x000f280000300a00 */
[----:B------:R-:W4:Y:S01]  /*10350*/  LDL.LU.64 R114, [R1+0x3d0] ;  /* 0x0003d00001727983 */ /* 0x000f220000300a00 */
[----:B-1----:R-:W-:-:S05]  /*10360*/  IMAD.MOV.U32 R0, RZ, RZ, R81 ;  /* 0x000000ffff007224 */ /* 0x002fca00078e0051 */
[----:B------:R1:W-:Y:S04]  /*10370*/  STL [R1+0x2b0], R0 ;  /* 0x0002b00001007387 */ /* 0x0003e80000100800 */
[----:B------:R2:W-:Y:S04]  /*10380*/  STL [R1+0x2bc], R172 ;  /* 0x0002bcac01007387 */ /* 0x0005e80000100800 */
[----:B------:R-:W4:Y:S01]  /*10390*/  LDL.LU.64 R116, [R1+0x3d8] ;  /* 0x0003d80001747983 */ /* 0x000f220000300a00 */
[----:B-1----:R-:W-:-:S03]  /*103a0*/  IMAD.MOV.U32 R0, RZ, RZ, R173 ;  /* 0x000000ffff007224 */ /* 0x002fc600078e00ad */
[----:B------:R-:W4:Y:S04]  /*103b0*/  LDL.LU.64 R118, [R1+0x460] ;  /* 0x0004600001767983 */ /* 0x000f280000300a00 */
[----:B------:R1:W-:Y:S04]  /*103c0*/  STL [R1+0x2b8], R0 ;  /* 0x0002b80001007387 */ /* 0x0003e80000100800 */
[----:B--2---:R-:W-:Y:S04]  /*103d0*/  STL [R1+0x2c4], R246 ;  /* 0x0002c4f601007387 */ /* 0x004fe80000100800 */
[----:B------:R-:W2:Y:S01]  /*103e0*/  LDL.LU.64 R172, [R1+0x468] ;  /* 0x0004680001ac7983 */ /* 0x000ea20000300a00 */
[----:B-1----:R-:W-:-:S03]  /*103f0*/  IMAD.MOV.U32 R0, RZ, RZ, R247 ;  /* 0x000000ffff007224 */ /* 0x002fc600078e00f7 */
[----:B------:R-:W2:Y:S04]  /*10400*/  LDL.LU.64 R120, [R1+0x440] ;  /* 0x0004400001787983 */ /* 0x000ea80000300a00 */
[----:B------:R-:W2:Y:S04]  /*10410*/  LDL.LU.64 R80, [R1+0x448] ;  /* 0x0004480001507983 */ /* 0x000ea80000300a00 */
[----:B------:R-:W-:Y:S04]  /*10420*/  STL [R1+0x2cc], R108 ;  /* 0x0002cc6c01007387 */ /* 0x000fe80000100800 */
[----:B------:R1:W-:Y:S02]  /*10430*/  STL [R1+0x2c0], R0 ;  /* 0x0002c00001007387 */ /* 0x0003e40000100800 */
[----:B-1----:R-:W-:-:S02]  /*10440*/  IMAD.MOV.U32 R0, RZ, RZ, R109 ;  /* 0x000000ffff007224 */ /* 0x002fc400078e006d */
[----:B------:R-:W-:Y:S04]  /*10450*/  STL [R1+0x2d4], R110 ;  /* 0x0002d46e01007387 */ /* 0x000fe80000100800 */
[----:B------:R1:W-:Y:S02]  /*10460*/  STL [R1+0x2c8], R0 ;  /* 0x0002c80001007387 */ /* 0x0003e40000100800 */
[----:B-1----:R-:W-:-:S05]  /*10470*/  IMAD.MOV.U32 R0, RZ, RZ, R111 ;  /* 0x000000ffff007224 */ /* 0x002fca00078e006f */
[----:B------:R1:W-:Y:S04]  /*10480*/  STL [R1+0x2d0], R0 ;  /* 0x0002d00001007387 */ /* 0x0003e80000100800 */
[----:B------:R3:W-:Y:S01]  /*10490*/  STL [R1+0x2dc], R122 ;  /* 0x0002dc7a01007387 */ /* 0x0007e20000100800 */
[----:B-1----:R-:W-:-:S03]  /*104a0*/  IMAD.MOV.U32 R0, RZ, RZ, R123 ;  /* 0x000000ffff007224 */ /* 0x002fc600078e007b */
[----:B---3--:R-:W3:Y:S04]  /*104b0*/  LDL.LU.64 R122, [R1+0x420] ;  /* 0x00042000017a7983 */ /* 0x008ee80000300a00 */
[----:B------:R1:W-:Y:S04]  /*104c0*/  STL [R1+0x2d8], R0 ;  /* 0x0002d80001007387 */ /* 0x0003e80000100800 */
[----:B------:R1:W-:Y:S02]  /*104d0*/  STL [R1+0x2e4], R82 ;  /* 0x0002e45201007387 */ /* 0x0003e40000100800 */
[----:B-1----:R-:W-:-:S02]  /*104e0*/  MOV R0, R83 ;  /* 0x0000005300007202 */ /* 0x002fc40000000f00 */
[----:B------:R-:W3:Y:S04]  /*104f0*/  LDL.LU.64 R82, [R1+0x428] ;  /* 0x0004280001527983 */ /* 0x000ee80000300a00 */
[----:B------:R1:W-:Y:S04]  /*10500*/  STL [R1+0x2e0], R0 ;  /* 0x0002e00001007387 */ /* 0x0003e80000100800 */
[----:B----4-:R-:W-:Y:S01]  /*10510*/  STL [R1+0x2ec], R112 ;  /* 0x0002ec7001007387 */ /* 0x010fe20000100800 */
[----:B-1----:R-:W-:-:S03]  /*10520*/  IMAD.MOV.U32 R0, RZ, RZ, R113 ;  /* 0x000000ffff007224 */ /* 0x002fc600078e0071 */
[----:B------:R-:W-:Y:S04]  /*10530*/  STL [R1+0x2f4], R114 ;  /* 0x0002f47201007387 */ /* 0x000fe80000100800 */
[----:B------:R1:W-:Y:S04]  /*10540*/  STL [R1+0x2e8], R0 ;  /* 0x0002e80001007387 */ /* 0x0003e80000100800 */
[----:B------:R-:W-:Y:S01]  /*10550*/  STL [R1+0x2fc], R116 ;  /* 0x0002fc7401007387 */ /* 0x000fe20000100800 */
[----:B-1----:R-:W-:-:S05]  /*10560*/  IMAD.MOV.U32 R0, RZ, RZ, R115 ;  /* 0x000000ffff007224 */ /* 0x002fca00078e0073 */
[----:B------:R1:W-:Y:S02]  /*10570*/  STL [R1+0x2f0], R0 ;  /* 0x0002f00001007387 */ /* 0x0003e40000100800 */
[----:B-1----:R-:W-:Y:S02]  /*10580*/  IMAD.MOV.U32 R0, RZ, RZ, R117 ;  /* 0x000000ffff007224 */ /* 0x002fe400078e0075 */
[----:B------:R-:W4:Y:S04]  /*10590*/  LDL.LU.64 R116, [R1+0x490] ;  /* 0x0004900001747983 */ /* 0x000f280000300a00 */
[----:B------:R1:W-:Y:S04]  /*105a0*/  STL [R1+0x2f8], R0 ;  /* 0x0002f80001007387 */ /* 0x0003e80000100800 */
[----:B------:R2:W-:Y:S01]  /*105b0*/  STL [R1+0x304], R118 ;  /* 0x0003047601007387 */ /* 0x0005e20000100800 */
[----:B-1----:R-:W-:-:S03]  /*105c0*/  IMAD.MOV.U32 R0, RZ, RZ, R119 ;  /* 0x000000ffff007224 */ /* 0x002fc600078e0077 */
[----:B--2---:R-:W-:Y:S04]  /*105d0*/  STL [R1+0x30c], R172 ;  /* 0x00030cac01007387 */ /* 0x004fe80000100800 */
[----:B------:R1:W-:Y:S04]  /*105e0*/  STL [R1+0x300], R0 ;  /* 0x0003000001007387 */ /* 0x0003e80000100800 */
[----:B------:R-:W2:Y:S01]  /*105f0*/  LDL.LU.64 R118, [R1+0x498] ;  /* 0x0004980001767983 */ /* 0x000ea20000300a00 */
[----:B-1----:R-:W-:-:S03]  /*10600*/  IMAD.MOV.U32 R0, RZ, RZ, R173 ;  /* 0x000000ffff007224 */ /* 0x002fc600078e00ad */
[----:B------:R-:W-:Y:S04]  /*10610*/  STL [R1+0x314], R120 ;  /* 0x0003147801007387 */ /* 0x000fe80000100800 */
[----:B------:R1:W-:Y:S04]  /*10620*/  STL [R1+0x308], R0 ;  /* 0x0003080001007387 */ /* 0x0003e80000100800 */
[----:B------:R-:W2:Y:S01]  /*10630*/  LDL.LU.64 R172, [R1+0x470] ;  /* 0x0004700001ac7983 */ /* 0x000ea20000300a00 */
[----:B-1----:R-:W-:-:S05]  /*10640*/  IMAD.MOV.U32 R0, RZ, RZ, R121 ;  /* 0x000000ffff007224 */ /* 0x002fca00078e0079 */
[----:B------:R1:W-:Y:S04]  /*10650*/  STL [R1+0x310], R0 ;  /* 0x0003100001007387 */ /* 0x0003e80000100800 */
[----:B------:R3:W-:Y:S04]  /*10660*/  STL [R1+0x31c], R80 ;  /* 0x00031c5001007387 */ /* 0x0007e80000100800 */
[----:B------:R-:W2:Y:S01]  /*10670*/  LDL.LU.64 R114, [R1+0x478] ;  /* 0x0004780001727983 */ /* 0x000ea20000300a00 */
[----:B-1----:R-:W-:-:S03]  /*10680*/  IMAD.MOV.U32 R0, RZ, RZ, R81 ;  /* 0x000000ffff007224 */ /* 0x002fc600078e0051 */
[----:B---3--:R-:W-:Y:S04]  /*10690*/  STL [R1+0x324], R122 ;  /* 0x0003247a01007387 */ /* 0x008fe80000100800 */
[----:B------:R1:W-:Y:S04]  /*106a0*/  STL [R1+0x318], R0 ;  /* 0x0003180001007387 */ /* 0x0003e80000100800 */
[----:B------:R-:W3:Y:S01]  /*106b0*/  LDL.LU.64 R80, [R1+0x450] ;  /* 0x0004500001507983 */ /* 0x000ee20000300a00 */
[----:B-1----:R-:W-:-:S03]  /*106c0*/  MOV R0, R123 ;  /* 0x0000007b00007202 */ /* 0x002fc60000000f00 */
[----:B------:R-:W-:Y:S04]  /*106d0*/  STL [R1+0x32c], R82 ;  /* 0x00032c5201007387 */ /* 0x000fe80000100800 */
[----:B------:R1:W-:Y:S04]  /*106e0*/  STL [R1+0x320], R0 ;  /* 0x0003200001007387 */ /* 0x0003e80000100800 */
[----:B------:R-:W3:Y:S01]  /*106f0*/  LDL.LU.64 R122, [R1+0x458] ;  /* 0x00045800017a7983 */ /* 0x000ee20000300a00 */
[----:B-1----:R-:W-:-:S03]  /*10700*/  IMAD.MOV.U32 R0, RZ, RZ, R83 ;  /* 0x000000ffff007224 */ /* 0x002fc600078e0053 */
[----:B------:R-:W-:Y:S04]  /*10710*/  STL [R1+0x334], R2 ;  /* 0x0003340201007387 */ /* 0x000fe80000100800 */
[----:B------:R4:W-:Y:S04]  /*10720*/  STL [R1+0x328], R0 ;  /* 0x0003280001007387 */ /* 0x0009e80000100800 */
[----:B------:R-:W-:Y:S04]  /*10730*/  STL [R1+0x330], R3 ;  /* 0x0003300301007387 */ /* 0x000fe80000100800 */
[----:B------:R-:W-:Y:S04]  /*10740*/  STL [R1+0x33c], R4 ;  /* 0x00033c0401007387 */ /* 0x000fe80000100800 */
[----:B------:R-:W-:Y:S04]  /*10750*/  STL [R1+0x338], R5 ;  /* 0x0003380501007387 */ /* 0x000fe80000100800 */
[----:B------:R-:W3:Y:S01]  /*10760*/  LDL.LU.64 R82, [R1+0x4c0] ;  /* 0x0004c00001527983 */ /* 0x000ee20000300a00 */
[----:B----4-:R-:W-:-:S03]  /*10770*/  IMAD.MOV.U32 R0, RZ, RZ, R117 ;  /* 0x000000ffff007224 */ /* 0x010fc600078e0075 */
[----:B------:R1:W-:Y:S04]  /*10780*/  STL [R1+0x344], R116 ;  /* 0x0003447401007387 */ /* 0x0003e80000100800 */
[----:B------:R-:W4:Y:S04]  /*10790*/  LDL.LU.64 R120, [R1+0x4a8] ;  /* 0x0004a80001787983 */ /* 0x000f280000300a00 */
[----:B--2---:R-:W-:Y:S04]  /*107a0*/  STL [R1+0x34c], R118 ;  /* 0x00034c7601007387 */ /* 0x004fe80000100800 */
[----:B------:R2:W-:Y:S04]  /*107b0*/  STL [R1+0x340], R0 ;  /* 0x0003400001007387 */ /* 0x0005e80000100800 */
[----:B-1----:R-:W4:Y:S01]  /*107c0*/  LDL.LU.64 R116, [R1+0x4c8] ;  /* 0x0004c80001747983 */ /* 0x002f220000300a00 */
[----:B--2---:R-:W-:-:S05]  /*107d0*/  IMAD.MOV.U32 R0, RZ, RZ, R119 ;  /* 0x000000ffff007224 */ /* 0x004fca00078e0077 */
[----:B------:R1:W-:Y:S04]  /*107e0*/  STL [R1+0x348], R0 ;  /* 0x0003480001007387 */ /* 0x0003e80000100800 */
[----:B------:R-:W2:Y:S01]  /*107f0*/  LDL.LU.64 R118, [R1+0x4a0] ;  /* 0x0004a00001767983 */ /* 0x000ea20000300a00 */
[----:B-1----:R-:W-:-:S03]  /*10800*/  IMAD.MOV.U32 R0, RZ, RZ, R173 ;  /* 0x000000ffff007224 */ /* 0x002fc600078e00ad */
[----:B------:R1:W-:Y:S04]  /*10810*/  STL [R1+0x354], R172 ;  /* 0x000354ac01007387 */ /* 0x0003e80000100800 */
[----:B------:R1:W-:Y:S04]  /*10820*/  STL [R1+0x350], R0 ;  /* 0x0003500001007387 */ /* 0x0003e80000100800 */
[----:B------:R-:W-:Y:S04]  /*10830*/  STL [R1+0x35c], R114 ;  /* 0x00035c7201007387 */ /* 0x000fe80000100800 */
[----:B-1----:R-:W2:Y:S01]  /*10840*/  LDL.LU.64 R172, [R1+0x480] ;  /* 0x0004800001ac7983 */ /* 0x002ea20000300a00 */
[----:B------:R-:W-:-:S03]  /*10850*/  IMAD.MOV.U32 R0, RZ, RZ, R115 ;  /* 0x000000ffff007224 */ /* 0x000fc600078e0073 */
[----:B---3--:R-:W-:Y:S04]  /*10860*/  STL [R1+0x364], R80 ;  /* 0x0003645001007387 */ /* 0x008fe80000100800 */
[----:B------:R1:W-:Y:S02]  /*10870*/  STL [R1+0x358], R0 ;  /* 0x0003580001007387 */ /* 0x0003e40000100800 */
[----:B-1----:R-:W-:Y:S02]  /*10880*/  IMAD.MOV.U32 R0, RZ, RZ, R81 ;  /* 0x000000ffff007224 */ /* 0x002fe400078e0051 */
[----:B------:R-:W3:Y:S04]  /*10890*/  LDL.LU.64 R80, [R1+0x488] ;  /* 0x0004880001507983 */ /* 0x000ee80000300a00 */
[----:B------:R1:W-:Y:S04]  /*108a0*/  STL [R1+0x360], R0 ;  /* 0x0003600001007387 */ /* 0x0003e80000100800 */
[----:B------:R-:W-:Y:S01]  /*108b0*/  STL [R1+0x36c], R122 ;  /* 0x00036c7a01007387 */ /* 0x000fe20000100800 */
[----:B-1----:R-:W-:-:S03]  /*108c0*/  IMAD.MOV.U32 R0, RZ, RZ, R123 ;  /* 0x000000ffff007224 */ /* 0x002fc600078e007b */
[----:B------:R-:W-:Y:S04]  /*108d0*/  STL [R1+0x374], R6 ;  /* 0x0003740601007387 */ /* 0x000fe80000100800 */
[----:B------:R1:W-:Y:S04]  /*108e0*/  STL [R1+0x368], R0 ;  /* 0x0003680001007387 */ /* 0x0003e80000100800 */
[----:B------:R-:W-:Y:S04]  /*108f0*/  STL [R1+0x370], R7 ;  /* 0x0003700701007387 */ /* 0x000fe80000100800 */
[----:B------:R-:W-:Y:S01]  /*10900*/  STL [R1+0x37c], R8 ;  /* 0x00037c0801007387 */ /* 0x000fe20000100800 */
[----:B-1----:R-:W-:-:S03]  /*10910*/  MOV R0, R83 ;  /* 0x0000005300007202 */ /* 0x002fc60000000f00 */
[----:B------:R-:W-:Y:S04]  /*10920*/  STL [R1+0x378], R9 ;  /* 0x0003780901007387 */ /* 0x000fe80000100800 */
[----:B------:R1:W-:Y:S04]  /*10930*/  STL [R1+0x384], R82 ;  /* 0x0003845201007387 */ /* 0x0003e80000100800 */
[----:B------:R-:W3:Y:S04]  /*10940*/  LDL.LU.64 R122, [R1+0x4f0] ;  /* 0x0004f000017a7983 */ /* 0x000ee80000300a00 */
[----:B------:R-:W3:Y:S04]  /*10950*/  LDL.LU.64 R110, [R1+0x4f8] ;  /* 0x0004f800016e7983 */ /* 0x000ee80000300a00 */
[----:B------:R4:W-:Y:S04]  /*10960*/  STL [R1+0x380], R0 ;  /* 0x0003800001007387 */ /* 0x0009e80000100800 */
[----:B-1----:R-:W3:Y:S01]  /*10970*/  LDL.LU.64 R82, [R1+0x4d0] ;  /* 0x0004d00001527983 */ /* 0x002ee20000300a00 */
[----:B----4-:R-:W-:-:S03]  /*10980*/  IMAD.MOV.U32 R0, RZ, RZ, R117 ;  /* 0x000000ffff007224 */ /* 0x010fc600078e0075 */
[----:B------:R-:W-:Y:S04]  /*10990*/  STL [R1+0x38c], R116 ;  /* 0x00038c7401007387 */ /* 0x000fe80000100800 */
[----:B------:R2:W-:Y:S02]  /*109a0*/  STL [R1+0x388], R0 ;  /* 0x0003880001007387 */ /* 0x0005e40000100800 */
[----:B--2---:R-:W-:Y:S02]  /*109b0*/  IMAD.MOV.U32 R0, RZ, RZ, R119 ;  /* 0x000000ffff007224 */ /* 0x004fe400078e0077 */
[----:B------:R-:W-:Y:S04]  /*109c0*/  STL [R1+0x394], R118 ;  /* 0x0003947601007387 */ /* 0x000fe80000100800 */
[----:B------:R1:W-:Y:S04]  /*109d0*/  STL [R1+0x390], R0 ;  /* 0x0003900001007387 */ /* 0x0003e80000100800 */
[----:B------:R-:W-:Y:S01]  /*109e0*/  STL [R1+0x39c], R120 ;  /* 0x00039c7801007387 */ /* 0x000fe20000100800 */
[----:B-1----:R-:W-:-:S03]  /*109f0*/  IMAD.MOV.U32 R0, RZ, RZ, R121 ;  /* 0x000000ffff007224 */ /* 0x002fc600078e0079 */
[----:B------:R-:W-:Y:S04]  /*10a00*/  STL [R1+0x3a4], R172 ;  /* 0x0003a4ac01007387 */ /* 0x000fe80000100800 */
[----:B------:R1:W-:Y:S04]  /*10a10*/  STL [R1+0x398], R0 ;  /* 0x0003980001007387 */ /* 0x0003e80000100800 */
[----:B------:R-:W2:Y:S04]  /*10a20*/  LDL.LU.64 R112, [R1+0x4d8] ;  /* 0x0004d80001707983 */ /* 0x000ea80000300a00 */
[----:B------:R-:W4:Y:S01]  /*10a30*/  LDL.LU.64 R114, [R1+0x4b0] ;  /* 0x0004b00001727983 */ /* 0x000f220000300a00 */
[----:B-1----:R-:W-:-:S05]  /*10a40*/  IMAD.MOV.U32 R0, RZ, RZ, R173 ;  /* 0x000000ffff007224 */ /* 0x002fca00078e00ad */
[----:B------:R1:W-:Y:S04]  /*10a50*/  STL [R1+0x3a0], R0 ;  /* 0x0003a00001007387 */ /* 0x0003e80000100800 */
[----:B---3--:R3:W-:Y:S04]  /*10a60*/  STL [R1+0x3ac], R80 ;  /* 0x0003ac5001007387 */ /* 0x0087e80000100800 */
[----:B------:R-:W4:Y:S01]  /*10a70*/  LDL.LU.64 R172, [R1+0x4b8] ;  /* 0x0004b80001ac7983 */ /* 0x000f220000300a00 */
[----:B-1----:R-:W-:-:S03]  /*10a80*/  IMAD.MOV.U32 R0, RZ, RZ, R81 ;  /* 0x000000ffff007224 */ /* 0x002fc600078e0051 */
[----:B------:R-:W-:Y:S04]  /*10a90*/  STL [R1+0x3b4], R10 ;  /* 0x0003b40a01007387 */ /* 0x000fe80000100800 */
[----:B------:R1:W-:Y:S04]  /*10aa0*/  STL [R1+0x3a8], R0 ;  /* 0x0003a80001007387 */ /* 0x0003e80000100800 */
[----:B------:R-:W-:Y:S04]  /*10ab0*/  STL [R1+0x3b0], R11 ;  /* 0x0003b00b01007387 */ /* 0x000fe80000100800 */
[----:B------:R-:W-:Y:S04]  /*10ac0*/  STL [R1+0x3bc], R12 ;  /* 0x0003bc0c01007387 */ /* 0x000fe80000100800 */
[----:B------:R-:W-:Y:S04]  /*10ad0*/  STL [R1+0x3b8], R13 ;  /* 0x0003b80d01007387 */ /* 0x000fe80000100800 */
[----:B------:R-:W4:Y:S04]  /*10ae0*/  LDL.LU.64 R116, [R1+0x520] ;  /* 0x0005200001747983 */ /* 0x000f280000300a00 */
[----:B---3--:R-:W3:Y:S04]  /*10af0*/  LDL.LU.64 R80, [R1+0x4e0] ;  /* 0x0004e00001507983 */ /* 0x008ee80000300a00 */
[----:B------:R1:W-:Y:S02]  /*10b00*/  STL [R1+0x3c4], R122 ;  /* 0x0003c47a01007387 */ /* 0x0003e40000100800 */
[----:B-1----:R-:W-:-:S02]  /*10b10*/  IMAD.MOV.U32 R0, RZ, RZ, R123 ;  /* 0x000000ffff007224 */ /* 0x002fc400078e007b */
[----:B------:R-:W3:Y:S04]  /*10b20*/  LDL.LU.64 R118, [R1+0x528] ;  /* 0x0005280001767983 */ /* 0x000ee80000300a00 */
[----:B------:R-:W3:Y:S04]  /*10b30*/  LDL.LU.64 R120, [R1+0x500] ;  /* 0x0005000001787983 */ /* 0x000ee80000300a00 */
[----:B------:R1:W-:Y:S04]  /*10b40*/  STL [R1+0x3c0], R0 ;  /* 0x0003c00001007387 */ /* 0x0003e80000100800 */
[----:B------:R-:W-:Y:S04]  /*10b50*/  STL [R1+0x3cc], R110 ;  /* 0x0003cc6e01007387 */ /* 0x000fe80000100800 */
[----:B------:R-:W3:Y:S01]  /*10b60*/  LDL.LU.64 R122, [R1+0x508] ;  /* 0x00050800017a7983 */ /* 0x000ee20000300a00 */
[----:B-1----:R-:W-:-:S05]  /*10b70*/  IMAD.MOV.U32 R0, RZ, RZ, R111 ;  /* 0x000000ffff007224 */ /* 0x002fca00078e006f */
[----:B------:R1:W-:Y:S04]  /*10b80*/  STL [R1+0x3c8], R0 ;  /* 0x0003c80001007387 */ /* 0x0003e80000100800 */
[----:B------:R1:W-:Y:S02]  /*10b90*/  STL [R1+0x3d4], R82 ;  /* 0x0003d45201007387 */ /* 0x0003e40000100800 */
[----:B-1----:R-:W-:Y:S02]  /*10ba0*/  MOV R0, R83 ;  /* 0x0000005300007202 */ /* 0x002fe40000000f00 */
[----:B------:R-:W3:Y:S04]  /*10bb0*/  LDL.LU.64 R82, [R1+0x4e8] ;  /* 0x0004e80001527983 */ /* 0x000ee80000300a00 */
[----:B------:R2:W-:Y:S02]  /*10bc0*/  STL [R1+0x3d0], R0 ;  /* 0x0003d00001007387 */ /* 0x0005e40000100800 */
[----:B--2---:R-:W-:-:S02]  /*10bd0*/  IMAD.MOV.U32 R0, RZ, RZ, R113 ;  /* 0x000000ffff007224 */ /* 0x004fc400078e0071 */
[----:B------:R-:W-:Y:S04]  /*10be0*/  STL [R1+0x3dc], R112 ;  /* 0x0003dc7001007387 */ /* 0x000fe80000100800 */
[----:B----4-:R-:W-:Y:S04]  /*10bf0*/  STL [R1+0x3e4], R114 ;  /* 0x0003e47201007387 */ /* 0x010fe80000100800 */
[----:B------:R1:W-:Y:S02]  /*10c00*/  STL [R1+0x3d8], R0 ;  /* 0x0003d80001007387 */ /* 0x0003e40000100800 */
[----:B-1----:R-:W-:-:S02]  /*10c10*/  IMAD.MOV.U32 R0, RZ, RZ, R115 ;  /* 0x000000ffff007224 */ /* 0x002fc400078e0073 */
[----:B------:R-:W-:Y:S04]  /*10c20*/  STL [R1+0x3ec], R172 ;  /* 0x0003ecac01007387 */ /* 0x000fe80000100800 */
[----:B------:R1:W-:Y:S02]  /*10c30*/  STL [R1+0x3e0], R0 ;  /* 0x0003e00001007387 */ /* 0x0003e40000100800 */
[----:B-1----:R-:W-:Y:S02]  /*10c40*/  IMAD.MOV.U32 R0, RZ, RZ, R173 ;  /* 0x000000ffff007224 */ /* 0x002fe400078e00ad */
[----:B------:R-:W2:Y:S04]  /*10c50*/  LDL.LU.64 R172, [R1+0x580] ;  /* 0x0005800001ac7983 */ /* 0x000ea80000300a00 */
[----:B------:R1:W-:Y:S04]  /*10c60*/  STL [R1+0x3e8], R0 ;  /* 0x0003e80001007387 */ /* 0x0003e80000100800 */
[----:B------:R-:W-:Y:S04]  /*10c70*/  STL [R1+0x3f4], R14 ;  /* 0x0003f40e01007387 */ /* 0x000fe80000100800 */
[----:B------:R-:W-:Y:S01]  /*10c80*/  STL [R1+0x3f0], R15 ;  /* 0x0003f00f01007387 */ /* 0x000fe20000100800 */
[----:B-1----:R-:W-:-:S03]  /*10c90*/  IMAD.MOV.U32 R0, RZ, RZ, R117 ;  /* 0x000000ffff007224 */ /* 0x002fc600078e0075 */
[----:B------:R-:W-:Y:S04]  /*10ca0*/  STL [R1+0x3fc], R16 ;  /* 0x0003fc1001007387 */ /* 0x000fe80000100800 */
[----:B------:R-:W-:Y:S04]  /*10cb0*/  STL [R1+0x3f8], R17 ;  /* 0x0003f81101007387 */ /* 0x000fe80000100800 */
[----:B------:R-:W-:Y:S04]  /*10cc0*/  STL [R1+0x404], R116 ;  /* 0x0004047401007387 */ /* 0x000fe80000100800 */
[----:B------:R1:W-:Y:S04]  /*10cd0*/  STL [R1+0x400], R0 ;  /* 0x0004000001007387 */ /* 0x0003e80000100800 */
[----:B---3--:R-:W-:Y:S01]  /*10ce0*/  STL [R1+0x40c], R118 ;  /* 0x00040c7601007387 */ /* 0x008fe20000100800 */
[----:B-1----:R-:W-:-:S03]  /*10cf0*/  IMAD.MOV.U32 R0, RZ, RZ, R119 ;  /* 0x000000ffff007224 */ /* 0x002fc600078e0077 */
[----:B------:R-:W-:Y:S04]  /*10d00*/  STL [R1+0x414], R120 ;  /* 0x0004147801007387 */ /* 0x000fe80000100800 */
[----:B------:R1:W-:Y:S02]  /*10d10*/  STL [R1+0x408], R0 ;  /* 0x0004080001007387 */ /* 0x0003e40000100800 */
[----:B-1----:R-:W-:-:S05]  /*10d20*/  IMAD.MOV.U32 R0, RZ, RZ, R121 ;  /* 0x000000ffff007224 */ /* 0x002fca00078e0079 */
[----:B------:R1:W-:Y:S04]  /*10d30*/  STL [R1+0x410], R0 ;  /* 0x0004100001007387 */ /* 0x0003e80000100800 */
[----:B------:R-:W-:Y:S01]  /*10d40*/  STL [R1+0x41c], R122 ;  /* 0x00041c7a01007387 */ /* 0x000fe20000100800 */
[----:B-1----:R-:W-:-:S05]  /*10d50*/  IMAD.MOV.U32 R0, RZ, RZ, R123 ;  /* 0x000000ffff007224 */ /* 0x002fca00078e007b */
[----:B------:R1:W-:Y:S04]  /*10d60*/  STL [R1+0x418], R0 ;  /* 0x0004180001007387 */ /* 0x0003e80000100800 */
[----:B------:R-:W-:Y:S01]  /*10d70*/  STL [R1+0x424], R80 ;  /* 0x0004245001007387 */ /* 0x000fe20000100800 */
[----:B-1----:R-:W-:-:S03]  /*10d80*/  MOV R0, R81 ;  /* 0x0000005100007202 */ /* 0x002fc60000000f00 */
[----:B------:R-:W-:Y:S04]  /*10d90*/  STL [R1+0x42c], R82 ;  /* 0x00042c5201007387 */ /* 0x000fe80000100800 */
[----:B------:R1:W-:Y:S04]  /*10da0*/  STL [R1+0x420], R0 ;  /* 0x0004200001007387 */ /* 0x0003e80000100800 */
[----:B------:R-:W-:Y:S01]  /*10db0*/  STL [R1+0x434], R18 ;  /* 0x0004341201007387 */ /* 0x000fe20000100800 */
[----:B-1----:R-:W-:-:S05]  /*10dc0*/  IMAD.MOV.U32 R0, RZ, RZ, R83 ;  /* 0x000000ffff007224 */ /* 0x002fca00078e0053 */
[----:B------:R2:W-:Y:S04]  /*10dd0*/  STL [R1+0x428], R0 ;  /* 0x0004280001007387 */ /* 0x0005e80000100800 */
[----:B------:R-:W3:Y:S04]  /*10de0*/  LDL.LU.64 R80, [R1+0x588] ;  /* 0x0005880001507983 */ /* 0x000ee80000300a00 */
[----:B------:R-:W-:Y:S04]  /*10df0*/  STL [R1+0x430], R19 ;  /* 0x0004301301007387 */ /* 0x000fe80000100800 */
[----:B------:R-:W-:Y:S04]  /*10e00*/  STL [R1+0x43c], R20 ;  /* 0x00043c1401007387 */ /* 0x000fe80000100800 */
[----:B------:R-:W-:Y:S01]  /*10e10*/  STL [R1+0x438], R21 ;  /* 0x0004381501007387 */ /* 0x000fe20000100800 */
[----:B------:R-:W-:-:S02]  /*10e20*/  IMAD.MOV.U32 R82, RZ, RZ, R176 ;  /* 0x000000ffff527224 */ /* 0x000fc400078e00b0 */
[----:B------:R-:W-:Y:S01]  /*10e30*/  IMAD.MOV.U32 R83, RZ, RZ, R177 ;  /* 0x000000ffff537224 */ /* 0x000fe200078e00b1 */
[----:B------:R-:W-:Y:S01]  /*10e40*/  MOV R177, R181 ;  /* 0x000000b500b17202 */ /* 0x000fe20000000f00 */
[----:B------:R-:W-:Y:S02]  /*10e50*/  IMAD.MOV.U32 R176, RZ, RZ, R180 ;  /* 0x000000ffffb07224 */ /* 0x000fe400078e00b4 */
[----:B------:R-:W-:Y:S02]  /*10e60*/  IMAD.MOV.U32 R180, RZ, RZ, R182 ;  /* 0x000000ffffb47224 */ /* 0x000fe400078e00b6 */
[----:B------:R-:W-:Y:S02]  /*10e70*/  IMAD.MOV.U32 R181, RZ, RZ, R183 ;  /* 0x000000ffffb57224 */ /* 0x000fe400078e00b7 */
[----:B------:R-:W-:Y:S02]  /*10e80*/  IMAD.MOV.U32 R182, RZ, RZ, R96 ;  /* 0x000000ffffb67224 */ /* 0x000fe400078e0060 */
[----:B------:R-:W-:-:S02]  /*10e90*/  IMAD.MOV.U32 R183, RZ, RZ, R97 ;  /* 0x000000ffffb77224 */ /* 0x000fc400078e0061 */
[----:B------:R-:W-:Y:S02]  /*10ea0*/  IMAD.MOV.U32 R96, RZ, RZ, R98 ;  /* 0x000000ffff607224 */ /* 0x000fe400078e0062 */
[----:B------:R-:W-:Y:S01]  /*10eb0*/  IMAD.MOV.U32 R97, RZ, RZ, R99 ;  /* 0x000000ffff617224 */ /* 0x000fe200078e0063 */
[----:B------:R-:W-:Y:S01]  /*10ec0*/  MOV R99, R209 ;  /* 0x000000d100637202 */ /* 0x000fe20000000f00 */
[----:B------:R-:W-:Y:S02]  /*10ed0*/  IMAD.MOV.U32 R98, RZ, RZ, R208 ;  /* 0x000000ffff627224 */ /* 0x000fe400078e00d0 */
[----:B------:R-:W-:Y:S02]  /*10ee0*/  IMAD.MOV.U32 R208, RZ, RZ, R210 ;  /* 0x000000ffffd07224 */ /* 0x000fe400078e00d2 */
[----:B------:R-:W-:Y:S02]  /*10ef0*/  IMAD.MOV.U32 R209, RZ, RZ, R211 ;  /* 0x000000ffffd17224 */ /* 0x000fe400078e00d3 */
[----:B--2---:R-:W-:Y:S01]  /*10f00*/  IMAD.MOV.U32 R0, RZ, RZ, R173 ;  /* 0x000000ffff007224 */ /* 0x004fe200078e00ad */
[----:B------:R1:W-:Y:S04]  /*10f10*/  STL [R1+0x444], R172 ;  /* 0x000444ac01007387 */ /* 0x0003e80000100800 */
[----:B------:R-:W-:Y:S04]  /*10f20*/  STL [R1+0x44c], R216 ;  /* 0x00044cd801007387 */ /* 0x000fe80000100800 */
[----:B------:R3:W-:Y:S04]  /*10f30*/  STL [R1+0x440], R0 ;  /* 0x0004400001007387 */ /* 0x0007e80000100800 */
[----:B------:R-:W-:Y:S04]  /*10f40*/  STL [R1+0x448], R217 ;  /* 0x000448d901007387 */ /* 0x000fe80000100800 */
[----:B------:R-:W-:Y:S04]  /*10f50*/  STL [R1+0x454], R148 ;  /* 0x0004549401007387 */ /* 0x000fe80000100800 */
[----:B------:R-:W-:Y:S04]  /*10f60*/  STL [R1+0x450], R149 ;  /* 0x0004509501007387 */ /* 0x000fe80000100800 */
[----:B------:R-:W-:Y:S01]  /*10f70*/  STL [R1+0x45c], R144 ;  /* 0x00045c9001007387 */ /* 0x000fe20000100800 */
[----:B-1----:R-:W-:-:S03]  /*10f80*/  IMAD.MOV.U32 R172, RZ, RZ, R178 ;  /* 0x000000ffffac7224 */ /* 0x002fc600078e00b2 */
[----:B------:R-:W-:Y:S01]  /*10f90*/  STL [R1+0x458], R145 ;  /* 0x0004589101007387 */ /* 0x000fe20000100800 */
[----:B------:R-:W-:-:S03]  /*10fa0*/  IMAD.MOV.U32 R173, RZ, RZ, R179 ;  /* 0x000000ffffad7224 */ /* 0x000fc600078e00b3 */
[----:B------:R-:W-:Y:S04]  /*10fb0*/  STL [R1+0x464], R94 ;  /* 0x0004645e01007387 */ /* 0x000fe80000100800 */
[----:B------:R-:W-:Y:S04]  /*10fc0*/  STL [R1+0x460], R95 ;  /* 0x0004605f01007387 */ /* 0x000fe80000100800 */
[----:B------:R-:W-:Y:S04]  /*10fd0*/  STL [R1+0x46c], R84 ;  /* 0x00046c5401007387 */ /* 0x000fe80000100800 */
[----:B------:R-:W2:Y:S04]  /*10fe0*/  LDL.LU.64 R178, [R1+0x590] ;  /* 0x0005900001b27983 */ /* 0x000ea80000300a00 */
[----:B------:R-:W-:Y:S04]  /*10ff0*/  STL [R1+0x468], R85 ;  /* 0x0004685501007387 */ /* 0x000fe80000100800 */
[----:B------:R-:W-:Y:S04]  /*11000*/  STL [R1+0x474], R24 ;  /* 0x0004741801007387 */ /* 0x000fe80000100800 */
[----:B------:R-:W4:Y:S04]  /*11010*/  LDL.LU.64 R210, [R1+0x210] ;  /* 0x0002100001d27983 */ /* 0x000f280000300a00 */
[----:B------:R-:W-:Y:S04]  /*11020*/  STL [R1+0x470], R25 ;  /* 0x0004701901007387 */ /* 0x000fe80000100800 */
[----:B------:R-:W-:Y:S04]  /*11030*/  STL [R1+0x47c], R22 ;  /* 0x00047c1601007387 */ /* 0x000fe80000100800 */
[----:B------:R-:W-:Y:S01]  /*11040*/  STL [R1+0x478], R23 ;  /* 0x0004781701007387 */ /* 0x000fe20000100800 */
[----:B------:R-:W-:Y:S01]  /*11050*/  MOV R118, R176 ;  /* 0x000000b000767202 */ /* 0x000fe20000000f00 */
[----:B------:R-:W-:-:S02]  /*11060*/  IMAD.MOV.U32 R119, RZ, RZ, R177 ;  /* 0x000000ffff777224 */ /* 0x000fc400078e00b1 */
[----:B------:R-:W-:Y:S02]  /*11070*/  IMAD.MOV.U32 R120, RZ, RZ, R180 ;  /* 0x000000ffff787224 */ /* 0x000fe400078e00b4 */
[----:B------:R-:W-:Y:S02]  /*11080*/  IMAD.MOV.U32 R121, RZ, RZ, R181 ;  /* 0x000000ffff797224 */ /* 0x000fe400078e00b5 */
[----:B------:R-:W-:Y:S02]  /*11090*/  IMAD.MOV.U32 R122, RZ, RZ, R182 ;  /* 0x000000ffff7a7224 */ /* 0x000fe400078e00b6 */
[----:B---3--:R-:W-:Y:S01]  /*110a0*/  IMAD.MOV.U32 R0, RZ, RZ, R81 ;  /* 0x000000ffff007224 */ /* 0x008fe200078e0051 */
[----:B------:R1:W-:Y:S04]  /*110b0*/  STL [R1+0x484], R80 ;  /* 0x0004845001007387 */ /* 0x0003e80000100800 */
[----:B------:R-:W-:Y:S04]  /*110c0*/  STL [R1+0x48c], R232 ;  /* 0x00048ce801007387 */ /* 0x000fe80000100800 */
[----:B------:R2:W-:Y:S04]  /*110d0*/  STL [R1+0x480], R0 ;  /* 0x0004800001007387 */ /* 0x0005e80000100800 */
[----:B------:R-:W-:Y:S04]  /*110e0*/  STL [R1+0x488], R233 ;  /* 0x000488e901007387 */ /* 0x000fe80000100800 */
        /* <DEDUP_REMOVED lines=11> */
[----:B------:R-:W-:Y:S01]  /*111a0*/  STL [R1+0x4b8], R27 ;  /* 0x0004b81b01007387 */ /* 0x000fe20000100800 */
[----:B------:R-:W-:Y:S01]  /*111b0*/  IMAD.MOV.U32 R123, RZ, RZ, R183 ;  /* 0x000000ffff7b7224 */ /* 0x000fe200078e00b7 */
[----:B-1----:R-:W-:Y:S01]  /*111c0*/  MOV R81, R97 ;  /* 0x0000006100517202 */ /* 0x002fe20000000f00 */
[----:B------:R-:W-:-:S02]  /*111d0*/  IMAD.MOV.U32 R108, RZ, RZ, R82 ;  /* 0x000000ffff6c7224 */ /* 0x000fc400078e0052 */
[----:B------:R-:W-:Y:S02]  /*111e0*/  IMAD.MOV.U32 R109, RZ, RZ, R83 ;  /* 0x000000ffff6d7224 */ /* 0x000fe400078e0053 */
[----:B------:R-:W-:Y:S02]  /*111f0*/  IMAD.MOV.U32 R80, RZ, RZ, R96 ;  /* 0x000000ffff507224 */ /* 0x000fe400078e0060 */
[----:B------:R-:W-:Y:S02]  /*11200*/  IMAD.MOV.U32 R116, RZ, RZ, R172 ;  /* 0x000000ffff747224 */ /* 0x000fe400078e00ac */
[----:B------:R-:W-:Y:S02]  /*11210*/  IMAD.MOV.U32 R117, RZ, RZ, R173 ;  /* 0x000000ffff757224 */ /* 0x000fe400078e00ad */
[----:B------:R-:W-:Y:S02]  /*11220*/  IMAD.MOV.U32 R82, RZ, RZ, R98 ;  /* 0x000000ffff527224 */ /* 0x000fe400078e0062 */
[----:B------:R-:W-:-:S02]  /*11230*/  IMAD.MOV.U32 R83, RZ, RZ, R99 ;  /* 0x000000ffff537224 */ /* 0x000fc400078e0063 */
[----:B------:R-:W-:Y:S02]  /*11240*/  IMAD.MOV.U32 R172, RZ, RZ, R208 ;  /* 0x000000ffffac7224 */ /* 0x000fe400078e00d0 */
[----:B------:R-:W-:Y:S02]  /*11250*/  IMAD.MOV.U32 R173, RZ, RZ, R209 ;  /* 0x000000ffffad7224 */ /* 0x000fe400078e00d1 */
[----:B--2---:R-:W-:Y:S01]  /*11260*/  IMAD.MOV.U32 R0, RZ, RZ, R179 ;  /* 0x000000ffff007224 */ /* 0x004fe200078e00b3 */
[----:B------:R-:W-:Y:S04]  /*11270*/  STL [R1+0x4c4], R178 ;  /* 0x0004c4b201007387 */ /* 0x000fe80000100800 */
[----:B------:R1:W-:Y:S04]  /*11280*/  STL [R1+0x4c0], R0 ;  /* 0x0004c00001007387 */ /* 0x0003e80000100800 */
[----:B----4-:R2:W-:Y:S01]  /*11290*/  STL [R1+0x4cc], R210 ;  /* 0x0004ccd201007387 */ /* 0x0105e20000100800 */
[----:B-1----:R-:W-:-:S03]  /*112a0*/  IMAD.MOV.U32 R0, RZ, RZ, R211 ;  /* 0x000000ffff007224 */ /* 0x002fc600078e00d3 */
[----:B------:R-:W3:Y:S04]  /*112b0*/  LDL.LU.64 R176, [R1+0x5a8] ;  /* 0x0005a80001b07983 */ /* 0x000ee80000300a00 */
[----:B------:R1:W-:Y:S04]  /*112c0*/  STL [R1+0x4c8], R0 ;  /* 0x0004c80001007387 */ /* 0x0003e80000100800 */
[----:B--2---:R-:W2:Y:S04]  /*112d0*/  LDL.LU.64 R210, [R1+0x698] ;  /* 0x0006980001d27983 */ /* 0x004ea80000300a00 */
[----:B------:R-:W2:Y:S04]  /*112e0*/  LDL.LU.64 R178, [R1+0x620] ;  /* 0x0006200001b27983 */ /* 0x000ea80000300a00 */
[----:B------:R-:W2:Y:S04]  /*112f0*/  LDL.LU.64 R180, [R1+0x658] ;  /* 0x0006580001b47983 */ /* 0x000ea80000300a00 */
[----:B------:R-:W2:Y:S04]  /*11300*/  LDL.LU.64 R182, [R1+0x1f0] ;  /* 0x0001f00001b67983 */ /* 0x000ea80000300a00 */
[----:B------:R-:W2:Y:S04]  /*11310*/  LDL.LU.64 R96, [R1+0x690] ;  /* 0x0006900001607983 */ /* 0x000ea80000300a00 */
[----:B------:R-:W2:Y:S04]  /*11320*/  LDL.LU.64 R98, [R1+0x628] ;  /* 0x0006280001627983 */ /* 0x000ea80000300a00 */
[----:B------:R-:W2:Y:S04]  /*11330*/  LDL.LU.64 R208, [R1+0x220] ;  /* 0x0002200001d07983 */ /* 0x000ea80000300a00 */
[----:B------:R-:W-:Y:S04]  /*11340*/  STL [R1+0x4d4], R230 ;  /* 0x0004d4e601007387 */ /* 0x000fe80000100800 */
[----:B------:R-:W1:Y:S04]  /*11350*/  LDL.LU.64 R110, [R1+0x5b0] ;  /* 0x0005b000016e7983 */ /* 0x000e680000300a00 */
[----:B------:R-:W-:Y:S04]  /*11360*/  STL [R1+0x4d0], R231 ;  /* 0x0004d0e701007387 */ /* 0x000fe80000100800 */
[----:B------:R-:W2:Y:S04]  /*11370*/  LDL.LU.64 R112, [R1+0x598] ;  /* 0x0005980001707983 */ /* 0x000ea80000300a00 */
[----:B------:R-:W-:Y:S04]  /*11380*/  STL [R1+0x4dc], R228 ;  /* 0x0004dce401007387 */ /* 0x000fe80000100800 */
[----:B------:R-:W-:Y:S04]  /*11390*/  STL [R1+0x4d8], R229 ;  /* 0x0004d8e501007387 */ /* 0x000fe80000100800 */
[----:B------:R-:W3:Y:S04]  /*113a0*/  LDL.LU.64 R114, [R1+0x208] ;  /* 0x0002080001727983 */ /* 0x000ee80000300a00 */
        /* <DEDUP_REMOVED lines=8> */
[----:B-1----:R-:W-:-:S03]  /*11430*/  IMAD.MOV.U32 R0, RZ, RZ, R111 ;  /* 0x000000ffff007224 */ /* 0x002fc600078e006f */
[----:B------:R1:W-:Y:S04]  /*11440*/  STL [R1+0x504], R110 ;  /* 0x0005046e01007387 */ /* 0x0003e80000100800 */
[----:B--2---:R-:W-:Y:S04]  /*11450*/  STL [R1+0x50c], R112 ;  /* 0x00050c7001007387 */ /* 0x004fe80000100800 */
[----:B------:R2:W-:Y:S04]  /*11460*/  STL [R1+0x500], R0 ;  /* 0x0005000001007387 */ /* 0x0005e80000100800 */
[----:B-1----:R-:W4:Y:S01]  /*11470*/  LDL.LU.64 R110, [R1+0x5c8] ;  /* 0x0005c800016e7983 */ /* 0x002f220000300a00 */
[----:B--2---:R-:W-:-:S05]  /*11480*/  IMAD.MOV.U32 R0, RZ, RZ, R113 ;  /* 0x000000ffff007224 */ /* 0x004fca00078e0071 */
[----:B------:R1:W-:Y:S04]  /*11490*/  STL [R1+0x508], R0 ;  /* 0x0005080001007387 */ /* 0x0003e80000100800 */
[----:B---3--:R2:W-:Y:S04]  /*114a0*/  STL [R1+0x514], R114 ;  /* 0x0005147201007387 */ /* 0x0085e80000100800 */
[----:B------:R-:W3:Y:S01]  /*114b0*/  LDL.LU.64 R112, [R1+0x5b8] ;  /* 0x0005b80001707983 */ /* 0x000ee20000300a00 */
[----:B-1----:R-:W-:-:S03]  /*114c0*/  MOV R0, R115 ;  /* 0x0000007300007202 */ /* 0x002fc60000000f00 */
[----:B--2---:R-:W2:Y:S04]  /*114d0*/  LDL.LU.64 R114, [R1+0x5a0] ;  /* 0x0005a00001727983 */ /* 0x004ea80000300a00 */
[----:B------:R1:W-:Y:S04]  /*114e0*/  STL [R1+0x510], R0 ;  /* 0x0005100001007387 */ /* 0x0003e80000100800 */
[----:B------:R1:W-:Y:S02]  /*114f0*/  STL [R1+0x51c], R108 ;  /* 0x00051c6c01007387 */ /* 0x0003e40000100800 */
[----:B-1----:R-:W-:-:S05]  /*11500*/  IMAD.MOV.U32 R0, RZ, RZ, R109 ;  /* 0x000000ffff007224 */ /* 0x002fca00078e006d */
[----:B------:R4:W-:Y:S04]  /*11510*/  STL [R1+0x518], R0 ;  /* 0x0005180001007387 */ /* 0x0009e80000100800 */
[----:B------:R-:W-:Y:S04]  /*11520*/  STL [R1+0x524], R226 ;  /* 0x000524e201007387 */ /* 0x000fe80000100800 */
[----:B------:R-:W-:Y:S04]  /*11530*/  STL [R1+0x520], R227 ;  /* 0x000520e301007387 */ /* 0x000fe80000100800 */
[----:B------:R-:W-:Y:S04]  /*11540*/  STL [R1+0x52c], R168 ;  /* 0x00052ca801007387 */ /* 0x000fe80000100800 */
[----:B-----5:R-:W2:Y:S04]  /*11550*/  LDL.LU.64 R186, [R1+0x5e8] ;  /* 0x0005e80001ba7983 */ /* 0x020ea80000300a00 */
[----:B------:R-:W-:Y:S04]  /*11560*/  STL [R1+0x528], R169 ;  /* 0x000528a901007387 */ /* 0x000fe80000100800 */
[----:B------:R-:W-:Y:S04]  /*11570*/  STL [R1+0x534], R130 ;  /* 0x0005348201007387 */ /* 0x000fe80000100800 */
[----:B------:R-:W-:Y:S04]  /*11580*/  STL [R1+0x530], R131 ;  /* 0x0005308301007387 */ /* 0x000fe80000100800 */
[----:B------:R-:W-:Y:S04]  /*11590*/  STL [R1+0x53c], R128 ;  /* 0x00053c8001007387 */ /* 0x000fe80000100800 */
[----:B------:R-:W-:Y:S01]  /*115a0*/  STL [R1+0x538], R129 ;  /* 0x0005388101007387 */ /* 0x000fe20000100800 */
[----:B------:R-:W-:-:S02]  /*115b0*/  IMAD.MOV.U32 R136, RZ, RZ, R118 ;  /* 0x000000ffff887224 */ /* 0x000fc400078e0076 */
[----:B------:R-:W-:Y:S02]  /*115c0*/  IMAD.MOV.U32 R137, RZ, RZ, R119 ;  /* 0x000000ffff897224 */ /* 0x000fe400078e0077 */
[----:B------:R-:W-:Y:S02]  /*115d0*/  IMAD.MOV.U32 R118, RZ, RZ, R208 ;  /* 0x000000ffff767224 */ /* 0x000fe400078e00d0 */
[----:B------:R-:W-:Y:S01]  /*115e0*/  IMAD.MOV.U32 R119, RZ, RZ, R209 ;  /* 0x000000ffff777224 */ /* 0x000fe200078e00d1 */
[----:B------:R-:W-:Y:S01]  /*115f0*/  MOV R140, R172 ;  /* 0x000000ac008c7202 */ /* 0x000fe20000000f00 */
[----:B------:R-:W-:Y:S02]  /*11600*/  IMAD.MOV.U32 R141, RZ, RZ, R173 ;  /* 0x000000ffff8d7224 */ /* 0x000fe400078e00ad */
[----:B------:R-:W-:Y:S02]  /*11610*/  IMAD.MOV.U32 R142, RZ, RZ, R176 ;  /* 0x000000ffff8e7224 */ /* 0x000fe400078e00b0 */
[----:B------:R-:W-:Y:S01]  /*11620*/  IMAD.MOV.U32 R143, RZ, RZ, R177 ;  /* 0x000000ffff8f7224 */ /* 0x000fe200078e00b1 */
[----:B------:R-:W-:Y:S01]  /*11630*/  MOV R109, R183 ;  /* 0x000000b7006d7202 */ /* 0x000fe20000000f00 */
[----:B------:R-:W-:-:S02]  /*11640*/  IMAD.MOV.U32 R244, RZ, RZ, R178 ;  /* 0x000000fffff47224 */ /* 0x000fc400078e00b2 */
[----:B------:R-:W-:Y:S02]  /*11650*/  IMAD.MOV.U32 R245, RZ, RZ, R179 ;  /* 0x000000fffff57224 */ /* 0x000fe400078e00b3 */
[----:B------:R-:W-:Y:S02]  /*11660*/  IMAD.MOV.U32 R108, RZ, RZ, R182 ;  /* 0x000000ffff6c7224 */ /* 0x000fe400078e00b6 */
[----:B------:R-:W-:Y:S02]  /*11670*/  IMAD.MOV.U32 R246, RZ, RZ, R98 ;  /* 0x000000fffff67224 */ /* 0x000fe400078e0062 */
[----:B------:R-:W-:Y:S02]  /*11680*/  IMAD.MOV.U32 R247, RZ, RZ, R99 ;  /* 0x000000fffff77224 */ /* 0x000fe400078e0063 */
[----:B----4-:R-:W-:Y:S01]  /*11690*/  IMAD.MOV.U32 R0, RZ, RZ, R111 ;  /* 0x000000ffff007224 */ /* 0x010fe200078e006f */
[----:B------:R-:W-:Y:S04]  /*116a0*/  STL [R1+0x544], R110 ;  /* 0x0005446e01007387 */ /* 0x000fe80000100800 */
[----:B---3--:R-:W-:Y:S04]  /*116b0*/  STL [R1+0x54c], R112 ;  /* 0x00054c7001007387 */ /* 0x008fe80000100800 */
[----:B------:R1:W-:Y:S04]  /*116c0*/  STL [R1+0x540], R0 ;  /* 0x0005400001007387 */ /* 0x0003e80000100800 */
[----:B--2---:R-:W-:Y:S01]  /*116d0*/  STL [R1+0x554], R114 ;  /* 0x0005547201007387 */ /* 0x004fe20000100800 */
[----:B-1----:R-:W-:-:S05]  /*116e0*/  IMAD.MOV.U32 R0, RZ, RZ, R113 ;  /* 0x000000ffff007224 */ /* 0x002fca00078e0071 */
[----:B------:R1:W-:Y:S04]  /*116f0*/  STL [R1+0x548], R0 ;  /* 0x0005480001007387 */ /* 0x0003e80000100800 */
[----:B------:R-:W-:Y:S01]  /*11700*/  STL [R1+0x55c], R116 ;  /* 0x00055c7401007387 */ /* 0x000fe20000100800 */
[----:B-1----:R-:W-:-:S05]  /*11710*/  IMAD.MOV.U32 R0, RZ, RZ, R115 ;  /* 0x000000ffff007224 */ /* 0x002fca00078e0073 */
[----:B------:R1:W-:Y:S02]  /*11720*/  STL [R1+0x550], R0 ;  /* 0x0005500001007387 */ /* 0x0003e40000100800 */
[----:B-1----:R-:W-:-:S05]  /*11730*/  IMAD.MOV.U32 R0, RZ, RZ, R117 ;  /* 0x000000ffff007224 */ /* 0x002fca00078e0075 */
[----:B------:R1:W-:Y:S01]  /*11740*/  STL [R1+0x558], R0 ;  /* 0x0005580001007387 */ /* 0x0003e20000100800 */
[----:B------:R-:W-:-:S03]  /*11750*/  IMAD.MOV.U32 R110, RZ, RZ, R122 ;  /* 0x000000ffff6e7224 */ /* 0x000fc600078e007a */
[----:B------:R2:W-:Y:S01]  /*11760*/  STL [R1+0x564], R174 ;  /* 0x000564ae01007387 */ /* 0x0005e20000100800 */
[----:B-1----:R-:W-:-:S03]  /*11770*/  IMAD.MOV.U32 R0, RZ, RZ, R175 ;  /* 0x000000ffff007224 */ /* 0x002fc600078e00af */
[----:B------:R-:W-:Y:S01]  /*11780*/  STL [R1+0x56c], R224 ;  /* 0x00056ce001007387 */ /* 0x000fe20000100800 */
[----:B------:R-:W-:-:S03]  /*11790*/  IMAD.MOV.U32 R111, RZ, RZ, R123 ;  /* 0x000000ffff6f7224 */ /* 0x000fc600078e007b */
[----:B------:R1:W-:Y:S01]  /*117a0*/  STL [R1+0x560], R0 ;  /* 0x0005600001007387 */ /* 0x0003e20000100800 */
[----:B------:R-:W-:-:S03]  /*117b0*/  IMAD.MOV.U32 R114, RZ, RZ, R80 ;  /* 0x000000ffff727224 */ /* 0x000fc600078e0050 */
[----:B------:R-:W-:Y:S01]  /*117c0*/  STL [R1+0x568], R225 ;  /* 0x000568e101007387 */ /* 0x000fe20000100800 */
[----:B------:R-:W-:-:S03]  /*117d0*/  IMAD.MOV.U32 R115, RZ, RZ, R81 ;  /* 0x000000ffff737224 */ /* 0x000fc600078e0051 */
[----:B------:R-:W3:Y:S04]  /*117e0*/  LDL.LU.64 R122, [R1+0x1b8] ;  /* 0x0001b800017a7983 */ /* 0x000ee80000300a00 */
[----:B------:R-:W4:Y:S04]  /*117f0*/  LDL.LU.64 R208, [R1+0x6e8] ;  /* 0x0006e80001d07983 */ /* 0x000f280000300a00 */
[----:B------:R-:W3:Y:S01]  /*11800*/  LDL.LU.64 R80, [R1+0x6c8] ;  /* 0x0006c80001507983 */ /* 0x000ee20000300a00 */
[----:B------:R-:W-:-:S03]  /*11810*/  IMAD.MOV.U32 R116, RZ, RZ, R82 ;  /* 0x000000ffff747224 */ /* 0x000fc600078e0052 */
[----:B------:R-:W3:Y:S01]  /*11820*/  LDL.LU.64 R172, [R1+0x1e8] ;  /* 0x0001e80001ac7983 */ /* 0x000ee20000300a00 */
[----:B------:R-:W-:-:S03]  /*11830*/  IMAD.MOV.U32 R117, RZ, RZ, R83 ;  /* 0x000000ffff757224 */ /* 0x000fc600078e0053 */
[----:B--2---:R-:W2:Y:S01]  /*11840*/  LDL.LU.64 R174, [R1+0x6d0] ;  /* 0x0006d00001ae7983 */ /* 0x004ea20000300a00 */
[----:B------:R-:W-:Y:S01]  /*11850*/  MOV R112, R120 ;  /* 0x0000007800707202 */ /* 0x000fe20000000f00 */
[----:B------:R-:W-:Y:S02]  /*11860*/  IMAD.MOV.U32 R113, RZ, RZ, R121 ;  /* 0x000000ffff717224 */ /* 0x000fe400078e0079 */
[----:B------:R-:W2:Y:S01]  /*11870*/  LDL.LU.64 R176, [R1+0x6e0] ;  /* 0x0006e00001b07983 */ /* 0x000ea20000300a00 */
[----:B------:R-:W-:Y:S01]  /*11880*/  IMAD.MOV.U32 R82, RZ, RZ, R210 ;  /* 0x000000ffff527224 */ /* 0x000fe200078e00d2 */
[----:B------:R-:W-:Y:S02]  /*11890*/  MOV R83, R211 ;  /* 0x000000d300537202 */ /* 0x000fe40000000f00 */
[----:B------:R-:W2:Y:S01]  /*118a0*/  LDL.LU.64 R178, [R1+0x6d8] ;  /* 0x0006d80001b27983 */ /* 0x000ea20000300a00 */
[----:B------:R-:W-:Y:S02]  /*118b0*/  IMAD.MOV.U32 R120, RZ, RZ, R96 ;  /* 0x000000ffff787224 */ /* 0x000fe400078e0060 */
[----:B------:R-:W-:Y:S01]  /*118c0*/  IMAD.MOV.U32 R121, RZ, RZ, R97 ;  /* 0x000000ffff797224 */ /* 0x000fe200078e0061 */
[----:B------:R-:W2:Y:S04]  /*118d0*/  LDL.LU.64 R182, [R1+0x6a0] ;  /* 0x0006a00001b67983 */ /* 0x000ea80000300a00 */
[----:B------:R-:W2:Y:S04]  /*118e0*/  LDL.LU.64 R210, [R1+0x718] ;  /* 0x0007180001d27983 */ /* 0x000ea80000300a00 */
[----:B------:R-:W2:Y:S04]  /*118f0*/  LDL.LU.64 R96, [R1+0x730] ;  /* 0x0007300001607983 */ /* 0x000ea80000300a00 */
[----:B------:R-:W2:Y:S04]  /*11900*/  LDL.LU.64 R98, [R1+0x708] ;  /* 0x0007080001627983 */ /* 0x000ea80000300a00 */
[----:B------:R-:W-:Y:S04]  /*11910*/  STL [R1+0x574], R154 ;  /* 0x0005749a01007387 */ /* 0x000fe80000100800 */
[----:B------:R-:W-:Y:S04]  /*11920*/  STL [R1+0x570], R155 ;  /* 0x0005709b01007387 */ /* 0x000fe80000100800 */
[----:B------:R-:W2:Y:S04]  /*11930*/  LDL.LU.64 R124, [R1+0x5d0] ;  /* 0x0005d000017c7983 */ /* 0x000ea80000300a00 */
[----:B------:R-:W-:Y:S04]  /*11940*/  STL [R1+0x57c], R146 ;  /* 0x00057c9201007387 */ /* 0x000fe80000100800 */
[----:B------:R-:W3:Y:S01]  /*11950*/  LDL.LU.64 R138, [R1+0x5c0] ;  /* 0x0005c000018a7983 */ /* 0x000ee20000300a00 */
[----:B-1----:R-:W-:-:S02]  /*11960*/  IMAD.MOV.U32 R0, RZ, RZ, R187 ;  /* 0x000000ffff007224 */ /* 0x002fc400078e00bb */
[----:B------:R-:W-:Y:S01]  /*11970*/  IMAD.MOV.U32 R126, RZ, RZ, R140 ;  /* 0x000000ffff7e7224 */ /* 0x000fe200078e008c */
[----:B------:R-:W-:Y:S01]  /*11980*/  STL [R1+0x578], R147 ;  /* 0x0005789301007387 */ /* 0x000fe20000100800 */
[----:B------:R-:W-:Y:S02]  /*11990*/  IMAD.MOV.U32 R127, RZ, RZ, R141 ;  /* 0x000000ffff7f7224 */ /* 0x000fe400078e008d */
[----:B------:R-:W-:Y:S01]  /*119a0*/  IMAD.MOV.U32 R140, RZ, RZ, R142 ;  /* 0x000000ffff8c7224 */ /* 0x000fe200078e008e */
[----:B------:R-:W-:Y:S01]  /*119b0*/  STL [R1+0x584], R186 ;  /* 0x000584ba01007387 */ /* 0x000fe20000100800 */
[----:B------:R-:W-:-:S03]  /*119c0*/  IMAD.MOV.U32 R141, RZ, RZ, R143 ;  /* 0x000000ffff8d7224 */ /* 0x000fc600078e008f */
[----:B------:R-:W3:Y:S04]  /*119d0*/  LDL.LU.64 R142, [R1+0x5f8] ;  /* 0x0005f800018e7983 */ /* 0x000ee80000300a00 */
[----:B--2---:R-:W-:Y:S04]  /*119e0*/  STL [R1+0x58c], R124 ;  /* 0x00058c7c01007387 */ /* 0x004fe80000100800 */
[----:B------:R1:W-:Y:S02]  /*119f0*/  STL [R1+0x580], R0 ;  /* 0x0005800001007387 */ /* 0x0003e40000100800 */
[----:B-1----:R-:W-:-:S05]  /*11a00*/  IMAD.MOV.U32 R0, RZ, RZ, R125 ;  /* 0x000000ffff007224 */ /* 0x002fca00078e007d */
[----:B------:R1:W-:Y:S04]  /*11a10*/  STL [R1+0x588], R0 ;  /* 0x0005880001007387 */ /* 0x0003e80000100800 */
[----:B---3--:R2:W-:Y:S01]  /*11a20*/  STL [R1+0x594], R138 ;  /* 0x0005948a01007387 */ /* 0x0085e20000100800 */
[----:B-1----:R-:W-:-:S03]  /*11a30*/  IMAD.MOV.U32 R0, RZ, RZ, R139 ;  /* 0x000000ffff007224 */ /* 0x002fc600078e008b */
[----:B------:R-:W-:Y:S04]  /*11a40*/  STL [R1+0x59c], R140 ;  /* 0x00059c8c01007387 */ /* 0x000fe80000100800 */
[----:B------:R1:W-:Y:S01]  /*11a50*/  STL [R1+0x590], R0 ;  /* 0x0005900001007387 */ /* 0x0003e20000100800 */
[----:B--2---:R-:W-:Y:S02]  /*11a60*/  IMAD.MOV.U32 R138, RZ, RZ, R172 ;  /* 0x000000ffff8a7224 */ /* 0x004fe400078e00ac */
[----:B------:R-:W-:Y:S01]  /*11a70*/  IMAD.MOV.U32 R139, RZ, RZ, R173 ;  /* 0x000000ffff8b7224 */ /* 0x000fe200078e00ad */
[----:B------:R-:W-:Y:S01]  /*11a80*/  MOV R173, R175 ;  /* 0x000000af00ad7202 */ /* 0x000fe20000000f00 */
[----:B------:R-:W-:Y:S02]  /*11a90*/  IMAD.MOV.U32 R172, RZ, RZ, R174 ;  /* 0x000000ffffac7224 */ /* 0x000fe400078e00ae */
[----:B------:R-:W-:Y:S01]  /*11aa0*/  IMAD.MOV.U32 R174, RZ, RZ, R176 ;  /* 0x000000ffffae7224 */ /* 0x000fe200078e00b0 */
[----:B-1----:R-:W-:Y:S01]  /*11ab0*/  MOV R0, R141 ;  /* 0x0000008d00007202 */ /* 0x002fe20000000f00 */
[----:B------:R-:W-:-:S02]  /*11ac0*/  IMAD.MOV.U32 R175, RZ, RZ, R177 ;  /* 0x000000ffffaf7224 */ /* 0x000fc400078e00b1 */
[----:B------:R-:W-:Y:S02]  /*11ad0*/  IMAD.MOV.U32 R176, RZ, RZ, R178 ;  /* 0x000000ffffb07224 */ /* 0x000fe400078e00b2 */
[----:B------:R-:W-:Y:S01]  /*11ae0*/  IMAD.MOV.U32 R177, RZ, RZ, R179 ;  /* 0x000000ffffb17224 */ /* 0x000fe200078e00b3 */
[----:B------:R1:W-:Y:S01]  /*11af0*/  STL [R1+0x598], R0 ;  /* 0x0005980001007387 */ /* 0x0003e20000100800 */
[----:B------:R-:W-:Y:S02]  /*11b00*/  IMAD.MOV.U32 R178, RZ, RZ, R182 ;  /* 0x000000ffffb27224 */ /* 0x000fe400078e00b6 */
[----:B------:R-:W-:Y:S01]  /*11b10*/  IMAD.MOV.U32 R179, RZ, RZ, R183 ;  /* 0x000000ffffb37224 */ /* 0x000fe200078e00b7 */
[----:B------:R-:W-:Y:S01]  /*11b20*/  MOV R183, R97 ;  /* 0x0000006100b77202 */ /* 0x000fe20000000f00 */
[----:B------:R-:W-:Y:S01]  /*11b30*/  IMAD.MOV.U32 R182, RZ, RZ, R96 ;  /* 0x000000ffffb67224 */ /* 0x000fe200078e0060 */
[----:B------:R2:W-:Y:S01]  /*11b40*/  STL [R1+0x5a4], R136 ;  /* 0x0005a48801007387 */ /* 0x0005e20000100800 */
[----:B------:R-:W-:-:S02]  /*11b50*/  IMAD.MOV.U32 R96, RZ, RZ, R98 ;  /* 0x000000ffff607224 */ /* 0x000fc400078e0062 */
[----:B------:R-:W-:Y:S02]  /*11b60*/  IMAD.MOV.U32 R97, RZ, RZ, R99 ;  /* 0x000000ffff617224 */ /* 0x000fe400078e0063 */
[----:B-1----:R-:W-:Y:S02]  /*11b70*/  IMAD.MOV.U32 R0, RZ, RZ, R137 ;  /* 0x000000ffff007224 */ /* 0x002fe400078e0089 */
[----:B------:R-:W-:Y:S02]  /*11b80*/  IMAD.MOV.U32 R140, RZ, RZ, R244 ;  /* 0x000000ffff8c7224 */ /* 0x000fe400078e00f4 */
[----:B------:R-:W-:Y:S02]  /*11b90*/  IMAD.MOV.U32 R141, RZ, RZ, R245 ;  /* 0x000000ffff8d7224 */ /* 0x000fe400078e00f5 */
[----:B----4-:R-:W-:Y:S02]  /*11ba0*/  IMAD.MOV.U32 R98, RZ, RZ, R208 ;  /* 0x000000ffff627224 */ /* 0x010fe400078e00d0 */
[----:B------:R-:W-:-:S02]  /*11bb0*/  IMAD.MOV.U32 R99, RZ, RZ, R209 ;  /* 0x000000ffff637224 */ /* 0x000fc400078e00d1 */
[----:B------:R-:W-:Y:S01]  /*11bc0*/  IMAD.MOV.U32 R244, RZ, RZ, R246 ;  /* 0x000000fffff47224 */ /* 0x000fe200078e00f6 */
[----:B------:R-:W3:Y:S01]  /*11bd0*/  LDL.LU.64 R208, [R1+0x710] ;  /* 0x0007100001d07983 */ /* 0x000ee20000300a00 */
[----:B------:R-:W-:-:S03]  /*11be0*/  IMAD.MOV.U32 R245, RZ, RZ, R247 ;  /* 0x000000fffff57224 */ /* 0x000fc600078e00f7 */
[----:B------:R-:W4:Y:S04]  /*11bf0*/  LDL.LU.64 R246, [R1+0x5f0] ;  /* 0x0005f00001f67983 */ /* 0x000f280000300a00 */
[----:B------:R1:W-:Y:S04]  /*11c00*/  STL [R1+0x5a0], R0 ;  /* 0x0005a00001007387 */ /* 0x0003e80000100800 */
[----:B------:R-:W-:Y:S04]  /*11c10*/  STL [R1+0x5ac], R126 ;  /* 0x0005ac7e01007387 */ /* 0x000fe80000100800 */
[----:B--2---:R-:W2:Y:S01]  /*11c20*/  LDL.LU.64 R136, [R1+0x5d8] ;  /* 0x0005d80001887983 */ /* 0x004ea20000300a00 */
[----:B-1----:R-:W-:-:S03]  /*11c30*/  IMAD.MOV.U32 R0, RZ, RZ, R127 ;  /* 0x000000ffff007224 */ /* 0x002fc600078e007f */
[----:B------:R-:W-:Y:S04]  /*11c40*/  STL [R1+0x5b4], R222 ;  /* 0x0005b4de01007387 */ /* 0x000fe80000100800 */
[----:B------:R1:W-:Y:S04]  /*11c50*/  STL [R1+0x5a8], R0 ;  /* 0x0005a80001007387 */ /* 0x0003e80000100800 */
[----:B------:R-:W-:Y:S04]  /*11c60*/  STL [R1+0x5b0], R223 ;  /* 0x0005b0df01007387 */ /* 0x000fe80000100800 */
[----:B------:R-:W-:Y:S01]  /*11c70*/  STL [R1+0x5bc], R152 ;  /* 0x0005bc9801007387 */ /* 0x000fe20000100800 */
[----:B-1----:R-:W-:-:S03]  /*11c80*/  IMAD.MOV.U32 R0, RZ, RZ, R143 ;  /* 0x000000ffff007224 */ /* 0x002fc600078e008f */
[----:B------:R-:W-:Y:S04]  /*11c90*/  STL [R1+0x5b8], R153 ;  /* 0x0005b89901007387 */ /* 0x000fe80000100800 */
[----:B------:R-:W-:Y:S04]  /*11ca0*/  STL [R1+0x5c4], R142 ;  /* 0x0005c48e01007387 */ /* 0x000fe80000100800 */
[----:B------:R4:W-:Y:S02]  /*11cb0*/  STL [R1+0x5c0], R0 ;  /* 0x0005c00001007387 */ /* 0x0009e40000100800 */
[----:B----4-:R-:W-:-:S02]  /*11cc0*/  MOV R0, R247 ;  /* 0x000000f700007202 */ /* 0x010fc40000000f00 */
[----:B------:R1:W-:Y:S04]  /*11cd0*/  STL [R1+0x5cc], R246 ;  /* 0x0005ccf601007387 */ /* 0x0003e80000100800 */
[----:B--2---:R-:W-:Y:S04]  /*11ce0*/  STL [R1+0x5d4], R136 ;  /* 0x0005d48801007387 */ /* 0x004fe80000100800 */
[----:B------:R2:W-:Y:S04]  /*11cf0*/  STL [R1+0x5c8], R0 ;  /* 0x0005c80001007387 */ /* 0x0005e80000100800 */
[----:B------:R-:W4:Y:S04]  /*11d00*/  LDL.LU.64 R142, [R1+0x630] ;  /* 0x00063000018e7983 */ /* 0x000f280000300a00 */
[----:B-1----:R-:W3:Y:S01]  /*11d10*/  LDL.LU.64 R246, [R1+0x608] ;  /* 0x0006080001f67983 */ /* 0x002ee20000300a00 */
[----:B--2---:R-:W-:-:S05]  /*11d20*/  IMAD.MOV.U32 R0, RZ, RZ, R137 ;  /* 0x000000ffff007224 */ /* 0x004fca00078e0089 */
[----:B------:R1:W-:Y:S04]  /*11d30*/  STL [R1+0x5d0], R0 ;  /* 0x0005d00001007387 */ /* 0x0003e80000100800 */
[----:B------:R2:W-:Y:S01]  /*11d40*/  STL [R1+0x5dc], R110 ;  /* 0x0005dc6e01007387 */ /* 0x0005e20000100800 */
[----:B-1----:R-:W-:-:S05]  /*11d50*/  IMAD.MOV.U32 R0, RZ, RZ, R111 ;  /* 0x000000ffff007224 */ /* 0x002fca00078e006f */
[----:B------:R1:W-:Y:S04]  /*11d60*/  STL [R1+0x5d8], R0 ;  /* 0x0005d80001007387 */ /* 0x0003e80000100800 */
[----:B------:R1:W-:Y:S04]  /*11d70*/  STL [R1+0x5e4], R108 ;  /* 0x0005e46c01007387 */ /* 0x0003e80000100800 */
[----:B--2---:R-:W2:Y:S01]  /*11d80*/  LDL.LU.64 R110, [R1+0x610] ;  /* 0x00061000016e7983 */ /* 0x004ea20000300a00 */
[----:B-1----:R-:W-:-:S05]  /*11d90*/  IMAD.MOV.U32 R0, RZ, RZ, R109 ;  /* 0x000000ffff007224 */ /* 0x002fca00078e006d */
[----:B------:R1:W-:Y:S01]  /*11da0*/  STL [R1+0x5e0], R0 ;  /* 0x0005e00001007387 */ /* 0x0003e20000100800 */
[----:B------:R-:W-:Y:S02]  /*11db0*/  IMAD.MOV.U32 R108, RZ, RZ, R112 ;  /* 0x000000ffff6c7224 */ /* 0x000fe400078e0070 */
[----:B------:R-:W-:Y:S01]  /*11dc0*/  IMAD.MOV.U32 R109, RZ, RZ, R113 ;  /* 0x000000ffff6d7224 */ /* 0x000fe200078e0071 */
[----:B------:R1:W-:Y:S01]  /*11dd0*/  STL [R1+0x5ec], R138 ;  /* 0x0005ec8a01007387 */ /* 0x0003e20000100800 */
[----:B------:R-:W-:Y:S01]  /*11de0*/  IMAD.MOV.U32 R112, RZ, RZ, R114 ;  /* 0x000000ffff707224 */ /* 0x000fe200078e0072 */
[----:B------:R-:W-:Y:S01]  /*11df0*/  MOV R114, R116 ;  /* 0x0000007400727202 */ /* 0x000fe20000000f00 */
[----:B------:R-:W-:Y:S02]  /*11e00*/  IMAD.MOV.U32 R113, RZ, RZ, R115 ;  /* 0x000000ffff717224 */ /* 0x000fe400078e0073 */
[----:B------:R-:W-:Y:S02]  /*11e10*/  IMAD.MOV.U32 R115, RZ, RZ, R117 ;  /* 0x000000ffff737224 */ /* 0x000fe400078e0075 */
[----:B------:R-:W4:Y:S01]  /*11e20*/  LDL.LU.64 R116, [R1+0x618] ;  /* 0x0006180001747983 */ /* 0x000f220000300a00 */
[----:B-1----:R-:W-:-:S03]  /*11e30*/  IMAD.MOV.U32 R0, RZ, RZ, R139 ;  /* 0x000000ffff007224 */ /* 0x002fc600078e008b */
[----:B------:R-:W-:Y:S04]  /*11e40*/  STL [R1+0x5f4], R238 ;  /* 0x0005f4ee01007387 */ /* 0x000fe80000100800 */
[----:B------:R3:W-:Y:S04]  /*11e50*/  STL [R1+0x5e8], R0 ;  /* 0x0005e80001007387 */ /* 0x0007e80000100800 */
[----:B------:R-:W-:Y:S04]  /*11e60*/  STL [R1+0x5f0], R239 ;  /* 0x0005f0ef01007387 */ /* 0x000fe80000100800 */
[----:B------:R-:W-:Y:S04]  /*11e70*/  STL [R1+0x5fc], R220 ;  /* 0x0005fcdc01007387 */ /* 0x000fe80000100800 */
[----:B------:R-:W-:Y:S01]  /*11e80*/  STL [R1+0x5f8], R221 ;  /* 0x0005f8dd01007387 */ /* 0x000fe20000100800 */
[----:B------:R-:W-:-:S02]  /*11e90*/  IMAD.MOV.U32 R138, RZ, RZ, R140 ;  /* 0x000000ffff8a7224 */ /* 0x000fc400078e008c */
[----:B------:R-:W-:Y:S02]  /*11ea0*/  IMAD.MOV.U32 R139, RZ, RZ, R141 ;  /* 0x000000ffff8b7224 */ /* 0x000fe400078e008d */
[----:B------:R-:W-:Y:S02]  /*11eb0*/  IMAD.MOV.U32 R140, RZ, RZ, R244 ;  /* 0x000000ffff8c7224 */ /* 0x000fe400078e00f4 */
[----:B------:R-:W-:Y:S02]  /*11ec0*/  IMAD.MOV.U32 R141, RZ, RZ, R245 ;  /* 0x000000ffff8d7224 */ /* 0x000fe400078e00f5 */
[----:B---3--:R-:W-:Y:S01]  /*11ed0*/  IMAD.MOV.U32 R0, RZ, RZ, R247 ;  /* 0x000000ffff007224 */ /* 0x008fe200078e00f7 */
[----:B------:R1:W-:Y:S04]  /*11ee0*/  STL [R1+0x604], R246 ;  /* 0x000604f601007387 */ /* 0x0003e80000100800 */
[----:B------:R2:W-:Y:S01]  /*11ef0*/  STL [R1+0x600], R0 ;  /* 0x0006000001007387 */ /* 0x0005e20000100800 */
[----:B-1----:R-:W-:Y:S01]  /*11f00*/  MOV R246, R108 ;  /* 0x0000006c00f67202 */ /* 0x002fe20000000f00 */
[----:B------:R-:W-:-:S02]  /*11f10*/  IMAD.MOV.U32 R247, RZ, RZ, R109 ;  /* 0x000000fffff77224 */ /* 0x000fc400078e006d */
[----:B------:R-:W-:Y:S02]  /*11f20*/  IMAD.MOV.U32 R108, RZ, RZ, R112 ;  /* 0x000000ffff6c7224 */ /* 0x000fe400078e0070 */
[----:B------:R-:W-:Y:S02]  /*11f30*/  IMAD.MOV.U32 R109, RZ, RZ, R113 ;  /* 0x000000ffff6d7224 */ /* 0x000fe400078e0071 */
[----:B------:R-:W-:Y:S02]  /*11f40*/  IMAD.MOV.U32 R112, RZ, RZ, R114 ;  /* 0x000000ffff707224 */ /* 0x000fe400078e0072 */
[----:B--2---:R-:W-:Y:S01]  /*11f50*/  IMAD.MOV.U32 R0, RZ, RZ, R111 ;  /* 0x000000ffff007224 */ /* 0x004fe200078e006f */
[----:B------:R-:W-:Y:S04]  /*11f60*/  STL [R1+0x60c], R110 ;  /* 0x00060c6e01007387 */ /* 0x000fe80000100800 */
[----:B------:R4:W-:Y:S01]  /*11f70*/  STL [R1+0x608], R0 ;  /* 0x0006080001007387 */ /* 0x0009e20000100800 */
[----:B------:R-:W-:-:S02]  /*11f80*/  IMAD.MOV.U32 R113, RZ, RZ, R115 ;  /* 0x000000ffff717224 */ /* 0x000fc400078e0073 */
[----:B----4-:R-:W-:Y:S01]  /*11f90*/  IMAD.MOV.U32 R0, RZ, RZ, R117 ;  /* 0x000000ffff007224 */ /* 0x010fe200078e0075 */
[----:B------:R1:W-:Y:S04]  /*11fa0*/  STL [R1+0x614], R116 ;  /* 0x0006147401007387 */ /* 0x0003e80000100800 */
[----:B------:R-:W2:Y:S04]  /*11fb0*/  LDL.LU.64 R110, [R1+0x6b0] ;  /* 0x0006b000016e7983 */ /* 0x000ea80000300a00 */
[----:B------:R-:W3:Y:S04]  /*11fc0*/  LDL.LU.64 R114, [R1+0x1c0] ;  /* 0x0001c00001727983 */ /* 0x000ee80000300a00 */
[----:B------:R4:W-:Y:S04]  /*11fd0*/  STL [R1+0x610], R0 ;  /* 0x0006100001007387 */ /* 0x0009e80000100800 */
[----:B-1----:R-:W2:Y:S04]  /*11fe0*/  LDL.LU.64 R116, [R1+0x648] ;  /* 0x0006480001747983 */ /* 0x002ea80000300a00 */
[----:B------:R-:W3:Y:S01]  /*11ff0*/  LDL.LU.64 R244, [R1+0x650] ;  /* 0x0006500001f47983 */ /* 0x000ee20000300a00 */
[----:B----4-:R-:W-:-:S03]  /*12000*/  MOV R0, R139 ;  /* 0x0000008b00007202 */ /* 0x010fc60000000f00 */
[----:B------:R-:W-:Y:S04]  /*12010*/  STL [R1+0x61c], R138 ;  /* 0x00061c8a01007387 */ /* 0x000fe80000100800 */
[----:B------:R1:W-:Y:S04]  /*12020*/  STL [R1+0x618], R0 ;  /* 0x0006180001007387 */ /* 0x0003e80000100800 */
[----:B------:R-:W-:Y:S01]  /*12030*/  STL [R1+0x624], R140 ;  /* 0x0006248c01007387 */ /* 0x000fe20000100800 */
[----:B-1----:R-:W-:-:S05]  /*12040*/  IMAD.MOV.U32 R0, RZ, RZ, R141 ;  /* 0x000000ffff007224 */ /* 0x002fca00078e008d */
[----:B------:R1:W-:Y:S04]  /*12050*/  STL [R1+0x620], R0 ;  /* 0x0006200001007387 */ /* 0x0003e80000100800 */
[----:B------:R-:W-:Y:S01]  /*12060*/  STL [R1+0x62c], R142 ;  /* 0x00062c8e01007387 */ /* 0x000fe20000100800 */
[----:B-1----:R-:W-:-:S05]  /*12070*/  IMAD.MOV.U32 R0, RZ, RZ, R143 ;  /* 0x000000ffff007224 */ /* 0x002fca00078e008f */
[----:B------:R1:W-:Y:S04]  /*12080*/  STL [R1+0x628], R0 ;  /* 0x0006280001007387 */ /* 0x0003e80000100800 */
[----:B------:R-:W-:Y:S04]  /*12090*/  STL [R1+0x634], R236 ;  /* 0x000634ec01007387 */ /* 0x000fe80000100800 */
[----:B------:R-:W-:Y:S04]  /*120a0*/  STL [R1+0x630], R237 ;  /* 0x000630ed01007387 */ /* 0x000fe80000100800 */
[----:B------:R-:W-:Y:S04]  /*120b0*/  STL [R1+0x63c], R234 ;  /* 0x00063cea01007387 */ /* 0x000fe80000100800 */
[----:B------:R-:W-:Y:S04]  /*120c0*/  STL [R1+0x638], R235 ;  /* 0x000638eb01007387 */ /* 0x000fe80000100800 */
[----:B--2---:R2:W-:Y:S01]  /*120d0*/  STL [R1+0x644], R116 ;  /* 0x0006447401007387 */ /* 0x0045e20000100800 */
[----:B-1----:R-:W-:-:S03]  /*120e0*/  IMAD.MOV.U32 R0, RZ, RZ, R117 ;  /* 0x000000ffff007224 */ /* 0x002fc600078e0075 */
[----:B--2---:R-:W2:Y:S04]  /*120f0*/  LDL.LU.64 R116, [R1+0x688] ;  /* 0x0006880001747983 */ /* 0x004ea80000300a00 */
[----:B------:R1:W-:Y:S04]  /*12100*/  STL [R1+0x640], R0 ;  /* 0x0006400001007387 */ /* 0x0003e80000100800 */
[----:B---3--:R-:W-:Y:S01]  /*12110*/  STL [R1+0x64c], R244 ;  /* 0x00064cf401007387 */ /* 0x008fe20000100800 */
[----:B-1----:R-:W-:-:S05]  /*12120*/  IMAD.MOV.U32 R0, RZ, RZ, R245 ;  /* 0x000000ffff007224 */ /* 0x002fca00078e00f5 */
[----:B------:R1:W-:Y:S04]  /*12130*/  STL [R1+0x648], R0 ;  /* 0x0006480001007387 */ /* 0x0003e80000100800 */
[----:B------:R3:W-:Y:S01]  /*12140*/  STL [R1+0x654], R180 ;  /* 0x000654b401007387 */ /* 0x0007e20000100800 */
[----:B-1----:R-:W-:Y:S02]  /*12150*/  IMAD.MOV.U32 R0, RZ, RZ, R181 ;  /* 0x000000ffff007224 */ /* 0x002fe400078e00b5 */
[----:B---3--:R-:W-:Y:S01]  /*12160*/  IMAD.MOV.U32 R180, RZ, RZ, R182 ;  /* 0x000000ffffb47224 */ /* 0x008fe200078e00b6 */
[----:B------:R-:W-:Y:S01]  /*12170*/  MOV R182, R96 ;  /* 0x0000006000b67202 */ /* 0x000fe20000000f00 */
[----:B------:R-:W-:Y:S02]  /*12180*/  IMAD.MOV.U32 R181, RZ, RZ, R183 ;  /* 0x000000ffffb57224 */ /* 0x000fe400078e00b7 */
[----:B------:R-:W-:-:S02]  /*12190*/  IMAD.MOV.U32 R183, RZ, RZ, R97 ;  /* 0x000000ffffb77224 */ /* 0x000fc400078e0061 */
[----:B------:R-:W-:Y:S02]  /*121a0*/  IMAD.MOV.U32 R96, RZ, RZ, R98 ;  /* 0x000000ffff607224 */ /* 0x000fe400078e0062 */
[----:B------:R-:W-:Y:S01]  /*121b0*/  IMAD.MOV.U32 R97, RZ, RZ, R99 ;  /* 0x000000ffff617224 */ /* 0x000fe200078e0063 */
[----:B------:R1:W-:Y:S01]  /*121c0*/  STL [R1+0x650], R0 ;  /* 0x0006500001007387 */ /* 0x0003e20000100800 */
[----:B------:R-:W-:Y:S02]  /*121d0*/  IMAD.MOV.U32 R98, RZ, RZ, R208 ;  /* 0x000000ffff627224 */ /* 0x000fe400078e00d0 */
[----:B------:R-:W-:Y:S02]  /*121e0*/  IMAD.MOV.U32 R99, RZ, RZ, R209 ;  /* 0x000000ffff637224 */ /* 0x000fe400078e00d1 */
[----:B------:R-:W-:Y:S02]  /*121f0*/  IMAD.MOV.U32 R208, RZ, RZ, R210 ;  /* 0x000000ffffd07224 */ /* 0x000fe400078e00d2 */
[----:B------:R-:W-:-:S02]  /*12200*/  IMAD.MOV.U32 R209, RZ, RZ, R211 ;  /* 0x000000ffffd17224 */ /* 0x000fc400078e00d3 */
[----:B------:R-:W3:Y:S01]  /*12210*/  LDL.LU.64 R210, [R1+0x6a8] ;  /* 0x0006a80001d27983 */ /* 0x000ee20000300a00 */
[----:B-1----:R-:W-:-:S03]  /*12220*/  MOV R0, R247 ;  /* 0x000000f700007202 */ /* 0x002fc60000000f00 */
[----:B------:R-:W-:Y:S04]  /*12230*/  STL [R1+0x65c], R246 ;  /* 0x00065cf601007387 */ /* 0x000fe80000100800 */
        /* <DEDUP_REMOVED lines=12> */
[----:B------:R-:W-:Y:S02]  /*12300*/  IMAD.MOV.U32 R246, RZ, RZ, R122 ;  /* 0x000000fffff67224 */ /* 0x000fe400078e007a */
[----:B------:R-:W-:Y:S02]  /*12310*/  IMAD.MOV.U32 R247, RZ, RZ, R123 ;  /* 0x000000fffff77224 */ /* 0x000fe400078e007b */
[----:B------:R-:W-:Y:S02]  /*12320*/  IMAD.MOV.U32 R142, RZ, RZ, R110 ;  /* 0x000000ffff8e7224 */ /* 0x000fe400078e006e */
[----:B------:R-:W-:Y:S01]  /*12330*/  IMAD.MOV.U32 R143, RZ, RZ, R111 ;  /* 0x000000ffff8f7224 */ /* 0x000fe200078e006f */
[----:B------:R-:W-:Y:S01]  /*12340*/  MOV R111, R173 ;  /* 0x000000ad006f7202 */ /* 0x000fe20000000f00 */
[----:B------:R-:W-:-:S02]  /*12350*/  IMAD.MOV.U32 R110, RZ, RZ, R172 ;  /* 0x000000ffff6e7224 */ /* 0x000fc400078e00ac */
[----:B------:R-:W-:Y:S02]  /*12360*/  IMAD.MOV.U32 R112, RZ, RZ, R176 ;  /* 0x000000ffff707224 */ /* 0x000fe400078e00b0 */
[----:B------:R-:W-:Y:S01]  /*12370*/  IMAD.MOV.U32 R113, RZ, RZ, R177 ;  /* 0x000000ffff717224 */ /* 0x000fe200078e00b1 */
[----:B------:R-:W-:Y:S01]  /*12380*/  MOV R114, R182 ;  /* 0x000000b600727202 */ /* 0x000fe20000000f00 */
[----:B------:R-:W-:Y:S02]  /*12390*/  IMAD.MOV.U32 R176, RZ, RZ, R180 ;  /* 0x000000ffffb07224 */ /* 0x000fe400078e00b4 */
[----:B------:R-:W-:Y:S01]  /*123a0*/  IMAD.MOV.U32 R177, RZ, RZ, R181 ;  /* 0x000000ffffb17224 */ /* 0x000fe200078e00b5 */
[----:B------:R-:W-:Y:S01]  /*123b0*/  MOV R245, R119 ;  /* 0x0000007700f57202 */ /* 0x000fe20000000f00 */
[----:B------:R-:W-:Y:S02]  /*123c0*/  IMAD.MOV.U32 R108, RZ, RZ, R80 ;  /* 0x000000ffff6c7224 */ /* 0x000fe400078e0050 */
[----:B------:R-:W-:-:S02]  /*123d0*/  IMAD.MOV.U32 R109, RZ, RZ, R81 ;  /* 0x000000ffff6d7224 */ /* 0x000fc400078e0051 */
[----:B------:R-:W-:Y:S02]  /*123e0*/  IMAD.MOV.U32 R115, RZ, RZ, R183 ;  /* 0x000000ffff737224 */ /* 0x000fe400078e00b7 */
[----:B------:R-:W-:Y:S02]  /*123f0*/  IMAD.MOV.U32 R244, RZ, RZ, R118 ;  /* 0x000000fffff47224 */ /* 0x000fe400078e0076 */
[----:B------:R-:W-:Y:S02]  /*12400*/  IMAD.MOV.U32 R80, RZ, RZ, R96 ;  /* 0x000000ffff507224 */ /* 0x000fe400078e0060 */
[----:B------:R-:W-:Y:S02]  /*12410*/  IMAD.MOV.U32 R81, RZ, RZ, R97 ;  /* 0x000000ffff517224 */ /* 0x000fe400078e0061 */
[----:B------:R-:W-:Y:S02]  /*12420*/  IMAD.MOV.U32 R118, RZ, RZ, R98 ;  /* 0x000000ffff767224 */ /* 0x000fe400078e0062 */
[----:B------:R-:W-:-:S02]  /*12430*/  IMAD.MOV.U32 R119, RZ, RZ, R99 ;  /* 0x000000ffff777224 */ /* 0x000fc400078e0063 */
[----:B--2---:R-:W-:Y:S01]  /*12440*/  IMAD.MOV.U32 R0, RZ, RZ, R117 ;  /* 0x000000ffff007224 */ /* 0x004fe200078e0075 */
[----:B------:R-:W-:Y:S04]  /*12450*/  STL [R1+0x684], R116 ;  /* 0x0006847401007387 */ /* 0x000fe80000100800 */
[----:B------:R-:W-:Y:S04]  /*12460*/  STL [R1+0x68c], R120 ;  /* 0x00068c7801007387 */ /* 0x000fe80000100800 */
[----:B------:R1:W-:Y:S02]  /*12470*/  STL [R1+0x680], R0 ;  /* 0x0006800001007387 */ /* 0x0003e40000100800 */
[----:B-1----:R-:W-:-:S05]  /*12480*/  IMAD.MOV.U32 R0, RZ, RZ, R121 ;  /* 0x000000ffff007224 */ /* 0x002fca00078e0079 */
[----:B------:R1:W-:Y:S04]  /*12490*/  STL [R1+0x688], R0 ;  /* 0x0006880001007387 */ /* 0x0003e80000100800 */
[----:B------:R-:W-:Y:S01]  /*124a0*/  STL [R1+0x694], R82 ;  /* 0x0006945201007387 */ /* 0x000fe20000100800 */
[----:B-1----:R-:W-:-:S05]  /*124b0*/  IMAD.MOV.U32 R0, RZ, RZ, R83 ;  /* 0x000000ffff007224 */ /* 0x002fca00078e0053 */
[----:B------:R1:W-:Y:S01]  /*124c0*/  STL [R1+0x690], R0 ;  /* 0x0006900001007387 */ /* 0x0003e20000100800 */
[----:B------:R-:W-:-:S03]  /*124d0*/  IMAD.MOV.U32 R116, RZ, RZ, R174 ;  /* 0x000000ffff747224 */ /* 0x000fc600078e00ae */
[----:B------:R-:W-:Y:S01]  /*124e0*/  STL [R1+0x69c], R178 ;  /* 0x00069cb201007387 */ /* 0x000fe20000100800 */
[----:B-1----:R-:W-:Y:S02]  /*124f0*/  IMAD.MOV.U32 R0, RZ, RZ, R179 ;  /* 0x000000ffff007224 */ /* 0x002fe400078e00b3 */
[----:B------:R-:W-:-:S03]  /*12500*/  IMAD.MOV.U32 R117, RZ, RZ, R175 ;  /* 0x000000ffff757224 */ /* 0x000fc600078e00af */
[----:B------:R1:W-:Y:S04]  /*12510*/  STL [R1+0x698], R0 ;  /* 0x0006980001007387 */ /* 0x0003e80000100800 */
[----:B---3--:R2:W-:Y:S04]  /*12520*/  STL [R1+0x6a4], R210 ;  /* 0x0006a4d201007387 */ /* 0x0085e80000100800 */
[----:B------:R-:W3:Y:S01]  /*12530*/  LDL.LU.64 R122, [R1+0x218] ;  /* 0x00021800017a7983 */ /* 0x000ee20000300a00 */
[----:B-1----:R-:W-:-:S03]  /*12540*/  MOV R0, R211 ;  /* 0x000000d300007202 */ /* 0x002fc60000000f00 */
[----:B------:R-:W4:Y:S04]  /*12550*/  LDL.LU.64 R174, [R1+0x6f0] ;  /* 0x0006f00001ae7983 */ /* 0x000f280000300a00 */
[----:B------:R-:W3:Y:S04]  /*12560*/  LDL.LU.64 R82, [R1+0x720] ;  /* 0x0007200001527983 */ /* 0x000ee80000300a00 */
[----:B------:R-:W3:Y:S04]  /*12570*/  LDL.LU.64 R172, [R1+0x728] ;  /* 0x0007280001ac7983 */ /* 0x000ee80000300a00 */
[----:B------:R1:W-:Y:S04]  /*12580*/  STL [R1+0x6a0], R0 ;  /* 0x0006a00001007387 */ /* 0x0003e80000100800 */
[----:B------:R-:W-:Y:S04]  /*12590*/  STL [R1+0x6ac], R142 ;  /* 0x0006ac8e01007387 */ /* 0x000fe80000100800 */
[----:B------:R-:W3:Y:S01]  /*125a0*/  LDL.LU.64 R178, [R1+0x748] ;  /* 0x0007480001b27983 */ /* 0x000ee20000300a00 */
[----:B------:R-:W-:-:S03]  /*125b0*/  IMAD.MOV.U32 R120, RZ, RZ, R208 ;  /* 0x000000ffff787224 */ /* 0x000fc600078e00d0 */
[----:B------:R-:W3:Y:S01]  /*125c0*/  LDL.LU.64 R180, [R1+0x750] ;  /* 0x0007500001b47983 */ /* 0x000ee20000300a00 */
[----:B------:R-:W-:-:S03]  /*125d0*/  IMAD.MOV.U32 R121, RZ, RZ, R209 ;  /* 0x000000ffff797224 */ /* 0x000fc600078e00d1 */
[----:B------:R-:W3:Y:S04]  /*125e0*/  LDL.LU.64 R182, [R1+0x760] ;  /* 0x0007600001b67983 */ /* 0x000ee80000300a00 */
[----:B------:R-:W3:Y:S04]  /*125f0*/  LDL.LU.64 R96, [R1+0x778] ;  /* 0x0007780001607983 */ /* 0x000ee80000300a00 */
[----:B------:R-:W3:Y:S04]  /*12600*/  LDL.LU.64 R98, [R1+0x758] ;  /* 0x0007580001627983 */ /* 0x000ee80000300a00 */
[----:B------:R-:W3:Y:S04]  /*12610*/  LDL.LU.64 R208, [R1+0x788] ;  /* 0x0007880001d07983 */ /* 0x000ee80000300a00 */
[----:B--2---:R-:W2:Y:S01]  /*12620*/  LDL.LU.64 R210, [R1+0x6f8] ;  /* 0x0006f80001d27983 */ /* 0x004ea20000300a00 */
[----:B-1----:R-:W-:-:S03]  /*12630*/  IMAD.MOV.U32 R0, RZ, RZ, R143 ;  /* 0x000000ffff007224 */ /* 0x002fc600078e008f */
        /* <DEDUP_REMOVED lines=16> */
[----:B------:R1:W-:Y:S02]  /*12740*/  STL [R1+0x6d0], R0 ;  /* 0x0006d00001007387 */ /* 0x0003e40000100800 */
[----:B-1----:R-:W-:-:S05]  /*12750*/  IMAD.MOV.U32 R0, RZ, RZ, R117 ;  /* 0x000000ffff007224 */ /* 0x002fca00078e0075 */
[----:B------:R1:W-:Y:S04]  /*12760*/  STL [R1+0x6d8], R0 ;  /* 0x0006d80001007387 */ /* 0x0003e80000100800 */
[----:B------:R-:W-:Y:S01]  /*12770*/  STL [R1+0x6e4], R80 ;  /* 0x0006e45001007387 */ /* 0x000fe20000100800 */
[----:B-1----:R-:W-:-:S05]  /*12780*/  MOV R0, R81 ;  /* 0x0000005100007202 */ /* 0x002fca0000000f00 */
[----:B------:R4:W-:Y:S01]  /*12790*/  STL [R1+0x6e0], R0 ;  /* 0x0006e00001007387 */ /* 0x0009e20000100800 */
[----:B------:R-:W-:Y:S01]  /*127a0*/  IMAD.MOV.U32 R108, RZ, RZ, R120 ;  /* 0x000000ffff6c7224 */ /* 0x000fe200078e0078 */
[----:B------:R-:W-:Y:S01]  /*127b0*/  MOV R143, R115 ;  /* 0x00000073008f7202 */ /* 0x000fe20000000f00 */
[----:B------:R-:W-:Y:S02]  /*127c0*/  IMAD.MOV.U32 R109, RZ, RZ, R121 ;  /* 0x000000ffff6d7224 */ /* 0x000fe400078e0079 */
[----:B------:R-:W-:Y:S02]  /*127d0*/  IMAD.MOV.U32 R142, RZ, RZ, R114 ;  /* 0x000000ffff8e7224 */ /* 0x000fe400078e0072 */
[----:B------:R-:W-:Y:S02]  /*127e0*/  IMAD.MOV.U32 R244, RZ, RZ, R118 ;  /* 0x000000fffff47224 */ /* 0x000fe400078e0076 */
[----:B------:R-:W-:Y:S02]  /*127f0*/  IMAD.MOV.U32 R245, RZ, RZ, R119 ;  /* 0x000000fffff57224 */ /* 0x000fe400078e0077 */
[----:B----4-:R-:W-:Y:S01]  /*12800*/  IMAD.MOV.U32 R0, RZ, RZ, R175 ;  /* 0x000000ffff007224 */ /* 0x010fe200078e00af */
[----:B------:R-:W-:Y:S04]  /*12810*/  STL [R1+0x6ec], R174 ;  /* 0x0006ecae01007387 */ /* 0x000fe80000100800 */
[----:B------:R1:W-:Y:S01]  /*12820*/  STL [R1+0x6e8], R0 ;  /* 0x0006e80001007387 */ /* 0x0003e20000100800 */
[----:B---3--:R-:W-:-:S02]  /*12830*/  IMAD.MOV.U32 R110, RZ, RZ, R82 ;  /* 0x000000ffff6e7224 */ /* 0x008fc400078e0052 */
[----:B------:R-:W-:Y:S02]  /*12840*/  IMAD.MOV.U32 R111, RZ, RZ, R83 ;  /* 0x000000ffff6f7224 */ /* 0x000fe400078e0053 */
[----:B------:R-:W-:Y:S02]  /*12850*/  IMAD.MOV.U32 R112, RZ, RZ, R172 ;  /* 0x000000ffff707224 */ /* 0x000fe400078e00ac */
[----:B------:R-:W-:Y:S02]  /*12860*/  IMAD.MOV.U32 R113, RZ, RZ, R173 ;  /* 0x000000ffff717224 */ /* 0x000fe400078e00ad */
[----:B------:R-:W-:Y:S02]  /*12870*/  IMAD.MOV.U32 R246, RZ, RZ, R122 ;  /* 0x000000fffff67224 */ /* 0x000fe400078e007a */
[----:B------:R-:W-:Y:S02]  /*12880*/  IMAD.MOV.U32 R247, RZ, RZ, R123 ;  /* 0x000000fffff77224 */ /* 0x000fe400078e007b */
[----:B------:R-:W-:-:S02]  /*12890*/  IMAD.MOV.U32 R114, RZ, RZ, R178 ;  /* 0x000000ffff727224 */ /* 0x000fc400078e00b2 */
[----:B------:R-:W-:Y:S01]  /*128a0*/  IMAD.MOV.U32 R115, RZ, RZ, R179 ;  /* 0x000000ffff737224 */ /* 0x000fe200078e00b3 */
[----:B------:R-:W-:Y:S01]  /*128b0*/  MOV R116, R180 ;  /* 0x000000b400747202 */ /* 0x000fe20000000f00 */
[----:B------:R-:W-:Y:S02]  /*128c0*/  IMAD.MOV.U32 R117, RZ, RZ, R181 ;  /* 0x000000ffff757224 */ /* 0x000fe400078e00b5 */
[----:B------:R-:W-:Y:S02]  /*128d0*/  IMAD.MOV.U32 R120, RZ, RZ, R96 ;  /* 0x000000ffff787224 */ /* 0x000fe400078e0060 */
[----:B------:R-:W-:Y:S02]  /*128e0*/  IMAD.MOV.U32 R121, RZ, RZ, R97 ;  /* 0x000000ffff797224 */ /* 0x000fe400078e0061 */
[----:B------:R-:W-:Y:S02]  /*128f0*/  IMAD.MOV.U32 R122, RZ, RZ, R98 ;  /* 0x000000ffff7a7224 */ /* 0x000fe400078e0062 */
[----:B------:R-:W-:Y:S01]  /*12900*/  IMAD.MOV.U32 R123, RZ, RZ, R99 ;  /* 0x000000ffff7b7224 */ /* 0x000fe200078e0063 */
[----:B--2---:R2:W-:Y:S01]  /*12910*/  STL [R1+0x6f4], R210 ;  /* 0x0006f4d201007387 */ /* 0x0045e20000100800 */
[----:B-1----:R-:W-:-:S03]  /*12920*/  IMAD.MOV.U32 R0, RZ, RZ, R211 ;  /* 0x000000ffff007224 */ /* 0x002fc600078e00d3 */
[----:B------:R-:W3:Y:S04]  /*12930*/  LDL.LU.64 R96, [R1+0x838] ;  /* 0x0008380001607983 */ /* 0x000ee80000300a00 */
[----:B------:R-:W4:Y:S04]  /*12940*/  LDL.LU.64 R178, [R1+0x768] ;  /* 0x0007680001b27983 */ /* 0x000f280000300a00 */
[----:B------:R-:W3:Y:S04]  /*12950*/  LDL.LU.64 R82, [R1+0x7c8] ;  /* 0x0007c80001527983 */ /* 0x000ee80000300a00 */
[----:B------:R-:W4:Y:S01]  /*12960*/  LDL.LU.64 R172, [R1+0x7d0] ;  /* 0x0007d00001ac7983 */ /* 0x000f220000300a00 */
[----:B------:R-:W-:-:S03]  /*12970*/  IMAD.MOV.U32 R118, RZ, RZ, R182 ;  /* 0x000000ffff767224 */ /* 0x000fc600078e00b6 */
[----:B------:R-:W4:Y:S01]  /*12980*/  LDL.LU.64 R174, [R1+0x790] ;  /* 0x0007900001ae7983 */ /* 0x000f220000300a00 */
[----:B------:R-:W-:-:S03]  /*12990*/  IMAD.MOV.U32 R119, RZ, RZ, R183 ;  /* 0x000000ffff777224 */ /* 0x000fc600078e00b7 */
[----:B------:R-:W4:Y:S01]  /*129a0*/  LDL.64 R98, [R1+0x840] ;  /* 0x0008400001627983 */ /* 0x000f220000100a00 */
[----:B------:R-:W-:Y:S01]  /*129b0*/  MOV R80, R208 ;  /* 0x000000d000507202 */ /* 0x000fe20000000f00 */
[----:B------:R-:W-:Y:S02]  /*129c0*/  IMAD.MOV.U32 R81, RZ, RZ, R209 ;  /* 0x000000ffff517224 */ /* 0x000fe400078e00d1 */
[----:B------:R-:W4:Y:S04]  /*129d0*/  LDL.LU.64 R180, [R1+0x7d8] ;  /* 0x0007d80001b47983 */ /* 0x000f280000300a00 */
[----:B------:R1:W-:Y:S04]  /*129e0*/  STL [R1+0x6f0], R0 ;  /* 0x0006f00001007387 */ /* 0x0003e80000100800 */
[----:B------:R-:W4:Y:S04]  /*129f0*/  LDL.LU.64 R182, [R1+0x798] ;  /* 0x0007980001b67983 */ /* 0x000f280000300a00 */
[----:B------:R-:W4:Y:S04]  /*12a00*/  LDL.LU.64 R208, [R1+0x7e0] ;  /* 0x0007e00001d07983 */ /* 0x000f280000300a00 */
[----:B--2---:R-:W2:Y:S01]  /*12a10*/  LDL.LU.64 R210, [R1+0x738] ;  /* 0x0007380001d27983 */ /* 0x004ea20000300a00 */
[----:B-1----:R-:W-:-:S03]  /*12a20*/  IMAD.MOV.U32 R0, RZ, RZ, R143 ;  /* 0x000000ffff007224 */ /* 0x002fc600078e008f */
[----:B------:R-:W-:Y:S04]  /*12a30*/  STL [R1+0x6fc], R150 ;  /* 0x0006fc9601007387 */ /* 0x000fe80000100800 */
[----:B------:R-:W-:Y:S04]  /*12a40*/  STL [R1+0x6f8], R151 ;  /* 0x0006f89701007387 */ /* 0x000fe80000100800 */
        /* <DEDUP_REMOVED lines=10> */
[----:B-1----:R-:W-:-:S05]  /*12af0*/  MOV R0, R111 ;  /* 0x0000006f00007202 */ /* 0x002fca0000000f00 */
[----:B------:R1:W-:Y:S02]  /*12b00*/  STL [R1+0x718], R0 ;  /* 0x0007180001007387 */ /* 0x0003e40000100800 */
[----:B-1----:R-:W-:-:S05]  /*12b10*/  IMAD.MOV.U32 R0, RZ, RZ, R113 ;  /* 0x000000ffff007224 */ /* 0x002fca00078e0071 */
[----:B------:R1:W-:Y:S01]  /*12b20*/  STL [R1+0x720], R0 ;  /* 0x0007200001007387 */ /* 0x0003e20000100800 */
[----:B------:R-:W-:Y:S02]  /*12b30*/  IMAD.MOV.U32 R136, RZ, RZ, R246 ;  /* 0x000000ffff887224 */ /* 0x000fe400078e00f6 */
[----:B------:R-:W-:Y:S01]  /*12b40*/  IMAD.MOV.U32 R137, RZ, RZ, R247 ;  /* 0x000000ffff897224 */ /* 0x000fe200078e00f7 */
[----:B------:R-:W-:Y:S01]  /*12b50*/  STL [R1+0x72c], R176 ;  /* 0x00072cb001007387 */ /* 0x000fe20000100800 */
[----:B-1----:R-:W-:Y:S02]  /*12b60*/  IMAD.MOV.U32 R0, RZ, RZ, R177 ;  /* 0x000000ffff007224 */ /* 0x002fe400078e00b1 */
[----:B------:R-:W-:Y:S02]  /*12b70*/  IMAD.MOV.U32 R246, RZ, RZ, R80 ;  /* 0x000000fffff67224 */ /* 0x000fe400078e0050 */
[----:B------:R-:W-:Y:S01]  /*12b80*/  IMAD.MOV.U32 R247, RZ, RZ, R81 ;  /* 0x000000fffff77224 */ /* 0x000fe200078e0051 */
[----:B------:R1:W-:Y:S01]  /*12b90*/  STL [R1+0x728], R0 ;  /* 0x0007280001007387 */ /* 0x0003e20000100800 */
[----:B------:R-:W-:-:S02]  /*12ba0*/  IMAD.MOV.U32 R138, RZ, RZ, R114 ;  /* 0x000000ffff8a7224 */ /* 0x000fc400078e0072 */
[----:B------:R-:W-:Y:S02]  /*12bb0*/  IMAD.MOV.U32 R139, RZ, RZ, R115 ;  /* 0x000000ffff8b7224 */ /* 0x000fe400078e0073 */
[----:B------:R-:W-:Y:S02]  /*12bc0*/  IMAD.MOV.U32 R140, RZ, RZ, R116 ;  /* 0x000000ffff8c7224 */ /* 0x000fe400078e0074 */
[----:B------:R-:W-:Y:S02]  /*12bd0*/  IMAD.MOV.U32 R141, RZ, RZ, R117 ;  /* 0x000000ffff8d7224 */ /* 0x000fe400078e0075 */
[----:B------:R-:W-:Y:S02]  /*12be0*/  IMAD.MOV.U32 R112, RZ, RZ, R118 ;  /* 0x000000ffff707224 */ /* 0x000fe400078e0076 */
[----:B------:R-:W-:Y:S01]  /*12bf0*/  IMAD.MOV.U32 R113, RZ, RZ, R119 ;  /* 0x000000ffff717224 */ /* 0x000fe200078e0077 */
[----:B------:R-:W-:Y:S01]  /*12c00*/  MOV R244, R120 ;  /* 0x0000007800f47202 */ /* 0x000fe20000000f00 */
[----:B------:R-:W-:-:S02]  /*12c10*/  IMAD.MOV.U32 R245, RZ, RZ, R121 ;  /* 0x000000fffff57224 */ /* 0x000fc400078e0079 */
[----:B------:R-:W-:Y:S02]  /*12c20*/  IMAD.MOV.U32 R142, RZ, RZ, R122 ;  /* 0x000000ffff8e7224 */ /* 0x000fe400078e007a */
[----:B------:R-:W-:Y:S02]  /*12c30*/  IMAD.MOV.U32 R143, RZ, RZ, R123 ;  /* 0x000000ffff8f7224 */ /* 0x000fe400078e007b */
[----:B---3--:R-:W-:Y:S02]  /*12c40*/  IMAD.MOV.U32 R116, RZ, RZ, R82 ;  /* 0x000000ffff747224 */ /* 0x008fe400078e0052 */
[----:B------:R-:W-:Y:S01]  /*12c50*/  IMAD.MOV.U32 R117, RZ, RZ, R83 ;  /* 0x000000ffff757224 */ /* 0x000fe200078e0053 */
[----:B----4-:R-:W-:Y:S01]  /*12c60*/  MOV R118, R172 ;  /* 0x000000ac00767202 */ /* 0x010fe20000000f00 */
[----:B------:R-:W-:Y:S02]  /*12c70*/  IMAD.MOV.U32 R119, RZ, RZ, R173 ;  /* 0x000000ffff777224 */ /* 0x000fe400078e00ad */
[----:B------:R-:W-:-:S02]  /*12c80*/  IMAD.MOV.U32 R108, RZ, RZ, R174 ;  /* 0x000000ffff6c7224 */ /* 0x000fc400078e00ae */
        /* <DEDUP_REMOVED lines=8> */
[----:B------:R-:W3:Y:S04]  /*12d10*/  LDL.LU.64 R172, [R1+0x7f8] ;  /* 0x0007f80001ac7983 */ /* 0x000ee80000300a00 */
[----:B------:R1:W-:Y:S01]  /*12d20*/  STL [R1+0x730], R0 ;  /* 0x0007300001007387 */ /* 0x0003e20000100800 */
[----:B------:R-:W-:-:S03]  /*12d30*/  IMAD.MOV.U32 R110, RZ, RZ, R182 ;  /* 0x000000ffff6e7224 */ /* 0x000fc600078e00b6 */
[----:B------:R-:W3:Y:S01]  /*12d40*/  LDL.LU.64 R174, [R1+0x7a8] ;  /* 0x0007a80001ae7983 */ /* 0x000ee20000300a00 */
[----:B------:R-:W-:-:S03]  /*12d50*/  MOV R111, R183 ;  /* 0x000000b7006f7202 */ /* 0x000fc60000000f00 */
[----:B------:R-:W3:Y:S01]  /*12d60*/  LDL.LU.64 R176, [R1+0x800] ;  /* 0x0008000001b07983 */ /* 0x000ee20000300a00 */
[----:B------:R-:W-:-:S03]  /*12d70*/  IMAD.MOV.U32 R122, RZ, RZ, R208 ;  /* 0x000000ffff7a7224 */ /* 0x000fc600078e00d0 */
[----:B------:R-:W-:Y:S01]  /*12d80*/  STL [R1+0x73c], R136 ;  /* 0x00073c8801007387 */ /* 0x000fe20000100800 */
[----:B------:R-:W-:-:S03]  /*12d90*/  IMAD.MOV.U32 R123, RZ, RZ, R209 ;  /* 0x000000ffff7b7224 */ /* 0x000fc600078e00d1 */
        /* <DEDUP_REMOVED lines=9> */
[----:B------:R1:W-:Y:S02]  /*12e30*/  STL [R1+0x740], R0 ;  /* 0x0007400001007387 */ /* 0x0003e40000100800 */
[----:B-1----:R-:W-:-:S05]  /*12e40*/  IMAD.MOV.U32 R0, RZ, RZ, R141 ;  /* 0x000000ffff007224 */ /* 0x002fca00078e008d */
[----:B------:R1:W-:Y:S04]  /*12e50*/  STL [R1+0x748], R0 ;  /* 0x0007480001007387 */ /* 0x0003e80000100800 */
[----:B------:R-:W-:Y:S01]  /*12e60*/  STL [R1+0x754], R142 ;  /* 0x0007548e01007387 */ /* 0x000fe20000100800 */
[----:B-1----:R-:W-:-:S05]  /*12e70*/  IMAD.MOV.U32 R0, RZ, RZ, R143 ;  /* 0x000000ffff007224 */ /* 0x002fca00078e008f */
[----:B------:R1:W-:Y:S04]  /*12e80*/  STL [R1+0x750], R0 ;  /* 0x0007500001007387 */ /* 0x0003e80000100800 */
[----:B------:R-:W-:Y:S01]  /*12e90*/  STL [R1+0x75c], R112 ;  /* 0x00075c7001007387 */ /* 0x000fe20000100800 */
[----:B-1----:R-:W-:-:S05]  /*12ea0*/  MOV R0, R113 ;  /* 0x0000007100007202 */ /* 0x002fca0000000f00 */
[----:B------:R1:W-:Y:S04]  /*12eb0*/  STL [R1+0x758], R0 ;  /* 0x0007580001007387 */ /* 0x0003e80000100800 */
[----:B------:R3:W-:Y:S01]  /*12ec0*/  STL [R1+0x764], R178 ;  /* 0x000764b201007387 */ /* 0x0007e20000100800 */
[----:B-1----:R-:W-:-:S05]  /*12ed0*/  IMAD.MOV.U32 R0, RZ, RZ, R179 ;  /* 0x000000ffff007224 */ /* 0x002fca00078e00b3 */
[----:B------:R2:W-:Y:S01]  /*12ee0*/  STL [R1+0x760], R0 ;  /* 0x0007600001007387 */ /* 0x0005e20000100800 */
[----:B----4-:R-:W-:Y:S02]  /*12ef0*/  IMAD.MOV.U32 R112, RZ, RZ, R114 ;  /* 0x000000ffff707224 */ /* 0x010fe400078e0072 */
[----:B------:R-:W-:Y:S02]  /*12f00*/  IMAD.MOV.U32 R113, RZ, RZ, R115 ;  /* 0x000000ffff717224 */ /* 0x000fe400078e0073 */
[----:B---3--:R-:W-:Y:S02]  /*12f10*/  IMAD.MOV.U32 R114, RZ, RZ, R174 ;  /* 0x000000ffff727224 */ /* 0x008fe400078e00ae */
[----:B------:R-:W-:Y:S02]  /*12f20*/  IMAD.MOV.U32 R115, RZ, RZ, R175 ;  /* 0x000000ffff737224 */ /* 0x000fe400078e00af */
[----:B------:R-:W-:Y:S02]  /*12f30*/  IMAD.MOV.U32 R174, RZ, RZ, R176 ;  /* 0x000000ffffae7224 */ /* 0x000fe400078e00b0 */
[----:B------:R-:W-:Y:S01]  /*12f40*/  IMAD.MOV.U32 R175, RZ, RZ, R177 ;  /* 0x000000ffffaf7224 */ /* 0x000fe200078e00b1 */
[----:B------:R-:W-:Y:S01]  /*12f50*/  MOV R176, R180 ;  /* 0x000000b400b07202 */ /* 0x000fe20000000f00 */
[----:B------:R-:W-:-:S02]  /*12f60*/  IMAD.MOV.U32 R177, RZ, RZ, R181 ;  /* 0x000000ffffb17224 */ /* 0x000fc400078e00b5 */
[----:B------:R-:W-:Y:S02]  /*12f70*/  IMAD.MOV.U32 R178, RZ, RZ, R208 ;  /* 0x000000ffffb27224 */ /* 0x000fe400078e00d0 */
[----:B--2---:R-:W-:Y:S01]  /*12f80*/  IMAD.MOV.U32 R0, RZ, RZ, R211 ;  /* 0x000000ffff007224 */ /* 0x004fe200078e00d3 */
[----:B------:R1:W-:Y:S01]  /*12f90*/  STL [R1+0x76c], R210 ;  /* 0x00076cd201007387 */ /* 0x0003e20000100800 */
[----:B------:R-:W-:-:S03]  /*12fa0*/  IMAD.MOV.U32 R179, RZ, RZ, R209 ;  /* 0x000000ffffb37224 */ /* 0x000fc600078e00d1 */
[----:B------:R-:W2:Y:S04]  /*12fb0*/  LDL.LU.64 R180, [R1+0x818] ;  /* 0x0008180001b47983 */ /* 0x000ea80000300a00 */
[----:B------:R-:W3:Y:S04]  /*12fc0*/  LDL.LU.64 R208, [R1+0x820] ;  /* 0x0008200001d07983 */ /* 0x000ee80000300a00 */
[----:B------:R4:W-:Y:S04]  /*12fd0*/  STL [R1+0x768], R0 ;  /* 0x0007680001007387 */ /* 0x0009e80000100800 */
[----:B-1----:R-:W2:Y:S01]  /*12fe0*/  LDL.LU.64 R210, [R1+0x7b8] ;  /* 0x0007b80001d27983 */ /* 0x002ea20000300a00 */
[----:B----4-:R-:W-:-:S03]  /*12ff0*/  IMAD.MOV.U32 R0, RZ, RZ, R245 ;  /* 0x000000ffff007224 */ /* 0x010fc600078e00f5 */
[----:B------:R-:W-:Y:S04]  /*13000*/  STL [R1+0x774], R244 ;  /* 0x000774f401007387 */ /* 0x000fe80000100800 */
[----:B------:R-:W-:Y:S04]  /*13010*/  STL [R1+0x77c], R102 ;  /* 0x00077c6601007387 */ /* 0x000fe80000100800 */
[----:B------:R1:W-:Y:S04]  /*13020*/  STL [R1+0x770], R0 ;  /* 0x0007700001007387 */ /* 0x0003e80000100800 */
[----:B------:R-:W-:Y:S01]  /*13030*/  STL [R1+0x778], R103 ;  /* 0x0007786701007387 */ /* 0x000fe20000100800 */
[----:B-1----:R-:W-:-:S03]  /*13040*/  IMAD.MOV.U32 R0, RZ, RZ, R247 ;  /* 0x000000ffff007224 */ /* 0x002fc600078e00f7 */
[----:B------:R-:W-:Y:S04]  /*13050*/  STL [R1+0x784], R246 ;  /* 0x000784f601007387 */ /* 0x000fe80000100800 */
[----:B------:R1:W-:Y:S04]  /*13060*/  STL [R1+0x780], R0 ;  /* 0x0007800001007387 */ /* 0x0003e80000100800 */
[----:B------:R-:W-:Y:S01]  /*13070*/  STL [R1+0x78c], R108 ;  /* 0x00078c6c01007387 */ /* 0x000fe20000100800 */
[----:B-1----:R-:W-:-:S05]  /*13080*/  IMAD.MOV.U32 R0, RZ, RZ, R109 ;  /* 0x000000ffff007224 */ /* 0x002fca00078e006d */
[----:B------:R1:W-:Y:S04]  /*13090*/  STL [R1+0x788], R0 ;  /* 0x0007880001007387 */ /* 0x0003e80000100800 */
[----:B------:R-:W-:Y:S01]  /*130a0*/  STL [R1+0x794], R110 ;  /* 0x0007946e01007387 */ /* 0x000fe20000100800 */
[----:B-1----:R-:W-:-:S05]  /*130b0*/  MOV R0, R111 ;  /* 0x0000006f00007202 */ /* 0x002fca0000000f00 */
[----:B------:R1:W-:Y:S04]  /*130c0*/  STL [R1+0x790], R0 ;  /* 0x0007900001007387 */ /* 0x0003e80000100800 */
[----:B------:R-:W-:Y:S01]  /*130d0*/  STL [R1+0x79c], R112 ;  /* 0x00079c7001007387 */ /* 0x000fe20000100800 */
[----:B-1----:R-:W-:-:S05]  /*130e0*/  IMAD.MOV.U32 R0, RZ, RZ, R113 ;  /* 0x000000ffff007224 */ /* 0x002fca00078e0071 */
[----:B------:R1:W-:Y:S04]  /*130f0*/  STL [R1+0x798], R0 ;  /* 0x0007980001007387 */ /* 0x0003e80000100800 */
[----:B------:R-:W-:Y:S01]  /*13100*/  STL [R1+0x7a4], R114 ;  /* 0x0007a47201007387 */ /* 0x000fe20000100800 */
[----:B-1----:R-:W-:-:S05]  /*13110*/  IMAD.MOV.U32 R0, RZ, RZ, R115 ;  /* 0x000000ffff007224 */ /* 0x002fca00078e0073 */
[----:B------:R1:W-:Y:S04]  /*13120*/  STL [R1+0x7a0], R0 ;  /* 0x0007a00001007387 */ /* 0x0003e80000100800 */
[----:B------:R3:W-:Y:S01]  /*13130*/  STL [R1+0x7ac], R182 ;  /* 0x0007acb601007387 */ /* 0x0007e20000100800 */
[----:B-1----:R-:W-:-:S05]  /*13140*/  IMAD.MOV.U32 R0, RZ, RZ, R183 ;  /* 0x000000ffff007224 */ /* 0x002fca00078e00b7 */
[----:B------:R1:W-:Y:S01]  /*13150*/  STL [R1+0x7a8], R0 ;  /* 0x0007a80001007387 */ /* 0x0003e20000100800 */
[----:B---3--:R-:W-:Y:S02]  /*13160*/  IMAD.MOV.U32 R182, RZ, RZ, R208 ;  /* 0x000000ffffb67224 */ /* 0x008fe400078e00d0 */
[----:B------:R-:W-:Y:S01]  /*13170*/  IMAD.MOV.U32 R183, RZ, RZ, R209 ;  /* 0x000000ffffb77224 */ /* 0x000fe200078e00d1 */
[----:B--2---:R2:W-:Y:S01]  /*13180*/  STL [R1+0x7b4], R210 ;  /* 0x0007b4d201007387 */ /* 0x0045e20000100800 */
[----:B-1----:R-:W-:-:S03]  /*13190*/  IMAD.MOV.U32 R0, RZ, RZ, R211 ;  /* 0x000000ffff007224 */ /* 0x002fc600078e00d3 */
[----:B------:R-:W3:Y:S04]  /*131a0*/  LDL.LU.64 R208, [R1+0x828] ;  /* 0x0008280001d07983 */ /* 0x000ee80000300a00 */
[----:B--2---:R-:W2:Y:S04]  /*131b0*/  LDL.LU.64 R210, [R1+0x830] ;  /* 0x0008300001d27983 */ /* 0x004ea80000300a00 */
[----:B------:R1:W-:Y:S04]  /*131c0*/  STL [R1+0x7b0], R0 ;  /* 0x0007b00001007387 */ /* 0x0003e80000100800 */
[----:B------:R-:W-:Y:S04]  /*131d0*/  STL [R1+0x7bc], R86 ;  /* 0x0007bc5601007387 */ /* 0x000fe80000100800 */
[----:B------:R-:W-:Y:S01]  /*131e0*/  STL [R1+0x7b8], R87 ;  /* 0x0007b85701007387 */ /* 0x000fe20000100800 */
[----:B-1----:R-:W-:-:S03]  /*131f0*/  IMAD.MOV.U32 R0, RZ, RZ, R117 ;  /* 0x000000ffff007224 */ /* 0x002fc600078e0075 */
[----:B------:R-:W-:Y:S04]  /*13200*/  STL [R1+0x7c4], R116 ;  /* 0x0007c47401007387 */ /* 0x000fe80000100800 */
[----:B------:R-:W-:Y:S04]  /*13210*/  STL [R1+0x7cc], R118 ;  /* 0x0007cc7601007387 */ /* 0x000fe80000100800 */
        /* <DEDUP_REMOVED lines=30> */
[----:B------:R1:W-:Y:S02]  /*13400*/  STL [R1+0x810], R0 ;  /* 0x0008100001007387 */ /* 0x0003e40000100800 */
[----:B-1----:R-:W-:Y:S01]  /*13410*/  IMAD.MOV.U32 R0, RZ, RZ, R183 ;  /* 0x000000ffff007224 */ /* 0x002fe200078e00b7 */
[----:B------:R-:W-:Y:S01]  /*13420*/  MOV R2, R99 ;  /* 0x0000006300027202 */ /* 0x000fe20000000f00 */
[----:B---3--:R-:W-:Y:S04]  /*13430*/  STL [R1+0x824], R208 ;  /* 0x000824d001007387 */ /* 0x008fe80000100800 */
[----:B------:R1:W-:Y:S04]  /*13440*/  STL [R1+0x818], R0 ;  /* 0x0008180001007387 */ /* 0x0003e80000100800 */
[----:B--2---:R2:W-:Y:S01]  /*13450*/  STL [R1+0x82c], R210 ;  /* 0x00082cd201007387 */ /* 0x0045e20000100800 */
[----:B-1----:R-:W-:-:S03]  /*13460*/  IMAD.MOV.U32 R0, RZ, RZ, R209 ;  /* 0x000000ffff007224 */ /* 0x002fc600078e00d1 */
[----:B--2---:R-:W1:Y:S04]  /*13470*/  S2R R210, SR_TID.X ;  /* 0x0000000000d27919 */ /* 0x004e680000002100 */
[----:B------:R2:W-:Y:S04]  /*13480*/  STL [R1+0x820], R0 ;  /* 0x0008200001007387 */ /* 0x0005e80000100800 */
[----:B------:R-:W-:Y:S01]  /*13490*/  STL [R1+0x834], R96 ;  /* 0x0008346001007387 */ /* 0x000fe20000100800 */
[----:B--2---:R-:W-:-:S05]  /*134a0*/  IMAD.MOV.U32 R0, RZ, RZ, R211 ;  /* 0x000000ffff007224 */ /* 0x004fca00078e00d3 */
[----:B------:R2:W-:Y:S01]  /*134b0*/  STL [R1+0x828], R0 ;  /* 0x0008280001007387 */ /* 0x0005e20000100800 */
[----:B------:R-:W-:-:S03]  /*134c0*/  IMAD.MOV.U32 R211, RZ, RZ, c[0x0][0x188] ;  /* 0x00006200ffd37624 */ /* 0x000fc600078e00ff */
[----:B------:R-:W-:Y:S01]  /*134d0*/  STL [R1+0x83c], R98 ;  /* 0x00083c6201007387 */ /* 0x000fe20000100800 */
[----:B--2---:R-:W-:Y:S01]  /*134e0*/  IMAD.MOV.U32 R0, RZ, RZ, R97 ;  /* 0x000000ffff007224 */ /* 0x004fe200078e0061 */
[----:B-1----:R-:W-:Y:S01]  /*134f0*/  LOP3.LUT R6, R210, 0x3, RZ, 0xc0, !PT ;  /* 0x00000003d2067812 */ /* 0x002fe200078ec0ff */
[----:B------:R-:W-:-:S03]  /*13500*/  IMAD.SHL.U32 R211, R211, 0x20, RZ ;  /* 0x00000020d3d37824 */ /* 0x000fc600078e00ff */
[----:B------:R1:W-:Y:S01]  /*13510*/  STL [R1+0x830], R0 ;  /* 0x0008300001007387 */ /* 0x0003e20000100800 */
[C---:B------:R-:W-:Y:S01]  /*13520*/  LOP3.LUT R4, R210.reuse, 0x1c, RZ, 0xc0, !PT ;  /* 0x0000001cd2047812 */ /* 0x040fe200078ec0ff */
[C---:B------:R-:W-:Y:S02]  /*13530*/  IMAD.SHL.U32 R5, R210.reuse, 0x2, RZ ;  /* 0x00000002d2057824 */ /* 0x040fe400078e00ff */
[----:B------:R2:W-:Y:S01]  /*13540*/  STL [R1+0x838], R2 ;  /* 0x0008380201007387 */ /* 0x0005e20000100800 */
[----:B-1----:R-:W-:Y:S01]  /*13550*/  LOP3.LUT R0, R210, 0x7, RZ, 0xc0, !PT ;  /* 0x00000007d2007812 */ /* 0x002fe200078ec0ff */
[----:B------:R-:W-:Y:S01]  /*13560*/  IMAD R6, R6, 0x120, R4 ;  /* 0x0000012006067824 */ /* 0x000fe200078e0204 */
[----:B------:R-:W-:-:S03]  /*13570*/  SHF.R.S32.HI R4, RZ, 0x1f, R252 ;  /* 0x0000001fff047819 */ /* 0x000fc600000114fc */
[----:B------:R-:W-:Y:S01]  /*13580*/  IMAD R0, R0, 0x90, RZ ;  /* 0x0000009000007824 */ /* 0x000fe200078e02ff */
[----:B--2---:R-:W-:-:S04]  /*13590*/  SHF.R.S32.HI R2, RZ, 0x1f, R211 ;  /* 0x0000001fff027819 */ /* 0x004fc800000114d3 */
[----:B------:R-:W-:Y:S02]  /*135a0*/  LOP3.LUT R7, R0, 0x30, R5, 0x78, !PT ;  /* 0x0000003000077812 */ /* 0x000fe400078e7805 */
[----:B------:R-:W-:Y:S02]  /*135b0*/  SHF.L.U64.HI R0, R211, 0x2, R2 ;  /* 0x00000002d3007819 */ /* 0x000fe40000010202 */
[----:B------:R-:W-:Y:S01]  /*135c0*/  SHF.L.U64.HI R2, R252, 0x2, R4 ;  /* 0x00000002fc027819 */ /* 0x000fe20000010204 */
[----:B------:R-:W-:Y:S01]  /*135d0*/  IMAD.MOV.U32 R4, RZ, RZ, -0x1 ;  /* 0xffffffffff047424 */ /* 0x000fe200078e00ff */
[----:B------:R-:W-:Y:S04]  /*135e0*/  STL [R1+0x238], RZ ;  /* 0x000238ff01007387 */ /* 0x000fe80000100800 */
[----:B------:R-:W-:Y:S04]  /*135f0*/  STL [R1+0x120], RZ ;  /* 0x000120ff01007387 */ /* 0x000fe80000100800 */
[----:B------:R1:W-:Y:S04]  /*13600*/  STL [R1+0x224], R4 ;  /* 0x0002240401007387 */ /* 0x0003e80000100800 */
[----:B------:R2:W-:Y:S04]  /*13610*/  STL [R1+0x124], RZ ;  /* 0x000124ff01007387 */ /* 0x0005e80000100800 */
        /* <DEDUP_REMOVED lines=70> */
[----:B------:R2:W-:Y:S04]  /*13a80*/  STL [R1], RZ ;  /* 0x000000ff01007387 */ /* 0x0005e80000100800 */
        /* <DEDUP_REMOVED lines=20> */
[----:B------:R2:W-:Y:S01]  /*13bd0*/  STL [R1+0xb4], RZ ;  /* 0x0000b4ff01007387 */ /* 0x0005e20000100800 */
[----:B------:R-:W-:-:S03]  /*13be0*/  IMAD.MOV.U32 R209, RZ, RZ, 0x1f ;  /* 0x0000001fffd17424 */ /* 0x000fc600078e00ff */
[----:B------:R2:W-:Y:S04]  /*13bf0*/  STL [R1+0xb8], RZ ;  /* 0x0000b8ff01007387 */ /* 0x0005e80000100800 */
[----:B------:R2:W-:Y:S04]  /*13c00*/  STL [R1+0xbc], RZ ;  /* 0x0000bcff01007387 */ /* 0x0005e80000100800 */
[----:B------:R2:W-:Y:S04]  /*13c10*/  STL [R1+0x30], RZ ;  /* 0x000030ff01007387 */ /* 0x0005e80000100800 */
[----:B------:R2:W-:Y:S04]  /*13c20*/  STL [R1+0x34], RZ ;  /* 0x000034ff01007387 */ /* 0x0005e80000100800 */
[----:B------:R2:W-:Y:S01]  /*13c30*/  STL [R1+0x38], RZ ;  /* 0x000038ff01007387 */ /* 0x0005e20000100800 */
[----:B------:R-:W-:-:S03]  /*13c40*/  IADD3 R209, R209, c[0x0][0x180], RZ ;  /* 0x00006000d1d17a10 */ /* 0x000fc60007ffe0ff */
[----:B------:R2:W-:Y:S01]  /*13c50*/  STL [R1+0x3c], RZ ;  /* 0x00003cff01007387 */ /* 0x0005e20000100800 */
[----:B------:R-:W-:-:S04]  /*13c60*/  SHF.R.S32.HI R3, RZ, 0x1f, R209 ;  /* 0x0000001fff037819 */ /* 0x000fc800000114d1 */
[----:B------:R-:W-:-:S04]  /*13c70*/  LEA.HI R3, R3, R209, RZ, 0x5 ;  /* 0x000000d103037211 */ /* 0x000fc800078f28ff */
[----:B------:R-:W-:Y:S02]  /*13c80*/  SHF.R.S32.HI R3, RZ, 0x5, R3 ;  /* 0x00000005ff037819 */ /* 0x000fe40000011403 */
[C---:B-1----:R-:W-:Y:S01]  /*13c90*/  LOP3.LUT R4, R6.reuse, 0x20, RZ, 0x3c, !PT ;  /* 0x0000002006047812 */ /* 0x042fe200078e3cff */
[----:B------:R-:W-:Y:S01]  /*13ca0*/  IMAD.MOV.U32 R252, RZ, RZ, 0x1 ;  /* 0x00000001fffc7424 */ /* 0x000fe200078e00ff */
[----:B------:R-:W-:Y:S01]  /*13cb0*/  IADD3 R4, R3, -0x2, RZ ;  /* 0xfffffffe03047810 */ /* 0x000fe20007ffe0ff */
        /* <DEDUP_REMOVED lines=78> */
[----:B------:R-:W-:-:S02]  /*141a0*/  LOP3.LUT R8, R6, 0x40, RZ, 0x3c, !PT ;  /* 0x0000004006087812 */ /* 0x000fc400078e3cff */
[----:B------:R-:W-:Y:S02]  /*141b0*/  LOP3.LUT R5, R6, 0x60, RZ, 0x3c, !PT ;  /* 0x0000006006057812 */ /* 0x000fe400078e3cff */
[----:B--2---:R-:W-:-:S06]  /*141c0*/  LOP3.LUT R3, R7, 0x40, RZ, 0x3c, !PT ;  /* 0x0000004007037812 */ /* 0x004fcc00078e3cff */
.L_x_1:
[----:B------:R-:W2:Y:S01]  /*141d0*/  LDL.LU R3, [R1+0x224] ;  /* 0x0002240001037983 */ /* 0x000ea20000300800 */
[----:B------:R-:W-:-:S04]  /*141e0*/  DEPBAR.LE SB0, 0x2 ;  /* 0x000080800000791a */ /* 0x000fc80000000000 */
[----:B------:R-:W1:Y:S04]  /*141f0*/  S2R R5, SR_TID.X ;  /* 0x0000000000057919 */ /* 0x000e680000002100 */
[----:B------:R-:W3:Y:S04]  /*14200*/  S2R R10, SR_TID.X ;  /* 0x00000000000a7919 */ /* 0x000ee80000002100 */
[----:B------:R-:W-:Y:S04]  /*14210*/  STL [R1+0xa80], R252 ;  /* 0x000a80fc01007387 */ /* 0x000fe80000100800 */
[----:B------:R4:W-:Y:S04]  /*14220*/  STL [R1+0xa7c], R0 ;  /* 0x000a7c0001007387 */ /* 0x0009e80000100800 */
[----:B------:R5:W-:Y:S01]  /*14230*/  STL [R1+0xa78], R2 ;  /* 0x000a780201007387 */ /* 0x000be20000100800 */
[----:B-1----:R-:W-:-:S02]  /*14240*/  LOP3.LUT R6, R5, 0x1c, RZ, 0xc0, !PT ;  /* 0x0000001c05067812 */ /* 0x002fc400078ec0ff */
[C---:B------:R-:W-:Y:S02]  /*14250*/  LOP3.LUT R4, R5.reuse, 0x3, RZ, 0xc0, !PT ;  /* 0x0000000305047812 */ /* 0x040fe400078ec0ff */
[C---:B------:R-:W-:Y:S01]  /*14260*/  LOP3.LUT R7, R5.reuse, 0x1c, RZ, 0xc0, !PT ;  /* 0x0000001c05077812 */ /* 0x040fe200078ec0ff */
[----:B---3--:R-:W-:Y:S01]  /*14270*/  IMAD.SHL.U32 R11, R10, 0x2, RZ ;  /* 0x000000020a0b7824 */ /* 0x008fe200078e00ff */
[----:B------:R-:W-:Y:S01]  /*14280*/  LOP3.LUT R5, R5, 0x3, RZ, 0xc0, !PT ;  /* 0x0000000305057812 */ /* 0x000fe200078ec0ff */
[----:B------:R-:W-:Y:S01]  /*14290*/  IMAD R4, R4, 0x120, R6 ;  /* 0x0000012004047824 */ /* 0x000fe200078e0206 */
[C---:B------:R-:W-:Y:S02]  /*142a0*/  LOP3.LUT R6, R10.reuse, 0x3, RZ, 0xc0, !PT ;  /* 0x000000030a067812 */ /* 0x040fe400078ec0ff */
[C---:B------:R-:W-:Y:S01]  /*142b0*/  LOP3.LUT R9, R10.reuse, 0x1c, RZ, 0xc0, !PT ;  /* 0x0000001c0a097812 */ /* 0x040fe200078ec0ff */
[----:B------:R-:W-:Y:S01]  /*142c0*/  IMAD R5, R5, 0x120, R7 ;  /* 0x0000012005057824 */ /* 0x000fe200078e0207 */
[----:B------:R-:W-:-:S02]  /*142d0*/  LOP3.LUT R7, R10, 0x1c, RZ, 0xc0, !PT ;  /* 0x0000001c0a077812 */ /* 0x000fc400078ec0ff */
[C---:B------:R-:W-:Y:S02]  /*142e0*/  LOP3.LUT R8, R10.reuse, 0x3, RZ, 0xc0, !PT ;  /* 0x000000030a087812 */ /* 0x040fe400078ec0ff */
[----:B------:R-:W-:Y:S01]  /*142f0*/  LOP3.LUT R10, R10, 0x7, RZ, 0xc0, !PT ;  /* 0x000000070a0a7812 */ /* 0x000fe200078ec0ff */
[----:B------:R-:W-:Y:S01]  /*14300*/  IMAD R6, R6, 0x120, R7 ;  /* 0x0000012006067824 */ /* 0x000fe200078e0207 */
[----:B------:R-:W-:Y:S01]  /*14310*/  LOP3.LUT R4, R4, 0x20, RZ, 0x3c, !PT ;  /* 0x0000002004047812 */ /* 0x000fe200078e3cff */
[----:B------:R-:W-:Y:S02]  /*14320*/  IMAD R8, R8, 0x120, R9 ;  /* 0x0000012008087824 */ /* 0x000fe400078e0209 */
[----:B------:R-:W-:Y:S01]  /*14330*/  IMAD R10, R10, 0x90, RZ ;  /* 0x000000900a0a7824 */ /* 0x000fe200078e02ff */
[----:B------:R-:W-:Y:S02]  /*14340*/  LOP3.LUT R6, R6, 0x60, RZ, 0x3c, !PT ;  /* 0x0000006006067812 */ /* 0x000fe400078e3cff */
[----:B------:R-:W-:-:S02]  /*14350*/  LOP3.LUT R8, R8, 0x40, RZ, 0x3c, !PT ;  /* 0x0000004008087812 */ /* 0x000fc400078e3cff */
[----:B------:R-:W-:Y:S01]  /*14360*/  LOP3.LUT R10, R10, 0x30, R11, 0x78, !PT ;  /* 0x000000300a0a7812 */ /* 0x000fe200078e780b */
[----:B------:R-:W-:Y:S01]  /*14370*/  BAR.SYNC.DEFER_BLOCKING 0x0 ;  /* 0x0000000000007b1d */ /* 0x000fe20000010000 */
[----:B--2---:R-:W-:-:S04]  /*14380*/  IADD3 R3, R3, 0x1, RZ ;  /* 0x0000000103037810 */ /* 0x004fc80007ffe0ff */
[----:B------:R-:W-:-:S04]  /*14390*/  ISETP.GT.AND P0, PT, R3, 0x1, PT ;  /* 0x000000010300780c */ /* 0x000fc80003f04270 */
[----:B----4-:R-:W-:-:S04]  /*143a0*/  SEL R0, R3, RZ, !P0 ;  /* 0x000000ff03007207 */ /* 0x010fc80004000000 */
[C---:B------:R-:W-:Y:S01]  /*143b0*/  LEA R3, R0.reuse, R10, 0xe ;  /* 0x0000000a00037211 */ /* 0x040fe200078e70ff */
[C---:B------:R-:W-:Y:S01]  /*143c0*/  IMAD R5, R0.reuse, 0x2000, R5 ;  /* 0x0000200000057824 */ /* 0x040fe200078e0205 */
[----:B------:R1:W-:Y:S01]  /*143d0*/  STL [R1+0x224], R0 ;  /* 0x0002240001007387 */ /* 0x0003e20000100800 */
[C---:B-----5:R-:W-:Y:S02]  /*143e0*/  IMAD R2, R0.reuse, 0x2000, R8 ;  /* 0x0000200000027824 */ /* 0x060fe400078e0208 */
[C---:B------:R-:W-:Y:S01]  /*143f0*/  IMAD R4, R0.reuse, 0x2000, R4 ;  /* 0x0000200000047824 */ /* 0x040fe200078e0204 */
[----:B------:R-:W-:Y:S04]  /*14400*/  STL [R1+0x21c], R5 ;  /* 0x00021c0501007387 */ /* 0x000fe80000100800 */
[----:B------:R-:W2:Y:S01]  /*14410*/  LDL.LU.64 R168, [R1+0x120] ;  /* 0x0001200001a87983 */ /* 0x000ea20000300a00 */
[----:B-1----:R-:W-:-:S03]  /*14420*/  IMAD R0, R0, 0x2000, R6 ;  /* 0x0000200000007824 */ /* 0x002fc600078e0206 */
[----:B------:R-:W2:Y:S04]  /*14430*/  LDL.LU.64 R170, [R1+0x128] ;  /* 0x0001280001aa7983 */ /* 0x000ea80000300a00 */
[----:B------:R-:W3:Y:S04]  /*14440*/  LDL.LU.64 R152, [R1+0x110] ;  /* 0x0001100001987983 */ /* 0x000ee80000300a00 */
[----:B------:R-:W3:Y:S04]  /*14450*/  LDL.LU.64 R154, [R1+0x118] ;  /* 0x00011800019a7983 */ /* 0x000ee80000300a00 */
[----:B------:R-:W4:Y:S04]  /*14460*/  LDL.LU.64 R148, [R1+0x100] ;  /* 0x0001000001947983 */ /* 0x000f280000300a00 */
[----:B------:R-:W4:Y:S04]  /*14470*/  LDL.LU.64 R150, [R1+0x108] ;  /* 0x0001080001967983 */ /* 0x000f280000300a00 */
[----:B------:R-:W5:Y:S04]  /*14480*/  LDL.LU.64 R144, [R1+0xf0] ;  /* 0x0000f00001907983 */ /* 0x000f680000300a00 */
[----:B------:R-:W5:Y:S04]  /*14490*/  LDL.LU.64 R146, [R1+0xf8] ;  /* 0x0000f80001927983 */ /* 0x000f680000300a00 */
[----:B------:R-:W3:Y:S04]  /*144a0*/  LDL.LU.64 R132, [R1+0xe0] ;  /* 0x0000e00001847983 */ /* 0x000ee80000300a00 */
[----:B------:R-:W3:Y:S04]  /*144b0*/  LDL.LU.64 R134, [R1+0xe8] ;  /* 0x0000e80001867983 */ /* 0x000ee80000300a00 */
[----:B------:R-:W4:Y:S04]  /*144c0*/  LDL.LU.64 R100, [R1+0xc0] ;  /* 0x0000c00001647983 */ /* 0x000f280000300a00 */
[----:B------:R-:W4:Y:S04]  /*144d0*/  LDL.LU.64 R102, [R1+0xc8] ;  /* 0x0000c80001667983 */ /* 0x000f280000300a00 */
[----:B------:R-:W4:Y:S04]  /*144e0*/  LDL.LU.64 R16, [R1+0xb0] ;  /* 0x0000b00001107983 */ /* 0x000f280000300a00 */
[----:B------:R-:W4:Y:S04]  /*144f0*/  LDL.LU.64 R18, [R1+0xb8] ;  /* 0x0000b80001127983 */ /* 0x000f280000300a00 */
[----:B------:R-:W4:Y:S04]  /*14500*/  LDL.LU.64 R12, [R1+0xa0] ;  /* 0x0000a000010c7983 */ /* 0x000f280000300a00 */
[----:B------:R-:W4:Y:S04]  /*14510*/  LDL.LU.64 R14, [R1+0xa8] ;  /* 0x0000a800010e7983 */ /* 0x000f280000300a00 */
[----:B------:R-:W4:Y:S04]  /*14520*/  LDL.LU.64 R8, [R1+0x80] ;  /* 0x0000800001087983 */ /* 0x000f280000300a00 */
[----:B------:R-:W4:Y:S04]  /*14530*/  LDL.LU.64 R10, [R1+0x88] ;  /* 0x00008800010a7983 */ /* 0x000f280000300a00 */
[----:B------:R-:W-:Y:S04]  /*14540*/  LDS R88, [R2+0x8080] ;  /* 0x0080800002587984 */ /* 0x000fe80000000800 */
[----:B------:R-:W-:Y:S04]  /*14550*/  LDS R90, [R2+0x8480] ;  /* 0x00848000025a7984 */ /* 0x000fe80000000800 */
[----:B------:R-:W-:Y:S04]  /*14560*/  LDS R89, [R0+0x8080] ;  /* 0x0080800000597984 */ /* 0x000fe80000000800 */
[----:B------:R-:W-:Y:S04]  /*14570*/  LDS R91, [R0+0x8480] ;  /* 0x00848000005b7984 */ /* 0x000fe80000000800 */
[----:B------:R-:W-:Y:S04]  /*14580*/  LDSM.16.M88.4 R220, [R3] ;  /* 0x0000000003dc783b */ /* 0x000fe80000000200 */
[----:B------:R-:W-:Y:S04]  /*14590*/  LDS R20, [R5+0x8000] ;  /* 0x0080000005147984 */ /* 0x000fe80000000800 */
[----:B------:R-:W-:Y:S04]  /*145a0*/  LDS R22, [R5+0x8400] ;  /* 0x0084000005167984 */ /* 0x000fe80000000800 */
[----:B------:R-:W-:Y:S04]  /*145b0*/  LDS R21, [R4+0x8000] ;  /* 0x0080000004157984 */ /* 0x000fe80000000800 */
[----:B------:R-:W2:Y:S04]  /*145c0*/  LDS R23, [R4+0x8400] ;  /* 0x0084000004177984 */ /* 0x000ea80000000800 */
[----:B------:R-:W3:Y:S04]  /*145d0*/  LDSM.16.M88.4 R128, [R3+0x400] ;  /* 0x000400000380783b */ /* 0x000ee80000000200 */
[----:B------:R-:W-:Y:S04]  /*145e0*/  LDS R84, [R5+0x8080] ;  /* 0x0080800005547984 */ /* 0x000fe80000000800 */
[----:B------:R-:W-:Y:S04]  /*145f0*/  LDS R86, [R5+0x8480] ;  /* 0x0084800005567984 */ /* 0x000fe80000000800 */
[----:B------:R-:W-:Y:S04]  /*14600*/  LDS R85, [R4+0x8080] ;  /* 0x0080800004557984 */ /* 0x000fe80000000800 */
[----:B------:R-:W4:Y:S04]  /*14610*/  LDS R87, [R4+0x8480] ;  /* 0x0084800004577984 */ /* 0x000f280000000800 */
[----:B------:R-:W1:Y:S04]  /*14620*/  LDSM.16.M88.4 R92, [R3+0x800] ;  /* 0x00080000035c783b */ /* 0x000e680000000200 */
[----:B------:R-:W-:Y:S04]  /*14630*/  LDS R24, [R2+0x8000] ;  /* 0x0080000002187984 */ /* 0x000fe80000000800 */
[----:B------:R-:W-:Y:S04]  /*14640*/  LDS R26, [R2+0x8400] ;  /* 0x00840000021a7984 */ /* 0x000fe80000000800 */
[----:B------:R-:W-:Y:S04]  /*14650*/  LDS R25, [R0+0x8000] ;  /* 0x0080000000197984 */ /* 0x000fe80000000800 */
[----:B------:R-:W1:Y:S04]  /*14660*/  LDS R27, [R0+0x8400] ;  /* 0x00840000001b7984 */ /* 0x000e680000000800 */
[----:B------:R-:W-:Y:S04]  /*14670*/  STL [R1+0x210], R4 ;  /* 0x0002100401007387 */ /* 0x000fe80000100800 */
[----:B------:R-:W-:Y:S04]  /*14680*/  LDS R6, [R2+0x8c80] ;  /* 0x008c800002067984 */ /* 0x000fe80000000800 */
[----:B------:R-:W-:Y:S04]  /*14690*/  LDS R7, [R0+0x8c80] ;  /* 0x008c800000077984 */ /* 0x000fe80000000800 */
[----:B------:R-:W-:Y:S04]  /*146a0*/  STL [R1+0x214], R2 ;  /* 0x0002140201007387 */ /* 0x000fe80000100800 */
[----:B------:R-:W-:Y:S01]  /*146b0*/  STL [R1+0x218], R0 ;  /* 0x0002180001007387 */ /* 0x000fe20000100800 */
[-C--:B--2---:R-:W-:Y:S08]  /*146c0*/  HMMA.1688.F32.TF32 R224, R20, R220.reuse, R168 ;  /* 0x000000dc14e0723c */ /* 0x084ff000000810a8 */
[----:B-----5:R-:W-:Y:S08]  /*146d0*/  HMMA.1688.F32.TF32 R236, R88, R220, R144 ;  /* 0x000000dc58ec723c */ /* 0x020ff00000081090 */
[----:B---3--:R-:W-:Y:S08]  /*146e0*/  HMMA.1688.F32.TF32 R144, R20, R128, R132 ;  /* 0x000000801490723c */ /* 0x008ff00000081084 */
[----:B----4-:R-:W-:Y:S08]  /*146f0*/  HMMA.1688.F32.TF32 R232, R84, R220, R148 ;  /* 0x000000dc54e8723c */ /* 0x010ff00000081094 */
[----:B------:R-:W-:Y:S01]  /*14700*/  HMMA.1688.F32.TF32 R132, R88, R128, R16 ;  /* 0x000000805884723c */ /* 0x000fe20000081010 */
[----:B------:R-:W-:Y:S04]  /*14710*/  LDS R16, [R5+0x8800] ;  /* 0x0088000005107984 */ /* 0x000fe80000000800 */
[----:B------:R-:W-:Y:S04]  /*14720*/  LDS R18, [R5+0x8c00] ;  /* 0x008c000005127984 */ /* 0x000fe80000000800 */
[----:B------:R-:W-:Y:S04]  /*14730*/  LDS R17, [R4+0x8800] ;  /* 0x0088000004117984 */ /* 0x000fe80000000800 */
[----:B------:R-:W2:Y:S01]  /*14740*/  LDS R19, [R4+0x8c00] ;  /* 0x008c000004137984 */ /* 0x000ea20000000800 */
[-C--:B-1----:R-:W-:Y:S03]  /*14750*/  HMMA.1688.F32.TF32 R212, R84, R92.reuse, R8 ;  /* 0x0000005c54d4723c */ /* 0x082fe60000081008 */
[----:B------:R-:W-:Y:S04]  /*14760*/  LDS R8, [R2+0x8800] ;  /* 0x0088000002087984 */ /* 0x000fe80000000800 */
[----:B------:R-:W-:Y:S04]  /*14770*/  LDS R10, [R2+0x8c00] ;  /* 0x008c0000020a7984 */ /* 0x000fe80000000800 */
[----:B------:R-:W-:Y:S01]  /*14780*/  LDS R9, [R0+0x8800] ;  /* 0x0088000000097984 */ /* 0x000fe20000000800 */
[----:B------:R-:W-:Y:S03]  /*14790*/  HMMA.1688.F32.TF32 R148, R20, R92, R12 ;  /* 0x0000005c1494723c */ /* 0x000fe6000008100c */
[----:B------:R-:W1:Y:S04]  /*147a0*/  LDS R11, [R0+0x8c00] ;  /* 0x008c0000000b7984 */ /* 0x000e680000000800 */
[----:B------:R-:W-:Y:S04]  /*147b0*/  LDS R12, [R5+0x8880] ;  /* 0x00888000050c7984 */ /* 0x000fe80000000800 */
[----:B------:R-:W-:Y:S04]  /*147c0*/  LDS R14, [R5+0x8c80] ;  /* 0x008c8000050e7984 */ /* 0x000fe80000000800 */
[----:B------:R-:W-:Y:S04]  /*147d0*/  LDS R13, [R4+0x8880] ;  /* 0x00888000040d7984 */ /* 0x000fe80000000800 */
[----:B------:R-:W3:Y:S04]  /*147e0*/  LDS R15, [R4+0x8c80] ;  /* 0x008c8000040f7984 */ /* 0x000ee80000000800 */
[----:B------:R-:W-:Y:S04]  /*147f0*/  LDS R4, [R2+0x8880] ;  /* 0x0088800002047984 */ /* 0x000fe80000000800 */
[----:B------:R-:W4:Y:S01]  /*14800*/  LDS R5, [R0+0x8880] ;  /* 0x0088800000057984 */ /* 0x000f220000000800 */
[----:B------:R-:W-:Y:S03]  /*14810*/  HMMA.1688.F32.TF32 R228, R24, R220, R152 ;  /* 0x000000dc18e4723c */ /* 0x000fe60000081098 */
[----:B------:R-:W5:Y:S04]  /*14820*/  LDL.LU.64 R152, [R1+0x90] ;  /* 0x0000900001987983 */ /* 0x000f680000300a00 */
[----:B------:R-:W5:Y:S01]  /*14830*/  LDL.LU.64 R154, [R1+0x98] ;  /* 0x00009800019a7983 */ /* 0x000f620000300a00 */
[-C--:B--2---:R-:W-:Y:S03]  /*14840*/  HMMA.1688.F32.TF32 R224, R16, R222.reuse, R224 ;  /* 0x000000de10e0723c */ /* 0x084fe600000810e0 */
[----:B------:R-:W2:Y:S04]  /*14850*/  LDL.LU.64 R216, [R1+0x70] ;  /* 0x0000700001d87983 */ /* 0x000ea80000300a00 */
[----:B------:R-:W2:Y:S09]  /*14860*/  LDL.LU.64 R218, [R1+0x78] ;  /* 0x0000780001da7983 */ /* 0x000eb20000300a00 */
[-C--:B-1----:R-:W-:Y:S08]  /*14870*/  HMMA.1688.F32.TF32 R228, R8, R222.reuse, R228 ;  /* 0x000000de08e4723c */ /* 0x082ff000000810e4 */
[-C--:B---3--:R-:W-:Y:S08]  /*14880*/  HMMA.1688.F32.TF32 R232, R12, R222.reuse, R232 ;  /* 0x000000de0ce8723c */ /* 0x088ff000000810e8 */
[----:B----4-:R-:W-:Y:S01]  /*14890*/  HMMA.1688.F32.TF32 R220, R4, R222, R236 ;  /* 0x000000de04dc723c */ /* 0x010fe200000810ec */
[----:B------:R1:W-:Y:S07]  /*148a0*/  STL.64 [R1+0x1e0], R224 ;  /* 0x0001e0e001007387 */ /* 0x0003ee0000100a00 */
[----:B------:R-:W-:Y:S01]  /*148b0*/  HMMA.1688.F32.TF32 R144, R16, R130, R144 ;  /* 0x000000821090723c */ /* 0x000fe20000081090 */
[----:B------:R3:W-:Y:S04]  /*148c0*/  STL.64 [R1+0x1e8], R226 ;  /* 0x0001e8e201007387 */ /* 0x0007e80000100a00 */
[----:B-1----:R-:W4:Y:S04]  /*148d0*/  LDL.LU.64 R224, [R1+0x60] ;  /* 0x0000600001e07983 */ /* 0x002f280000300a00 */
[----:B---3--:R-:W4:Y:S04]  /*148e0*/  LDL.LU.64 R226, [R1+0x68] ;  /* 0x0000680001e27983 */ /* 0x008f280000300a00 */
[----:B------:R1:W-:Y:S04]  /*148f0*/  STL.64 [R1+0x1f0], R228 ;  /* 0x0001f0e401007387 */ /* 0x0003e80000100a00 */
[----:B------:R3:W-:Y:S04]  /*14900*/  STL.64 [R1+0x1f8], R230 ;  /* 0x0001f8e601007387 */ /* 0x0007e80000100a00 */
[----:B-1----:R-:W4:Y:S04]  /*14910*/  LDL.LU.64 R228, [R1+0x50] ;  /* 0x0000500001e47983 */ /* 0x002f280000300a00 */
[----:B---3--:R-:W3:Y:S04]  /*14920*/  LDL.LU.64 R230, [R1+0x58] ;  /* 0x0000580001e67983 */ /* 0x008ee80000300a00 */
[----:B------:R1:W-:Y:S04]  /*14930*/  STL.64 [R1+0x1d0], R232 ;  /* 0x0001d0e801007387 */ /* 0x0003e80000100a00 */
[----:B------:R1:W-:Y:S04]  /*14940*/  STL.64 [R1+0x1d8], R234 ;  /* 0x0001d8ea01007387 */ /* 0x0003e80000100a00 */
[----:B-1----:R-:W3:Y:S04]  /*14950*/  LDL.LU.64 R232, [R1+0x40] ;  /* 0x0000400001e87983 */ /* 0x002ee80000300a00 */
[----:B------:R-:W3:Y:S04]  /*14960*/  LDL.LU.64 R234, [R1+0x48] ;  /* 0x0000480001ea7983 */ /* 0x000ee80000300a00 */
[----:B------:R-:W3:Y:S04]  /*14970*/  LDL.LU.64 R236, [R1+0x30] ;  /* 0x0000300001ec7983 */ /* 0x000ee80000300a00 */
[----:B------:R-:W3:Y:S04]  /*14980*/  LDL.LU.64 R238, [R1+0x38] ;  /* 0x0000380001ee7983 */ /* 0x000ee80000300a00 */
[----:B------:R-:W-:Y:S04]  /*14990*/  STL.64 [R1+0x1b0], R220 ;  /* 0x0001b0dc01007387 */ /* 0x000fe80000100a00 */
[----:B------:R-:W-:Y:S04]  /*149a0*/  STL.64 [R1+0x1b8], R222 ;  /* 0x0001b8de01007387 */ /* 0x000fe80000100a00 */
[----:B------:R1:W-:Y:S04]  /*149b0*/  STL.64 [R1+0x190], R144 ;  /* 0x0001909001007387 */ /* 0x0003e80000100a00 */
[----:B------:R1:W-:Y:S01]  /*149c0*/  STL.64 [R1+0x198], R146 ;  /* 0x0001989201007387 */ /* 0x0003e20000100a00 */
[-C--:B------:R-:W-:Y:S03]  /*149d0*/  HMMA.1688.F32.TF32 R156, R24, R128.reuse, R156 ;  /* 0x00000080189c723c */ /* 0x080fe6000008109c */
[----:B------:R-:W-:Y:S04]  /*149e0*/  LDSM.16.M88.4 R220, [R3+0x1000] ;  /* 0x0010000003dc783b */ /* 0x000fe80000000200 */
[----:B-1----:R-:W3:Y:S04]  /*149f0*/  LDL.LU.64 R144, [R1+0x10] ;  /* 0x0000100001907983 */ /* 0x002ee80000300a00 */
[----:B------:R-:W3:Y:S01]  /*14a00*/  LDL.LU.64 R146, [R1+0x18] ;  /* 0x0000180001927983 */ /* 0x000ee20000300a00 */
[----:B------:R-:W-:Y:S03]  /*14a10*/  HMMA.1688.F32.TF32 R168, R84, R128, R100 ;  /* 0x0000008054a8723c */ /* 0x000fe60000081064 */
[----:B------:R-:W1:Y:S09]  /*14a20*/  LDSM.16.M88.4 R100, [R3+0xc00] ;  /* 0x000c00000364783b */ /* 0x000e720000000200 */
[-C--:B------:R-:W-:Y:S11]  /*14a30*/  HMMA.1688.F32.TF32 R156, R8, R130.reuse, R156 ;  /* 0x00000082089c723c */ /* 0x080ff6000008109c */
[----:B------:R-:W-:Y:S01]  /*14a40*/  @!UPT UIADD3 URZ, URZ, URZ, URZ ;  /* 0x0000003f3f3ff290 */ /* 0x000fe2000fffe03f */
[----:B------:R-:W-:Y:S11]  /*14a50*/  HMMA.1688.F32.TF32 R168, R12, R130, R168 ;  /* 0x000000820ca8723c */ /* 0x000ff600000810a8 */
[----:B------:R1:W-:Y:S04]  /*14a60*/  STL.64 [R1+0x120], R156 ;  /* 0x0001209c01007387 */ /* 0x0003e80000100a00 */
[----:B------:R1:W-:Y:S09]  /*14a70*/  STL.64 [R1+0x128], R158 ;  /* 0x0001289e01007387 */ /* 0x0003f20000100a00 */
[----:B-1----:R-:W-:-:S02]  /*14a80*/  IMAD.MOV.U32 R156, RZ, RZ, R171 ;  /* 0x000000ffff9c7224 */ /* 0x002fc400078e00ab */
[----:B------:R-:W-:Y:S02]  /*14a90*/  IMAD.MOV.U32 R158, RZ, RZ, R169 ;  /* 0x000000ffff9e7224 */ /* 0x000fe400078e00a9 */
[----:B------:R-:W-:Y:S02]  /*14aa0*/  IMAD.MOV.U32 R159, RZ, RZ, R168 ;  /* 0x000000ffff9f7224 */ /* 0x000fe400078e00a8 */
[----:B------:R-:W-:Y:S01]  /*14ab0*/  IMAD.MOV.U32 R157, RZ, RZ, R170 ;  /* 0x000000ffff9d7224 */ /* 0x000fe200078e00aa */
[----:B------:R-:W-:Y:S04]  /*14ac0*/  STL [R1+0xb60], R156 ;  /* 0x000b609c01007387 */ /* 0x000fe80000100800 */
[----:B------:R-:W-:Y:S04]  /*14ad0*/  STL [R1+0xb5c], R158 ;  /* 0x000b5c9e01007387 */ /* 0x000fe80000100800 */
[----:B------:R-:W-:Y:S04]  /*14ae0*/  STL [R1+0xb58], R159 ;  /* 0x000b589f01007387 */ /* 0x000fe80000100800 */
[----:B------:R1:W-:Y:S02]  /*14af0*/  STL [R1+0xb54], R157 ;  /* 0x000b549d01007387 */ /* 0x0003e40000100800 */
[----:B-1----:R-:W-:Y:S02]  /*14b00*/  HMMA.1688.F32.TF32 R156, R4, R130, R132 ;  /* 0x00000082049c723c */ /* 0x002fe40000081084 */
[----:B------:R-:W1:Y:S06]  /*14b10*/  LDSM.16.M88.4 R128, [R3+0x1400] ;  /* 0x001400000380783b */ /* 0x000e6c0000000200 */
[-C--:B------:R-:W-:Y:S08]  /*14b20*/  HMMA.1688.F32.TF32 R160, R24, R92.reuse, R160 ;  /* 0x0000005c18a0723c */ /* 0x080ff000000810a0 */
[----:B------:R-:W-:Y:S07]  /*14b30*/  HMMA.1688.F32.TF32 R136, R88, R92, R136 ;  /* 0x0000005c5888723c */ /* 0x000fee0000081088 */
[----:B------:R1:W-:Y:S04]  /*14b40*/  STL.64 [R1+0x100], R156 ;  /* 0x0001009c01007387 */ /* 0x0003e80000100a00 */
[----:B------:R1:W-:Y:S01]  /*14b50*/  STL.64 [R1+0x108], R158 ;  /* 0x0001089e01007387 */ /* 0x0003e20000100a00 */
[-C--:B------:R-:W-:Y:S08]  /*14b60*/  HMMA.1688.F32.TF32 R164, R24, R100.reuse, R164 ;  /* 0x0000006418a4723c */ /* 0x080ff000000810a4 */
[----:B------:R-:W-:Y:S08]  /*14b70*/  HMMA.1688.F32.TF32 R140, R88, R100, R140 ;  /* 0x00000064588c723c */ /* 0x000ff0000008108c */
[----:B-1----:R-:W-:Y:S08]  /*14b80*/  HMMA.1688.F32.TF32 R104, R84, R128, R104 ;  /* 0x000000805468723c */ /* 0x002ff00000081068 */
[-C--:B-----5:R-:W-:Y:S08]  /*14b90*/  HMMA.1688.F32.TF32 R152, R20, R100.reuse, R152 ;  /* 0x000000641498723c */ /* 0x0a0ff00000081098 */
[----:B--2---:R-:W-:Y:S08]  /*14ba0*/  HMMA.1688.F32.TF32 R216, R84, R100, R216 ;  /* 0x0000006454d8723c */ /* 0x004ff000000810d8 */
[----:B------:R-:W-:Y:S08]  /*14bb0*/  HMMA.1688.F32.TF32 R104, R12, R130, R104 ;  /* 0x000000820c68723c */ /* 0x000ff00000081068 */
[C---:B----4-:R-:W-:Y:S08]  /*14bc0*/  HMMA.1688.F32.TF32 R224, R20.reuse, R220, R224 ;  /* 0x000000dc14e0723c */ /* 0x050ff000000810e0 */
[----:B---3--:R-:W-:Y:S08]  /*14bd0*/  HMMA.1688.F32.TF32 R132, R20, R128, R144 ;  /* 0x000000801484723c */ /* 0x008ff00000081090 */
[-C--:B------:R-:W-:Y:S08]  /*14be0*/  HMMA.1688.F32.TF32 R144, R16, R94.reuse, R148 ;  /* 0x0000005e1090723c */ /* 0x080ff00000081094 */
[-C--:B------:R-:W-:Y:S11]  /*14bf0*/  HMMA.1688.F32.TF32 R148, R8, R94.reuse, R160 ;  /* 0x0000005e0894723c */ /* 0x080ff600000810a0 */
[----:B------:R-:W-:Y:S05]  /*14c00*/  @!UPT UIADD3 URZ, URZ, URZ, URZ ;  /* 0x0000003f3f3ff290 */ /* 0x000fea000fffe03f */
[----:B------:R-:W-:Y:S01]  /*14c10*/  IMAD.MOV.U32 R156, RZ, RZ, R144 ;  /* 0x000000ffff9c7224 */ /* 0x000fe200078e0090 */
[----:B------:R-:W-:Y:S01]  /*14c20*/  MOV R158, R145 ;  /* 0x00000091009e7202 */ /* 0x000fe20000000f00 */
[----:B------:R-:W-:Y:S02]  /*14c30*/  IMAD.MOV.U32 R159, RZ, RZ, R146 ;  /* 0x000000ffff9f7224 */ /* 0x000fe400078e0092 */
[----:B------:R-:W-:Y:S02]  /*14c40*/  IMAD.MOV.U32 R157, RZ, RZ, R147 ;  /* 0x000000ffff9d7224 */ /* 0x000fe400078e0093 */
[-C--:B------:R-:W-:Y:S01]  /*14c50*/  HMMA.1688.F32.TF32 R144, R12, R94.reuse, R212 ;  /* 0x0000005e0c90723c */ /* 0x080fe200000810d4 */
[----:B------:R-:W-:Y:S04]  /*14c60*/  STL.64 [R1+0xe0], R148 ;  /* 0x0000e09401007387 */ /* 0x000fe80000100a00 */
[----:B------:R1:W-:Y:S11]  /*14c70*/  STL.64 [R1+0xe8], R150 ;  /* 0x0000e89601007387 */ /* 0x0003f60000100a00 */
[----:B------:R-:W-:Y:S08]  /*14c80*/  @!UPT UIADD3 URZ, URZ, URZ, URZ ;  /* 0x0000003f3f3ff290 */ /* 0x000ff0000fffe03f */
[----:B------:R-:W-:Y:S02]  /*14c90*/  IMAD.MOV.U32 R163, RZ, RZ, R144 ;  /* 0x000000ffffa37224 */ /* 0x000fe400078e0090 */
[----:B------:R-:W-:Y:S02]  /*14ca0*/  IMAD.MOV.U32 R162, RZ, RZ, R145 ;  /* 0x000000ffffa27224 */ /* 0x000fe400078e0091 */
[----:B------:R-:W-:Y:S02]  /*14cb0*/  IMAD.MOV.U32 R161, RZ, RZ, R146 ;  /* 0x000000ffffa17224 */ /* 0x000fe400078e0092 */
[----:B------:R-:W-:Y:S02]  /*14cc0*/  IMAD.MOV.U32 R160, RZ, RZ, R147 ;  /* 0x000000ffffa07224 */ /* 0x000fe400078e0093 */
[----:B------:R-:W-:Y:S01]  /*14cd0*/  HMMA.1688.F32.TF32 R144, R4, R94, R136 ;  /* 0x0000005e0490723c */ /* 0x000fe20000081088 */
[----:B------:R-:W2:Y:S07]  /*14ce0*/  LDSM.16.M88.4 R92, [R3+0x1800] ;  /* 0x00180000035c783b */ /* 0x000eae0000000200 */
[-C--:B------:R-:W-:Y:S08]  /*14cf0*/  HMMA.1688.F32.TF32 R136, R8, R102.reuse, R164 ;  /* 0x000000660888723c */ /* 0x080ff000000810a4 */
[-C--:B-1----:R-:W-:Y:S11]  /*14d00*/  HMMA.1688.F32.TF32 R148, R16, R102.reuse, R152 ;  /* 0x000000661094723c */ /* 0x082ff60000081098 */
[----:B------:R-:W-:Y:S05]  /*14d10*/  @!UPT UIADD3 URZ, URZ, URZ, URZ ;  /* 0x0000003f3f3ff290 */ /* 0x000fea000fffe03f */
[----:B------:R-:W-:Y:S02]  /*14d20*/  IMAD.MOV.U32 R167, RZ, RZ, R138 ;  /* 0x000000ffffa77224 */ /* 0x000fe400078e008a */
[----:B------:R-:W-:Y:S02]  /*14d30*/  IMAD.MOV.U32 R166, RZ, RZ, R139 ;  /* 0x000000ffffa67224 */ /* 0x000fe400078e008b */
[----:B------:R-:W-:Y:S02]  /*14d40*/  IMAD.MOV.U32 R165, RZ, RZ, R136 ;  /* 0x000000ffffa57224 */ /* 0x000fe400078e0088 */
[----:B------:R-:W-:Y:S02]  /*14d50*/  IMAD.MOV.U32 R164, RZ, RZ, R137 ;  /* 0x000000ffffa47224 */ /* 0x000fe400078e0089 */
[----:B------:R-:W-:Y:S01]  /*14d60*/  HMMA.1688.F32.TF32 R136, R12, R102, R216 ;  /* 0x000000660c88723c */ /* 0x000fe200000810d8 */
[----:B------:R-:W-:Y:S01]  /*14d70*/  IMAD.MOV.U32 R252, RZ, RZ, R150 ;  /* 0x000000fffffc7224 */ /* 0x000fe200078e0096 */
[----:B------:R-:W-:Y:S01]  /*14d80*/  MOV R2, R151 ;  /* 0x0000009700027202 */ /* 0x000fe20000000f00 */
[----:B------:R-:W-:-:S05]  /*14d90*/  IMAD.MOV.U32 R0, RZ, RZ, R148 ;  /* 0x000000ffff007224 */ /* 0x000fca00078e0094 */
[-C--:B------:R-:W-:Y:S08]  /*14da0*/  HMMA.1688.F32.TF32 R228, R24, R220.reuse, R228 ;  /* 0x000000dc18e4723c */ /* 0x080ff000000810e4 */
[-C--:B------:R-:W-:Y:S08]  /*14db0*/  HMMA.1688.F32.TF32 R232, R84, R220.reuse, R232 ;  /* 0x000000dc54e8723c */ /* 0x080ff000000810e8 */
[----:B------:R-:W-:Y:S07]  /*14dc0*/  HMMA.1688.F32.TF32 R236, R88, R220, R236 ;  /* 0x000000dc58ec723c */ /* 0x000fee00000810ec */
[----:B------:R-:W-:-:S02]  /*14dd0*/  IMAD.MOV.U32 R221, RZ, RZ, R149 ;  /* 0x000000ffffdd7224 */ /* 0x000fc400078e0095 */
[----:B------:R-:W-:Y:S01]  /*14de0*/  HMMA.1688.F32.TF32 R148, R4, R102, R140 ;  /* 0x000000660494723c */ /* 0x000fe2000008108c */
[----:B------:R-:W1:Y:S07]  /*14df0*/  LDSM.16.M88.4 R100, [R3+0x1c00] ;  /* 0x001c00000364783b */ /* 0x000e6e0000000200 */
[----:B------:R-:W-:Y:S01]  /*14e00*/  HMMA.1688.F32.TF32 R168, R16, R222, R224 ;  /* 0x000000de10a8723c */ /* 0x000fe200000810e0 */
[----:B------:R-:W-:Y:S07]  /*14e10*/  STL [R1+0xb48], R144 ;  /* 0x000b489001007387 */ /* 0x000fee0000100800 */
[-C--:B------:R-:W-:Y:S08]  /*14e20*/  HMMA.1688.F32.TF32 R240, R24, R128.reuse, R240 ;  /* 0x0000008018f0723c */ /* 0x080ff000000810f0 */
[----:B------:R-:W-:Y:S07]  /*14e30*/  HMMA.1688.F32.TF32 R244, R88, R128, R244 ;  /* 0x0000008058f4723c */ /* 0x000fee00000810f4 */
[----:B------:R-:W-:Y:S01]  /*14e40*/  IMAD.MOV.U32 R129, RZ, RZ, R138 ;  /* 0x000000ffff817224 */ /* 0x000fe200078e008a */
[----:B--2---:R-:W-:Y:S01]  /*14e50*/  HMMA.1688.F32.TF32 R28, R20, R92, R28 ;  /* 0x0000005c141c723c */ /* 0x004fe2000008101c */
[----:B------:R-:W-:-:S07]  /*14e60*/  MOV R128, R139 ;  /* 0x0000008b00807202 */ /* 0x000fce0000000f00 */
[-C--:B------:R-:W-:Y:S08]  /*14e70*/  HMMA.1688.F32.TF32 R188, R24, R92.reuse, R188 ;  /* 0x0000005c18bc723c */ /* 0x080ff000000810bc */
[-C--:B------:R-:W-:Y:S08]  /*14e80*/  HMMA.1688.F32.TF32 R52, R84, R92.reuse, R52 ;  /* 0x0000005c5434723c */ /* 0x080ff00000081034 */
[----:B------:R-:W-:Y:S07]  /*14e90*/  HMMA.1688.F32.TF32 R108, R88, R92, R108 ;  /* 0x0000005c586c723c */ /* 0x000fee000008106c */
[----:B------:R-:W-:-:S02]  /*14ea0*/  IMAD.MOV.U32 R93, RZ, RZ, R136 ;  /* 0x000000ffff5d7224 */ /* 0x000fc400078e0088 */
[----:B------:R-:W-:Y:S02]  /*14eb0*/  IMAD.MOV.U32 R92, RZ, RZ, R137 ;  /* 0x000000ffff5c7224 */ /* 0x000fe400078e0089 */
[----:B------:R-:W2:Y:S04]  /*14ec0*/  LDSM.16.M88.4 R136, [R3+0x2000] ;  /* 0x002000000388783b */ /* 0x000ea80000000200 */
[----:B------:R-:W-:Y:S04]  /*14ed0*/  STL [R1+0xb44], R145 ;  /* 0x000b449101007387 */ /* 0x000fe80000100800 */
[----:B------:R-:W-:Y:S01]  /*14ee0*/  STL [R1+0xb40], R146 ;  /* 0x000b409201007387 */ /* 0x000fe20000100800 */
[----:B------:R-:W-:Y:S03]  /*14ef0*/  HMMA.1688.F32.TF32 R216, R8, R222, R228 ;  /* 0x000000de08d8723c */ /* 0x000fe600000810e4 */
[----:B------:R-:W-:Y:S01]  /*14f00*/  STL [R1+0xb3c], R147 ;  /* 0x000b3c9301007387 */ /* 0x000fe20000100800 */
[----:B------:R-:W-:-:S03]  /*14f10*/  IMAD.MOV.U32 R220, RZ, RZ, R107 ;  /* 0x000000ffffdc7224 */ /* 0x000fc600078e006b */
[----:B------:R-:W-:Y:S01]  /*14f20*/  STL [R1+0xb50], R150 ;  /* 0x000b509601007387 */ /* 0x000fe20000100800 */
[-C--:B------:R-:W-:Y:S03]  /*14f30*/  HMMA.1688.F32.TF32 R212, R12, R222.reuse, R232 ;  /* 0x000000de0cd4723c */ /* 0x080fe600000810e8 */
[----:B------:R-:W-:Y:S04]  /*14f40*/  STL [R1+0xb4c], R151 ;  /* 0x000b4c9701007387 */ /* 0x000fe80000100800 */
[----:B------:R3:W-:Y:S01]  /*14f50*/  STL [R1+0xb38], R171 ;  /* 0x000b38ab01007387 */ /* 0x0007e20000100800 */
[----:B------:R-:W-:Y:S07]  /*14f60*/  HMMA.1688.F32.TF32 R152, R4, R222, R236 ;  /* 0x000000de0498723c */ /* 0x000fee00000810ec */
[----:B------:R-:W-:-:S02]  /*14f70*/  IMAD.MOV.U32 R223, RZ, RZ, R105 ;  /* 0x000000ffffdf7224 */ /* 0x000fc400078e0069 */
[----:B---3--:R-:W-:Y:S02]  /*14f80*/  IMAD.MOV.U32 R171, RZ, RZ, R104 ;  /* 0x000000ffffab7224 */ /* 0x008fe400078e0068 */
[----:B------:R-:W-:Y:S02]  /*14f90*/  IMAD.MOV.U32 R222, RZ, RZ, R106 ;  /* 0x000000ffffde7224 */ /* 0x000fe400078e006a */
[----:B------:R-:W3:Y:S01]  /*14fa0*/  LDSM.16.M88.4 R104, [R3+0x2400] ;  /* 0x002400000368783b */ /* 0x000ee20000000200 */
[-C--:B-1----:R-:W-:Y:S08]  /*14fb0*/  HMMA.1688.F32.TF32 R32, R20, R100.reuse, R32 ;  /* 0x000000641420723c */ /* 0x082ff00000081020 */
[----:B------:R-:W-:Y:S08]  /*14fc0*/  HMMA.1688.F32.TF32 R192, R24, R100, R192 ;  /* 0x0000006418c0723c */ /* 0x000ff000000810c0 */
[-C--:B--2---:R-:W-:Y:S08]  /*14fd0*/  HMMA.1688.F32.TF32 R36, R20, R136.reuse, R36 ;  /* 0x000000881424723c */ /* 0x084ff00000081024 */
[-C--:B------:R-:W-:Y:S08]  /*14fe0*/  HMMA.1688.F32.TF32 R196, R24, R136.reuse, R196 ;  /* 0x0000008818c4723c */ /* 0x080ff000000810c4 */
[----:B------:R-:W-:Y:S08]  /*14ff0*/  HMMA.1688.F32.TF32 R60, R84, R136, R60 ;  /* 0x00000088543c723c */ /* 0x000ff0000008103c */
[C---:B------:R-:W-:Y:S08]  /*15000*/  HMMA.1688.F32.TF32 R132, R16.reuse, R130, R132 ;  /* 0x000000821084723c */ /* 0x040ff00000081084 */
[----:B------:R-:W-:Y:S08]  /*15010*/  HMMA.1688.F32.TF32 R28, R16, R94, R28 ;  /* 0x0000005e101c723c */ /* 0x000ff0000008101c */
[----:B---3--:R-:W-:Y:S08]  /*15020*/  HMMA.1688.F32.TF32 R200, R24, R104, R200 ;  /* 0x0000006818c8723c */ /* 0x008ff000000810c8 */
[-C--:B------:R-:W-:Y:S08]  /*15030*/  HMMA.1688.F32.TF32 R32, R16, R102.reuse, R32 ;  /* 0x000000661020723c */ /* 0x080ff00000081020 */
[----:B------:R-:W-:Y:S08]  /*15040*/  HMMA.1688.F32.TF32 R192, R8, R102, R192 ;  /* 0x0000006608c0723c */ /* 0x000ff000000810c0 */
[----:B------:R-:W-:Y:S01]  /*15050*/  HMMA.1688.F32.TF32 R36, R16, R138, R36 ;  /* 0x0000008a1024723c */ /* 0x000fe20000081024 */
[----:B------:R-:W-:-:S07]  /*15060*/  IMAD.MOV.U32 R146, RZ, RZ, R132 ;  /* 0x000000ffff927224 */ /* 0x000fce00078e0084 */
[-C--:B------:R-:W-:Y:S01]  /*15070*/  HMMA.1688.F32.TF32 R56, R84, R100.reuse, R56 ;  /* 0x000000645438723c */ /* 0x080fe20000081038 */
[----:B------:R1:W-:Y:S07]  /*15080*/  STL.64 [R1+0x88], R134 ;  /* 0x0000888601007387 */ /* 0x0003ee0000100a00 */
[----:B------:R-:W-:Y:S01]  /*15090*/  HMMA.1688.F32.TF32 R112, R88, R100, R112 ;  /* 0x000000645870723c */ /* 0x000fe20000081070 */
[----:B------:R-:W-:-:S07]  /*150a0*/  IMAD.MOV.U32 R147, RZ, RZ, R133 ;  /* 0x000000ffff937224 */ /* 0x000fce00078e0085 */
[----:B------:R-:W-:Y:S01]  /*150b0*/  HMMA.1688.F32.TF32 R196, R8, R138, R196 ;  /* 0x0000008a08c4723c */ /* 0x000fe200000810c4 */
[----:B------:R-:W-:Y:S01]  /*150c0*/  STL.64 [R1+0x10], R28 ;  /* 0x0000101c01007387 */ /* 0x000fe20000100a00 */
[----:B------:R-:W-:-:S06]  /*150d0*/  IMAD.MOV.U32 R141, RZ, RZ, R129 ;  /* 0x000000ffff8d7224 */ /* 0x000fcc00078e0081 */
[----:B------:R-:W-:Y:S01]  /*150e0*/  HMMA.1688.F32.TF32 R60, R12, R138, R60 ;  /* 0x0000008a0c3c723c */ /* 0x000fe2000008103c */
[----:B------:R-:W-:Y:S01]  /*150f0*/  STL.64 [R1+0x18], R30 ;  /* 0x0000181e01007387 */ /* 0x000fe20000100a00 */
[----:B------:R-:W-:-:S06]  /*15100*/  IMAD.MOV.U32 R142, RZ, RZ, R128 ;  /* 0x000000ffff8e7224 */ /* 0x000fcc00078e0080 */
[C---:B-1----:R-:W-:Y:S01]  /*15110*/  HMMA.1688.F32.TF32 R132, R8.reuse, R130, R240 ;  /* 0x000000820884723c */ /* 0x042fe200000810f0 */
[----:B------:R-:W-:Y:S04]  /*15120*/  STL.64 [R1+0x50], R32 ;  /* 0x0000502001007387 */ /* 0x000fe80000100a00 */
[----:B------:R-:W-:Y:S03]  /*15130*/  STL.64 [R1+0x58], R34 ;  /* 0x0000582201007387 */ /* 0x000fe60000100a00 */
[----:B------:R-:W-:Y:S01]  /*15140*/  HMMA.1688.F32.TF32 R200, R8, R106, R200 ;  /* 0x0000006a08c8723c */ /* 0x000fe200000810c8 */
[----:B------:R-:W5:Y:S01]  /*15150*/  LDL.LU.64 R128, [R1] ;  /* 0x0000000001807983 */ /* 0x000f620000300a00 */
[----:B------:R-:W-:Y:S01]  /*15160*/  IMAD.MOV.U32 R143, RZ, RZ, R93 ;  /* 0x000000ffff8f7224 */ /* 0x000fe200078e005d */
[----:B------:R-:W-:-:S02]  /*15170*/  MOV R140, R92 ;  /* 0x0000005c008c7202 */ /* 0x000fc40000000f00 */
[----:B------:R-:W1:Y:S03]  /*15180*/  LDSM.16.M88.4 R28, [R3+0x2800] ;  /* 0x00280000031c783b */ /* 0x000e660000000200 */
[----:B------:R-:W-:Y:S01]  /*15190*/  HMMA.1688.F32.TF32 R244, R4, R130, R244 ;  /* 0x0000008204f4723c */ /* 0x000fe200000810f4 */
[----:B------:R-:W5:Y:S04]  /*151a0*/  LDL.LU.64 R130, [R1+0x8] ;  /* 0x0000080001827983 */ /* 0x000f680000300a00 */
[----:B------:R-:W-:Y:S03]  /*151b0*/  STL [R1+0xb34], R192 ;  /* 0x000b34c001007387 */ /* 0x000fe60000100800 */
[-C--:B------:R-:W-:Y:S01]  /*151c0*/  HMMA.1688.F32.TF32 R40, R20, R104.reuse, R40 ;  /* 0x000000681428723c */ /* 0x080fe20000081028 */
[----:B------:R-:W-:Y:S07]  /*151d0*/  STL [R1+0xb30], R193 ;  /* 0x000b30c101007387 */ /* 0x000fee0000100800 */
[-C--:B------:R-:W-:Y:S01]  /*151e0*/  HMMA.1688.F32.TF32 R64, R84, R104.reuse, R64 ;  /* 0x000000685440723c */ /* 0x080fe20000081040 */
[----:B------:R-:W-:Y:S07]  /*151f0*/  STL [R1+0xb2c], R194 ;  /* 0x000b2cc201007387 */ /* 0x000fee0000100800 */
[----:B------:R-:W-:Y:S01]  /*15200*/  HMMA.1688.F32.TF32 R120, R88, R104, R120 ;  /* 0x000000685878723c */ /* 0x000fe20000081078 */
[----:B------:R-:W-:Y:S04]  /*15210*/  STL [R1+0xb28], R195 ;  /* 0x000b28c301007387 */ /* 0x000fe80000100800 */
[----:B------:R-:W3:Y:S03]  /*15220*/  LDL.LU.64 R92, [R1+0x130] ;  /* 0x00013000015c7983 */ /* 0x000ee60000300a00 */
[-C--:B------:R-:W-:Y:S08]  /*15230*/  HMMA.1688.F32.TF32 R188, R8, R94.reuse, R188 ;  /* 0x0000005e08bc723c */ /* 0x080ff000000810bc */
[-C--:B------:R-:W-:Y:S08]  /*15240*/  HMMA.1688.F32.TF32 R52, R12, R94.reuse, R52 ;  /* 0x0000005e0c34723c */ /* 0x080ff00000081034 */
[----:B------:R-:W-:Y:S01]  /*15250*/  HMMA.1688.F32.TF32 R108, R4, R94, R108 ;  /* 0x0000005e046c723c */ /* 0x000fe2000008106c */
[----:B------:R-:W3:Y:S04]  /*15260*/  LDL.LU.64 R94, [R1+0x138] ;  /* 0x00013800015e7983 */ /* 0x000ee80000300a00 */
[----:B------:R-:W-:Y:S03]  /*15270*/  STL.64 [R1+0x40], R36 ;  /* 0x0000402401007387 */ /* 0x000fe60000100a00 */
[-C--:B------:R-:W-:Y:S01]  /*15280*/  HMMA.1688.F32.TF32 R56, R12, R102.reuse, R56 ;  /* 0x000000660c38723c */ /* 0x080fe20000081038 */
[----:B------:R-:W-:Y:S04]  /*15290*/  STL.64 [R1+0x48], R38 ;  /* 0x0000482601007387 */ /* 0x000fe80000100a00 */
[----:B------:R-:W4:Y:S03]  /*152a0*/  LDL.LU.64 R100, [R1+0x20] ;  /* 0x0000200001647983 */ /* 0x000f260000300a00 */
[----:B------:R-:W-:Y:S01]  /*152b0*/  HMMA.1688.F32.TF32 R112, R4, R102, R112 ;  /* 0x000000660470723c */ /* 0x000fe20000081070 */
[----:B------:R-:W4:Y:S04]  /*152c0*/  LDL.LU.64 R102, [R1+0x28] ;  /* 0x0000280001667983 */ /* 0x000f280000300a00 */
[----:B------:R-:W-:Y:S04]  /*152d0*/  STL [R1+0xb1c], R196 ;  /* 0x000b1cc401007387 */ /* 0x000fe80000100800 */
[----:B------:R-:W-:Y:S04]  /*152e0*/  STL [R1+0xb18], R197 ;  /* 0x000b18c501007387 */ /* 0x000fe80000100800 */
[----:B------:R-:W-:Y:S01]  /*152f0*/  STL [R1+0xb14], R198 ;  /* 0x000b14c601007387 */ /* 0x000fe20000100800 */
[----:B------:R-:W-:-:S03]  /*15300*/  IMAD.MOV.U32 R150, RZ, RZ, R132 ;  /* 0x000000ffff967224 */ /* 0x000fc600078e0084 */
[----:B------:R-:W-:Y:S01]  /*15310*/  STL [R1+0xb10], R199 ;  /* 0x000b10c701007387 */ /* 0x000fe20000100800 */
[----:B------:R-:W-:-:S03]  /*15320*/  IMAD.MOV.U32 R151, RZ, RZ, R133 ;  /* 0x000000ffff977224 */ /* 0x000fc600078e0085 */
[----:B------:R-:W-:Y:S01]  /*15330*/  STL [R1+0xb24], R61 ;  /* 0x000b243d01007387 */ /* 0x000fe20000100800 */
[----:B------:R-:W-:Y:S01]  /*15340*/  IMAD.MOV.U32 R144, RZ, RZ, R134 ;  /* 0x000000ffff907224 */ /* 0x000fe200078e0086 */
[----:B------:R-:W-:Y:S02]  /*15350*/  MOV R145, R135 ;  /* 0x0000008700917202 */ /* 0x000fe40000000f00 */
[----:B------:R-:W-:Y:S04]  /*15360*/  STL [R1+0xb20], R62 ;  /* 0x000b203e01007387 */ /* 0x000fe80000100800 */
[----:B------:R-:W-:Y:S04]  /*15370*/  STL [R1+0xb0c], R63 ;  /* 0x000b0c3f01007387 */ /* 0x000fe80000100800 */
[----:B------:R-:W5:Y:S04]  /*15380*/  LDL.LU.64 R132, [R1+0x160] ;  /* 0x0001600001847983 */ /* 0x000f680000300a00 */
[----:B------:R-:W5:Y:S01]  /*15390*/  LDL.LU.64 R134, [R1+0x168] ;  /* 0x0001680001867983 */ /* 0x000f620000300a00 */
[-C--:B------:R-:W-:Y:S03]  /*153a0*/  HMMA.1688.F32.TF32 R40, R16, R106.reuse, R40 ;  /* 0x0000006a1028723c */ /* 0x080fe60000081028 */
[----:B------:R-:W-:Y:S04]  /*153b0*/  STL [R1+0xb08], R203 ;  /* 0x000b08cb01007387 */ /* 0x000fe80000100800 */
[----:B------:R-:W5:Y:S01]  /*153c0*/  LDL.LU.64 R232, [R1+0xd0] ;  /* 0x0000d00001e87983 */ /* 0x000f620000300a00 */
[-C--:B------:R-:W-:Y:S03]  /*153d0*/  HMMA.1688.F32.TF32 R64, R12, R106.reuse, R64 ;  /* 0x0000006a0c40723c */ /* 0x080fe60000081040 */
[----:B------:R-:W5:Y:S04]  /*153e0*/  LDL.LU.64 R234, [R1+0xd8] ;  /* 0x0000d80001ea7983 */ /* 0x000f680000300a00 */
[----:B------:R-:W5:Y:S01]  /*153f0*/  LDL.LU.64 R104, [R1+0x150] ;  /* 0x0001500001687983 */ /* 0x000f620000300a00 */
[----:B------:R-:W-:Y:S03]  /*15400*/  HMMA.1688.F32.TF32 R120, R4, R106, R120 ;  /* 0x0000006a0478723c */ /* 0x000fe60000081078 */
[----:B------:R-:W5:Y:S04]  /*15410*/  LDL.LU.64 R106, [R1+0x158] ;  /* 0x00015800016a7983 */ /* 0x000f680000300a00 */
[----:B------:R-:W5:Y:S04]  /*15420*/  LDL.LU.64 R228, [R1+0x180] ;  /* 0x0001800001e47983 */ /* 0x000f680000300a00 */
[----:B------:R-:W5:Y:S04]  /*15430*/  LDL.LU.64 R230, [R1+0x188] ;  /* 0x0001880001e67983 */ /* 0x000f680000300a00 */
[----:B------:R-:W5:Y:S04]  /*15440*/  LDL.LU.64 R224, [R1+0x140] ;  /* 0x0001400001e07983 */ /* 0x000f680000300a00 */
[----:B------:R-:W5:Y:S04]  /*15450*/  LDL.LU.64 R226, [R1+0x148] ;  /* 0x0001480001e27983 */ /* 0x000f680000300a00 */
[----:B------:R-:W1:Y:S02]  /*15460*/  LDSM.16.M88.4 R32, [R3+0x2c00] ;  /* 0x002c00000320783b */ /* 0x000e640000000200 */
[-C--:B-1----:R-:W-:Y:S08]  /*15470*/  HMMA.1688.F32.TF32 R44, R20, R28.reuse, R44 ;  /* 0x0000001c142c723c */ /* 0x082ff0000008102c */
[-C--:B------:R-:W-:Y:S01]  /*15480*/  HMMA.1688.F32.TF32 R204, R24, R28.reuse, R204 ;  /* 0x0000001c18cc723c */ /* 0x080fe200000810cc */
[----:B------:R-:W1:Y:S07]  /*15490*/  LDSM.16.M88.4 R36, [R3+0x3000] ;  /* 0x003000000324783b */ /* 0x000e6e0000000200 */
[-C--:B------:R-:W-:Y:S08]  /*154a0*/  HMMA.1688.F32.TF32 R184, R84, R28.reuse, R184 ;  /* 0x0000001c54b8723c */ /* 0x080ff000000810b8 */
[----:B------:R-:W-:Y:S08]  /*154b0*/  HMMA.1688.F32.TF32 R80, R88, R28, R80 ;  /* 0x0000001c5850723c */ /* 0x000ff00000081050 */
[-C--:B------:R-:W-:Y:S08]  /*154c0*/  HMMA.1688.F32.TF32 R48, R20, R32.reuse, R48 ;  /* 0x000000201430723c */ /* 0x080ff00000081030 */
[-C--:B------:R-:W-:Y:S08]  /*154d0*/  HMMA.1688.F32.TF32 R68, R24, R32.reuse, R68 ;  /* 0x000000201844723c */ /* 0x080ff00000081044 */
[-C--:B------:R-:W-:Y:S08]  /*154e0*/  HMMA.1688.F32.TF32 R124, R84, R32.reuse, R124 ;  /* 0x00000020547c723c */ /* 0x080ff0000008107c */
[----:B------:R-:W-:Y:S01]  /*154f0*/  HMMA.1688.F32.TF32 R172, R88, R32, R172 ;  /* 0x0000002058ac723c */ /* 0x000fe200000810ac */
[----:B------:R-:W-:-:S02]  /*15500*/  IMAD.MOV.U32 R192, RZ, RZ, R40 ;  /* 0x000000ffffc07224 */ /* 0x000fc400078e0028 */
[----:B------:R-:W-:Y:S02]  /*15510*/  IMAD.MOV.U32 R193, RZ, RZ, R41 ;  /* 0x000000ffffc17224 */ /* 0x000fe400078e0029 */
[----:B------:R-:W-:Y:S02]  /*15520*/  IMAD.MOV.U32 R194, RZ, RZ, R42 ;  /* 0x000000ffffc27224 */ /* 0x000fe400078e002a */
[----:B------:R-:W-:Y:S01]  /*15530*/  IMAD.MOV.U32 R195, RZ, RZ, R43 ;  /* 0x000000ffffc37224 */ /* 0x000fe200078e002b */
[-C--:B------:R-:W-:Y:S01]  /*15540*/  HMMA.1688.F32.TF32 R44, R16, R30.reuse, R44 ;  /* 0x0000001e102c723c */ /* 0x080fe2000008102c */
[----:B------:R-:W3:Y:S07]  /*15550*/  LDSM.16.M88.4 R40, [R3+0x3400] ;  /* 0x003400000328783b */ /* 0x000eee0000000200 */
[-C--:B------:R-:W-:Y:S08]  /*15560*/  HMMA.1688.F32.TF32 R204, R8, R30.reuse, R204 ;  /* 0x0000001e08cc723c */ /* 0x080ff000000810cc */
[-C--:B------:R-:W-:Y:S08]  /*15570*/  HMMA.1688.F32.TF32 R184, R12, R30.reuse, R184 ;  /* 0x0000001e0cb8723c */ /* 0x080ff000000810b8 */
[----:B------:R-:W-:Y:S01]  /*15580*/  HMMA.1688.F32.TF32 R80, R4, R30, R80 ;  /* 0x0000001e0450723c */ /* 0x000fe20000081050 */
[----:B------:R-:W5:Y:S07]  /*15590*/  LDSM.16.M88.4 R28, [R3+0x3800] ;  /* 0x00380000031c783b */ /* 0x000f6e0000000200 */
[-C--:B------:R-:W-:Y:S08]  /*155a0*/  HMMA.1688.F32.TF32 R48, R16, R34.reuse, R48 ;  /* 0x000000221030723c */ /* 0x080ff00000081030 */
[-C--:B------:R-:W-:Y:S08]  /*155b0*/  HMMA.1688.F32.TF32 R68, R8, R34.reuse, R68 ;  /* 0x000000220844723c */ /* 0x080ff00000081044 */
[-C--:B------:R-:W-:Y:S08]  /*155c0*/  HMMA.1688.F32.TF32 R124, R12, R34.reuse, R124 ;  /* 0x000000220c7c723c */ /* 0x080ff0000008107c */
[----:B------:R-:W-:Y:S01]  /*155d0*/  HMMA.1688.F32.TF32 R172, R4, R34, R172 ;  /* 0x0000002204ac723c */ /* 0x000fe200000810ac */
[----:B------:R-:W5:Y:S07]  /*155e0*/  LDSM.16.M88.4 R32, [R3+0x3c00] ;  /* 0x003c00000320783b */ /* 0x000f6e0000000200 */
[----:B-1----:R-:W-:Y:S08]  /*155f0*/  HMMA.1688.F32.TF32 R248, R20, R36, R248 ;  /* 0x0000002414f8723c */ /* 0x002ff000000810f8 */
[----:B------:R-:W-:Y:S01]  /*15600*/  HMMA.1688.F32.TF32 R116, R88, R136, R116 ;  /* 0x000000885874723c */ /* 0x000fe20000081074 */
[----:B------:R-:W-:Y:S01]  /*15610*/  IMAD.MOV.U32 R198, RZ, RZ, R48 ;  /* 0x000000ffffc67224 */ /* 0x000fe200078e0030 */
[----:B------:R-:W2:Y:S01]  /*15620*/  LDL.LU.64 R136, [R1+0x170] ;  /* 0x0001700001887983 */ /* 0x000ea20000300a00 */
[----:B------:R-:W-:-:S02]  /*15630*/  IMAD.MOV.U32 R199, RZ, RZ, R49 ;  /* 0x000000ffffc77224 */ /* 0x000fc400078e0031 */
[----:B------:R-:W-:Y:S02]  /*15640*/  IMAD.MOV.U32 R63, RZ, RZ, R50 ;  /* 0x000000ffff3f7224 */ /* 0x000fe400078e0032 */
[----:B------:R-:W-:-:S09]  /*15650*/  IMAD.MOV.U32 R203, RZ, RZ, R51 ;  /* 0x000000ffffcb7224 */ /* 0x000fd200078e0033 */
[----:B------:R-:W-:Y:S08]  /*15660*/  HMMA.1688.F32.TF32 R248, R16, R38, R248 ;  /* 0x0000002610f8723c */ /* 0x000ff000000810f8 */
[----:B------:R-:W-:Y:S01]  /*15670*/  HMMA.1688.F32.TF32 R116, R4, R138, R116 ;  /* 0x0000008a0474723c */ /* 0x000fe20000081074 */
[----:B------:R-:W2:Y:S04]  /*15680*/  LDL.LU.64 R138, [R1+0x178] ;  /* 0x00017800018a7983 */ /* 0x000ea80000300a00 */
[----:B------:R-:W-:Y:S03]  /*15690*/  STL [R1+0xa98], R68 ;  /* 0x000a984401007387 */ /* 0x000fe60000100800 */
[-C--:B---3--:R-:W-:Y:S01]  /*156a0*/  HMMA.1688.F32.TF32 R92, R20, R40.reuse, R92 ;  /* 0x00000028145c723c */ /* 0x088fe2000008105c */
[----:B------:R-:W-:Y:S04]  /*156b0*/  STL [R1+0xa94], R69 ;  /* 0x000a944501007387 */ /* 0x000fe80000100800 */
[----:B------:R-:W-:Y:S03]  /*156c0*/  STL [R1+0xa90], R70 ;  /* 0x000a904601007387 */ /* 0x000fe60000100800 */
[----:B----4-:R-:W-:Y:S11]  /*156d0*/  HMMA.1688.F32.TF32 R100, R84, R40, R100 ;  /* 0x000000285464723c */ /* 0x010ff60000081064 */
[----:B------:R-:W-:Y:S05]  /*156e0*/  @!UPT UIADD3 URZ, URZ, URZ, URZ ;  /* 0x0000003f3f3ff290 */ /* 0x000fea000fffe03f */
[----:B------:R-:W-:Y:S08]  /*156f0*/  HMMA.1688.F32.TF32 R92, R16, R42, R92 ;  /* 0x0000002a105c723c */ /* 0x000ff0000008105c */
[C---:B-----5:R-:W-:Y:S08]  /*15700*/  HMMA.1688.F32.TF32 R132, R20.reuse, R28, R132 ;  /* 0x0000001c1484723c */ /* 0x060ff00000081084 */
[----:B------:R-:W-:Y:S11]  /*15710*/  HMMA.1688.F32.TF32 R20, R20, R32, R228 ;  /* 0x000000201414723c */ /* 0x000ff600000810e4 */
[----:B------:R-:W-:Y:S05]  /*15720*/  @!UPT UIADD3 URZ, URZ, URZ, URZ ;  /* 0x0000003f3f3ff290 */ /* 0x000fea000fffe03f */
[C---:B------:R-:W-:Y:S01]  /*15730*/  HMMA.1688.F32.TF32 R48, R16.reuse, R30, R132 ;  /* 0x0000001e1030723c */ /* 0x040fe20000081084 */
[----:B------:R-:W-:Y:S07]  /*15740*/  STL [R1+0xa8c], R71 ;  /* 0x000a8c4701007387 */ /* 0x000fee0000100800 */
[----:B------:R-:W-:Y:S01]  /*15750*/  HMMA.1688.F32.TF32 R16, R16, R34, R20 ;  /* 0x000000221010723c */ /* 0x000fe20000081014 */
[----:B------:R-:W-:Y:S04]  /*15760*/  STL [R1+0xaa8], R124 ;  /* 0x000aa87c01007387 */ /* 0x000fe80000100800 */
[----:B------:R-:W-:Y:S01]  /*15770*/  STL [R1+0xaa4], R125 ;  /* 0x000aa47d01007387 */ /* 0x000fe20000100800 */
[----:B------:R-:W-:-:S03]  /*15780*/  IMAD.MOV.U32 R61, RZ, RZ, R44 ;  /* 0x000000ffff3d7224 */ /* 0x000fc600078e002c */
[----:B------:R-:W-:Y:S01]  /*15790*/  STL [R1+0xaa0], R126 ;  /* 0x000aa07e01007387 */ /* 0x000fe20000100800 */
[----:B------:R-:W-:Y:S01]  /*157a0*/  IMAD.MOV.U32 R62, RZ, RZ, R45 ;  /* 0x000000ffff3e7224 */ /* 0x000fe200078e002d */
[----:B------:R-:W-:Y:S02]  /*157b0*/  MOV R197, R47 ;  /* 0x0000002f00c57202 */ /* 0x000fe40000000f00 */
[----:B------:R-:W-:Y:S01]  /*157c0*/  STL [R1+0xa9c], R127 ;  /* 0x000a9c7f01007387 */ /* 0x000fe20000100800 */
[----:B------:R-:W-:Y:S01]  /*157d0*/  IMAD.MOV.U32 R196, RZ, RZ, R46 ;  /* 0x000000ffffc47224 */ /* 0x000fe200078e002e */
[C---:B------:R-:W-:Y:S02]  /*157e0*/  HMMA.1688.F32.TF32 R72, R24.reuse, R36, R72 ;  /* 0x000000241848723c */ /* 0x040fe40000081048 */
[----:B------:R-:W-:Y:S04]  /*157f0*/  STL [R1+0xab4], R172 ;  /* 0x000ab4ac01007387 */ /* 0x000fe80000100800 */
[----:B------:R-:W-:Y:S02]  /*15800*/  STL [R1+0xab0], R173 ;  /* 0x000ab0ad01007387 */ /* 0x000fe40000100800 */
[C---:B------:R-:W-:Y:S02]  /*15810*/  HMMA.1688.F32.TF32 R76, R24.reuse, R40, R76 ;  /* 0x00000028184c723c */ /* 0x040fe4000008104c */
[----:B------:R-:W-:Y:S04]  /*15820*/  STL [R1+0xaac], R174 ;  /* 0x000aacae01007387 */ /* 0x000fe80000100800 */
[----:B------:R-:W-:Y:S02]  /*15830*/  STL [R1+0xa88], R175 ;  /* 0x000a88af01007387 */ /* 0x000fe40000100800 */
[C---:B------:R-:W-:Y:S02]  /*15840*/  HMMA.1688.F32.TF32 R44, R24.reuse, R28, R232 ;  /* 0x0000001c182c723c */ /* 0x040fe400000810e8 */
[----:B------:R-:W-:Y:S04]  /*15850*/  STL [R1+0xac0], R248 ;  /* 0x000ac0f801007387 */ /* 0x000fe80000100800 */
[----:B------:R-:W-:Y:S02]  /*15860*/  STL [R1+0xabc], R249 ;  /* 0x000abcf901007387 */ /* 0x000fe40000100800 */
[----:B------:R-:W-:Y:S02]  /*15870*/  HMMA.1688.F32.TF32 R24, R24, R32, R224 ;  /* 0x000000201818723c */ /* 0x000fe400000810e0 */
[----:B------:R-:W-:Y:S05]  /*15880*/  STL [R1+0xab8], R250 ;  /* 0x000ab8fa01007387 */ /* 0x000fea0000100800 */
[----:B------:R-:W-:Y:S01]  /*15890*/  IMAD.MOV.U32 R225, RZ, RZ, R140 ;  /* 0x000000ffffe17224 */ /* 0x000fe200078e008c */
[----:B------:R-:W-:Y:S01]  /*158a0*/  MOV R140, R143 ;  /* 0x0000008f008c7202 */ /* 0x000fe20000000f00 */
[----:B------:R-:W-:Y:S01]  /*158b0*/  IMAD.MOV.U32 R226, RZ, RZ, R141 ;  /* 0x000000ffffe27224 */ /* 0x000fe200078e008d */
[----:B------:R-:W-:Y:S01]  /*158c0*/  HMMA.1688.F32.TF32 R128, R84, R36, R128 ;  /* 0x000000245480723c */ /* 0x000fe20000081080 */
[----:B------:R-:W-:Y:S01]  /*158d0*/  IMAD.MOV.U32 R227, RZ, RZ, R142 ;  /* 0x000000ffffe37224 */ /* 0x000fe200078e008e */
[----:B------:R1:W-:Y:S01]  /*158e0*/  STL [R1+0xa84], R251 ;  /* 0x000a84fb01007387 */ /* 0x0003e20000100800 */
[----:B------:R-:W-:-:S02]  /*158f0*/  IMAD.MOV.U32 R142, RZ, RZ, R167 ;  /* 0x000000ffff8e7224 */ /* 0x000fc400078e00a7 */
[----:B------:R-:W-:Y:S02]  /*15900*/  IMAD.MOV.U32 R143, RZ, RZ, R166 ;  /* 0x000000ffff8f7224 */ /* 0x000fe400078e00a6 */
[----:B------:R-:W-:Y:S02]  /*15910*/  IMAD.MOV.U32 R141, RZ, RZ, R165 ;  /* 0x000000ffff8d7224 */ /* 0x000fe400078e00a5 */
[----:B------:R-:W-:Y:S02]  /*15920*/  IMAD.MOV.U32 R166, RZ, RZ, R252 ;  /* 0x000000ffffa67224 */ /* 0x000fe400078e00fc */
[----:B------:R-:W-:Y:S02]  /*15930*/  IMAD.MOV.U32 R167, RZ, RZ, R2 ;  /* 0x000000ffffa77224 */ /* 0x000fe400078e0002 */
[----:B------:R-:W-:Y:S02]  /*15940*/  IMAD.MOV.U32 R165, RZ, RZ, R0 ;  /* 0x000000ffffa57224 */ /* 0x000fe400078e0000 */
[----:B-1----:R-:W-:-:S02]  /*15950*/  IMAD.MOV.U32 R251, RZ, RZ, R16 ;  /* 0x000000fffffb7224 */ /* 0x002fc400078e0010 */
[----:B------:R-:W-:Y:S02]  /*15960*/  IMAD.MOV.U32 R252, RZ, RZ, R17 ;  /* 0x000000fffffc7224 */ /* 0x000fe400078e0011 */
[----:B------:R-:W-:Y:S02]  /*15970*/  IMAD.MOV.U32 R0, RZ, RZ, R18 ;  /* 0x000000ffff007224 */ /* 0x000fe400078e0012 */
[----:B------:R-:W-:Y:S01]  /*15980*/  IMAD.MOV.U32 R2, RZ, RZ, R19 ;  /* 0x000000ffff027224 */ /* 0x000fe200078e0013 */
[----:B------:R-:W-:Y:S08]  /*15990*/  HMMA.1688.F32.TF32 R104, R84, R28, R104 ;  /* 0x0000001c5468723c */ /* 0x000ff00000081068 */
[C---:B------:R-:W-:Y:S08]  /*159a0*/  HMMA.1688.F32.TF32 R16, R12.reuse, R42, R100 ;  /* 0x0000002a0c10723c */ /* 0x040ff00000081064 */
[----:B------:R-:W-:Y:S01]  /*159b0*/  HMMA.1688.F32.TF32 R128, R12, R38, R128 ;  /* 0x000000260c80723c */ /* 0x000fe20000081080 */
[----:B------:R-:W-:Y:S01]  /*159c0*/  IMAD.MOV.U32 R175, RZ, RZ, R51 ;  /* 0x000000ffffaf7224 */ /* 0x000fe200078e0033 */
[----:B------:R-:W-:Y:S01]  /*159d0*/  MOV R70, R49 ;  /* 0x0000003100467202 */ /* 0x000fe20000000f00 */
[----:B------:R-:W-:Y:S01]  /*159e0*/  IMAD.MOV.U32 R71, RZ, RZ, R50 ;  /* 0x000000ffff477224 */ /* 0x000fe200078e0032 */
[----:B------:R-:W-:Y:S01]  /*159f0*/  STL.64 [R1+0x160], R92 ;  /* 0x0001605c01007387 */ /* 0x000fe20000100a00 */
[----:B------:R-:W-:-:S11]  /*15a00*/  IMAD.MOV.U32 R69, RZ, RZ, R48 ;  /* 0x000000ffff457224 */ /* 0x000fd600078e0030 */
[----:B------:R-:W-:Y:S02]  /*15a10*/  IMAD.MOV.U32 R172, RZ, RZ, R16 ;  /* 0x000000ffffac7224 */ /* 0x000fe400078e0010 */
[----:B------:R-:W-:Y:S02]  /*15a20*/  IMAD.MOV.U32 R173, RZ, RZ, R17 ;  /* 0x000000ffffad7224 */ /* 0x000fe400078e0011 */
[----:B------:R-:W-:Y:S02]  /*15a30*/  IMAD.MOV.U32 R174, RZ, RZ, R18 ;  /* 0x000000ffffae7224 */ /* 0x000fe400078e0012 */
[----:B------:R-:W-:Y:S02]  /*15a40*/  IMAD.MOV.U32 R124, RZ, RZ, R19 ;  /* 0x000000ffff7c7224 */ /* 0x000fe400078e0013 */
[----:B------:R-:W-:Y:S01]  /*15a50*/  HMMA.1688.F32.TF32 R16, R12, R30, R104 ;  /* 0x0000001e0c10723c */ /* 0x000fe20000081068 */
[----:B------:R-:W-:Y:S04]  /*15a60*/  STL.64 [R1+0x168], R94 ;  /* 0x0001685e01007387 */ /* 0x000fe80000100a00 */
[----:B------:R-:W-:Y:S04]  /*15a70*/  STL [R1+0xad0], R175 ;  /* 0x000ad0af01007387 */ /* 0x000fe80000100800 */
[----:B------:R-:W-:Y:S04]  /*15a80*/  STL [R1+0xacc], R71 ;  /* 0x000acc4701007387 */ /* 0x000fe80000100800 */
[----:B------:R-:W-:Y:S04]  /*15a90*/  STL [R1+0xac8], R70 ;  /* 0x000ac84601007387 */ /* 0x000fe80000100800 */
[----:B------:R1:W-:Y:S04]  /*15aa0*/  STL [R1+0xac4], R69 ;  /* 0x000ac44501007387 */ /* 0x0003e80000100800 */
[----:B------:R-:W-:Y:S04]  /*15ab0*/  STL [R1+0xae0], R2 ;  /* 0x000ae00201007387 */ /* 0x000fe80000100800 */
[----:B------:R-:W-:Y:S04]  /*15ac0*/  STL [R1+0xadc], R0 ;  /* 0x000adc0001007387 */ /* 0x000fe80000100800 */
[----:B------:R-:W-:Y:S04]  /*15ad0*/  STL [R1+0xad8], R252 ;  /* 0x000ad8fc01007387 */ /* 0x000fe80000100800 */
[----:B------:R-:W-:Y:S01]  /*15ae0*/  STL [R1+0xad4], R251 ;  /* 0x000ad4fb01007387 */ /* 0x000fe20000100800 */
[----:B------:R-:W-:-:S03]  /*15af0*/  IMAD.MOV.U32 R224, RZ, RZ, R140 ;  /* 0x000000ffffe07224 */ /* 0x000fc600078e008c */
[----:B------:R-:W-:Y:S01]  /*15b00*/  STL [R1+0xaf0], R128 ;  /* 0x000af08001007387 */ /* 0x000fe20000100800 */
[----:B------:R-:W-:-:S03]  /*15b10*/  MOV R140, R141 ;  /* 0x0000008d008c7202 */ /* 0x000fc60000000f00 */
[----:B------:R-:W-:Y:S01]  /*15b20*/  STL [R1+0xaec], R129 ;  /* 0x000aec8101007387 */ /* 0x000fe20000100800 */
[----:B------:R-:W-:-:S03]  /*15b30*/  IMAD.MOV.U32 R141, RZ, RZ, R164 ;  /* 0x000000ffff8d7224 */ /* 0x000fc600078e00a4 */
[----:B------:R-:W-:Y:S01]  /*15b40*/  STL [R1+0xae8], R130 ;  /* 0x000ae88201007387 */ /* 0x000fe20000100800 */
[----:B-1----:R-:W-:-:S03]  /*15b50*/  MOV R69, R16 ;  /* 0x0000001000457202 */ /* 0x002fc60000000f00 */
[----:B------:R1:W-:Y:S01]  /*15b60*/  STL [R1+0xae4], R131 ;  /* 0x000ae48301007387 */ /* 0x0003e20000100800 */
[----:B------:R-:W-:-:S03]  /*15b70*/  IMAD.MOV.U32 R164, RZ, RZ, R165 ;  /* 0x000000ffffa47224 */ /* 0x000fc600078e00a5 */
[----:B------:R-:W-:Y:S01]  /*15b80*/  STL [R1+0xb00], R124 ;  /* 0x000b007c01007387 */ /* 0x000fe20000100800 */
[C---:B------:R-:W-:Y:S01]  /*15b90*/  HMMA.1688.F32.TF32 R176, R88.reuse, R36, R176 ;  /* 0x0000002458b0723c */ /* 0x040fe200000810b0 */
[----:B------:R-:W-:Y:S02]  /*15ba0*/  IMAD.MOV.U32 R165, RZ, RZ, R221 ;  /* 0x000000ffffa57224 */ /* 0x000fe400078e00dd */
[----:B------:R-:W-:Y:S04]  /*15bb0*/  STL [R1+0xafc], R174 ;  /* 0x000afcae01007387 */ /* 0x000fe80000100800 */
[----:B------:R-:W-:Y:S01]  /*15bc0*/  STL [R1+0xaf8], R173 ;  /* 0x000af8ad01007387 */ /* 0x000fe20000100800 */
[C---:B------:R-:W-:Y:S03]  /*15bd0*/  HMMA.1688.F32.TF32 R180, R88.reuse, R40, R180 ;  /* 0x0000002858b4723c */ /* 0x040fe600000810b4 */
[----:B------:R3:W-:Y:S04]  /*15be0*/  STL [R1+0xaf4], R172 ;  /* 0x000af4ac01007387 */ /* 0x0007e80000100800 */
[----:B------:R-:W4:Y:S01]  /*15bf0*/  LDL.LU R221, [R1+0x21c] ;  /* 0x00021c0001dd7983 */ /* 0x000f220000300800 */
[----:B------:R-:W-:Y:S01]  /*15c00*/  HMMA.1688.F32.TF32 R96, R88, R28, R96 ;  /* 0x0000001c5860723c */ /* 0x000fe20000081060 */
[----:B------:R-:W-:-:S02]  /*15c10*/  IMAD.MOV.U32 R95, RZ, RZ, R160 ;  /* 0x000000ffff5f7224 */ /* 0x000fc400078e00a0 */
[----:B------:R-:W-:-:S05]  /*15c20*/  IMAD.MOV.U32 R94, RZ, RZ, R161 ;  /* 0x000000ffff5e7224 */ /* 0x000fca00078e00a1 */
[----:B------:R-:W-:Y:S01]  /*15c30*/  HMMA.1688.F32.TF32 R88, R88, R32, R208 ;  /* 0x000000205858723c */ /* 0x000fe200000810d0 */
[----:B------:R-:W5:Y:S01]  /*15c40*/  LDL.LU R209, [R1+0x210] ;  /* 0x0002100001d17983 */ /* 0x000f620000300800 */
[----:B------:R-:W-:-:S03]  /*15c50*/  IMAD.MOV.U32 R160, RZ, RZ, R156 ;  /* 0x000000ffffa07224 */ /* 0x000fc600078e009c */
[----:B------:R-:W-:Y:S01]  /*15c60*/  STL [R1+0xb04], R69 ;  /* 0x000b044501007387 */ /* 0x000fe20000100800 */
[----:B------:R-:W-:-:S03]  /*15c70*/  IMAD.MOV.U32 R93, RZ, RZ, R162 ;  /* 0x000000ffff5d7224 */ /* 0x000fc600078e00a2 */
[----:B------:R-:W3:Y:S01]  /*15c80*/  LDL R231, [R1+0x224] ;  /* 0x0002240001e77983 */ /* 0x000ee20000100800 */
[----:B------:R-:W-:-:S03]  /*15c90*/  IMAD.MOV.U32 R161, RZ, RZ, R158 ;  /* 0x000000ffffa17224 */ /* 0x000fc600078e009e */
[----:B------:R-:W3:Y:S01]  /*15ca0*/  LDL.LU R210, [R1+0x214] ;  /* 0x0002140001d27983 */ /* 0x000ee20000300800 */
[----:B------:R-:W-:Y:S01]  /*15cb0*/  IMAD.MOV.U32 R92, RZ, RZ, R163 ;  /* 0x000000ffff5c7224 */ /* 0x000fe200078e00a3 */
[----:B------:R-:W-:Y:S02]  /*15cc0*/  MOV R162, R159 ;  /* 0x0000009f00a27202 */ /* 0x000fe40000000f00 */
[----:B------:R-:W3:Y:S01]  /*15cd0*/  LDL.LU R211, [R1+0x218] ;  /* 0x0002180001d37983 */ /* 0x000ee20000300800 */
[----:B------:R-:W-:-:S03]  /*15ce0*/  IMAD.MOV.U32 R163, RZ, RZ, R157 ;  /* 0x000000ffffa37224 */ /* 0x000fc600078e009d */
[----:B------:R-:W3:Y:S04]  /*15cf0*/  LDL.LU R156, [R1+0xb60] ;  /* 0x000b6000019c7983 */ /* 0x000ee80000300800 */
[----:B------:R-:W3:Y:S04]  /*15d00*/  LDL.LU R158, [R1+0xb5c] ;  /* 0x000b5c00019e7983 */ /* 0x000ee80000300800 */
[----:B------:R-:W3:Y:S04]  /*15d10*/  LDL.LU R159, [R1+0xb58] ;  /* 0x000b5800019f7983 */ /* 0x000ee80000300800 */
[----:B------:R-:W3:Y:S01]  /*15d20*/  LDL.LU R157, [R1+0xb54] ;  /* 0x000b5400019d7983 */ /* 0x000ee20000300800 */
[----:B--2---:R-:W-:Y:S01]  /*15d30*/  HMMA.1688.F32.TF32 R84, R84, R32, R136 ;  /* 0x000000205454723c */ /* 0x004fe20000081088 */
[----:B------:R-:W-:Y:S01]  /*15d40*/  IMAD.MOV.U32 R100, RZ, RZ, R140 ;  /* 0x000000ffff647224 */ /* 0x000fe200078e008c */
[----:B------:R-:W-:Y:S01]  /*15d50*/  MOV R102, R142 ;  /* 0x0000008e00667202 */ /* 0x000fe20000000f00 */
[----:B------:R-:W-:Y:S01]  /*15d60*/  IMAD.MOV.U32 R101, RZ, RZ, R141 ;  /* 0x000000ffff657224 */ /* 0x000fe200078e008d */
[----:B------:R-:W2:Y:S01]  /*15d70*/  LDL.LU R140, [R1+0x100] ;  /* 0x00010000018c7983 */ /* 0x000ea20000300800 */
[----:B------:R-:W-:-:S03]  /*15d80*/  IMAD.MOV.U32 R103, RZ, RZ, R143 ;  /* 0x000000ffff677224 */ /* 0x000fc600078e008f */
[----:B------:R-:W2:Y:S04]  /*15d90*/  LDL.LU R141, [R1+0x104] ;  /* 0x00010400018d7983 */ /* 0x000ea80000300800 */
[----:B------:R-:W2:Y:S04]  /*15da0*/  LDL.LU R142, [R1+0x108] ;  /* 0x00010800018e7983 */ /* 0x000ea80000300800 */
[----:B------:R-:W2:Y:S08]  /*15db0*/  LDL.LU R143, [R1+0x10c] ;  /* 0x00010c00018f7983 */ /* 0x000eb00000300800 */
[----:B------:R-:W-:Y:S11]  /*15dc0*/  HMMA.1688.F32.TF32 R12, R12, R34, R84 ;  /* 0x000000220c0c723c */ /* 0x000ff60000081054 */
[----:B------:R-:W-:Y:S11]  /*15dd0*/  @!UPT UIADD3 URZ, URZ, URZ, URZ ;  /* 0x0000003f3f3ff290 */ /* 0x000ff6000fffe03f */
[----:B------:R-:W-:Y:S02]  /*15de0*/  @!UPT UIADD3 URZ, URZ, URZ, URZ ;  /* 0x0000003f3f3ff290 */ /* 0x000fe4000fffe03f */
[----:B-1----:R-:W-:Y:S02]  /*15df0*/  IMAD.MOV.U32 R131, RZ, RZ, R12 ;  /* 0x000000ffff837224 */ /* 0x002fe400078e000c */
[----:B------:R-:W-:Y:S02]  /*15e00*/  IMAD.MOV.U32 R2, RZ, RZ, R13 ;  /* 0x000000ffff027224 */ /* 0x000fe400078e000d */
[----:B------:R-:W-:Y:S02]  /*15e10*/  IMAD.MOV.U32 R0, RZ, RZ, R14 ;  /* 0x000000ffff007224 */ /* 0x000fe400078e000e */
[----:B------:R-:W-:Y:S02]  /*15e20*/  IMAD.MOV.U32 R252, RZ, RZ, R15 ;  /* 0x000000fffffc7224 */ /* 0x000fe400078e000f */
[C---:B------:R-:W-:Y:S01]  /*15e30*/  HMMA.1688.F32.TF32 R12, R8.reuse, R30, R44 ;  /* 0x0000001e080c723c */ /* 0x040fe2000008102c */
[----:B------:R-:W1:Y:S07]  /*15e40*/  S2R R230, SR_TID.X ;  /* 0x0000000000e67919 */ /* 0x000e6e0000002100 */
[C---:B------:R-:W-:Y:S08]  /*15e50*/  HMMA.1688.F32.TF32 R72, R8.reuse, R38, R72 ;  /* 0x000000260848723c */ /* 0x040ff00000081048 */
[----:B------:R-:W-:Y:S01]  /*15e60*/  HMMA.1688.F32.TF32 R76, R8, R42, R76 ;  /* 0x0000002a084c723c */ /* 0x000fe2000008104c */
[----:B------:R-:W-:-:S02]  /*15e70*/  IMAD.MOV.U32 R248, RZ, RZ, R17 ;  /* 0x000000fffff87224 */ /* 0x000fc400078e0011 */
[----:B------:R-:W-:Y:S02]  /*15e80*/  IMAD.MOV.U32 R249, RZ, RZ, R18 ;  /* 0x000000fffff97224 */ /* 0x000fe400078e0012 */
[----:B------:R-:W-:-:S03]  /*15e90*/  IMAD.MOV.U32 R250, RZ, RZ, R19 ;  /* 0x000000fffffa7224 */ /* 0x000fc600078e0013 */
[C---:B------:R-:W-:Y:S08]  /*15ea0*/  HMMA.1688.F32.TF32 R176, R4.reuse, R38, R176 ;  /* 0x0000002604b0723c */ /* 0x040ff000000810b0 */
[----:B------:R-:W-:Y:S01]  /*15eb0*/  HMMA.1688.F32.TF32 R180, R4, R42, R180 ;  /* 0x0000002a04b4723c */ /* 0x000fe200000810b4 */
[----:B------:R-:W-:Y:S02]  /*15ec0*/  IMAD.MOV.U32 R20, RZ, RZ, R224 ;  /* 0x000000ffff147224 */ /* 0x000fe400078e00e0 */
[----:B------:R-:W-:-:S02]  /*15ed0*/  IMAD.MOV.U32 R21, RZ, RZ, R225 ;  /* 0x000000ffff157224 */ /* 0x000fc400078e00e1 */
[----:B------:R-:W-:Y:S02]  /*15ee0*/  IMAD.MOV.U32 R22, RZ, RZ, R226 ;  /* 0x000000ffff167224 */ /* 0x000fe400078e00e2 */
[----:B------:R-:W-:Y:S01]  /*15ef0*/  IMAD.MOV.U32 R23, RZ, RZ, R227 ;  /* 0x000000ffff177224 */ /* 0x000fe200078e00e3 */
[----:B----4-:R-:W-:Y:S04]  /*15f00*/  LDS R232, [R221+0x9080] ;  /* 0x00908000dde87984 */ /* 0x010fe80000000800 */
[----:B------:R-:W-:Y:S04]  /*15f10*/  LDS R234, [R221+0x9480] ;  /* 0x00948000ddea7984 */ /* 0x000fe80000000800 */
[----:B------:R-:W-:Y:S04]  /*15f20*/  LDS R236, [R221+0x9000] ;  /* 0x00900000ddec7984 */ /* 0x000fe80000000800 */
[----:B-----5:R-:W-:Y:S04]  /*15f30*/  LDS R233, [R209+0x9080] ;  /* 0x00908000d1e97984 */ /* 0x020fe80000000800 */
[----:B------:R-:W-:Y:S04]  /*15f40*/  LDS R235, [R209+0x9480] ;  /* 0x00948000d1eb7984 */ /* 0x000fe80000000800 */
[----:B------:R-:W-:Y:S04]  /*15f50*/  LDS R238, [R221+0x9400] ;  /* 0x00940000ddee7984 */ /* 0x000fe80000000800 */
[----:B---3--:R-:W-:Y:S04]  /*15f60*/  LDS R228, [R210+0x9000] ;  /* 0x00900000d2e47984 */ /* 0x008fe80000000800 */
[----:B------:R-:W-:Y:S01]  /*15f70*/  LDS R229, [R211+0x9000] ;  /* 0x00900000d3e57984 */ /* 0x000fe20000000800 */
[----:B------:R-:W-:-:S03]  /*15f80*/  IMAD.MOV.U32 R51, RZ, RZ, R156 ;  /* 0x000000ffff337224 */ /* 0x000fc600078e009c */
[----:B------:R-:W3:Y:S01]  /*15f90*/  LDL.LU R156, [R1+0x190] ;  /* 0x00019000019c7983 */ /* 0x000ee20000300800 */
[----:B------:R-:W-:-:S03]  /*15fa0*/  IMAD.MOV.U32 R49, RZ, RZ, R158 ;  /* 0x000000ffff317224 */ /* 0x000fc600078e009e */
[----:B------:R-:W-:Y:S01]  /*15fb0*/  LDS R237, [R209+0x9000] ;  /* 0x00900000d1ed7984 */ /* 0x000fe20000000800 */
[----:B------:R-:W-:-:S03]  /*15fc0*/  IMAD.MOV.U32 R48, RZ, RZ, R159 ;  /* 0x000000ffff307224 */ /* 0x000fc600078e009f */
[----:B------:R-:W-:Y:S01]  /*15fd0*/  LDS R239, [R209+0x9400] ;  /* 0x00940000d1ef7984 */ /* 0x000fe20000000800 */
[----:B------:R-:W-:-:S03]  /*15fe0*/  IMAD.MOV.U32 R50, RZ, RZ, R157 ;  /* 0x000000ffff327224 */ /* 0x000fc600078e009d */
[----:B------:R-:W3:Y:S04]  /*15ff0*/  LDL.LU R157, [R1+0x194] ;  /* 0x00019400019d7983 */ /* 0x000ee80000300800 */
[----:B------:R-:W3:Y:S04]  /*16000*/  LDL.LU R158, [R1+0x198] ;  /* 0x00019800019e7983 */ /* 0x000ee80000300800 */
[----:B------:R-:W3:Y:S04]  /*16010*/  LDL.LU R159, [R1+0x19c] ;  /* 0x00019c00019f7983 */ /* 0x000ee80000300800 */
[----:B------:R-:W3:Y:S04]  /*16020*/  LDL.LU R136, [R1+0x1b0] ;  /* 0x0001b00001887983 */ /* 0x000ee80000300800 */
[----:B------:R-:W3:Y:S04]  /*16030*/  LDL.LU R137, [R1+0x1b4] ;  /* 0x0001b40001897983 */ /* 0x000ee80000300800 */
[----:B------:R-:W3:Y:S04]  /*16040*/  LDL.LU R138, [R1+0x1b8] ;  /* 0x0001b800018a7983 */ /* 0x000ee80000300800 */
[----:B------:R-:W3:Y:S04]  /*16050*/  LDL.LU R139, [R1+0x1bc] ;  /* 0x0001bc00018b7983 */ /* 0x000ee80000300800 */
[----:B------:R-:W5:Y:S04]  /*16060*/  LDL.LU R104, [R1+0x1f0] ;  /* 0x0001f00001687983 */ /* 0x000f680000300800 */
[----:B------:R-:W5:Y:S04]  /*16070*/  LDL.LU R105, [R1+0x1f4] ;  /* 0x0001f40001697983 */ /* 0x000f680000300800 */
[----:B------:R-:W5:Y:S04]  /*16080*/  LDL.LU R106, [R1+0x1f8] ;  /* 0x0001f800016a7983 */ /* 0x000f680000300800 */
[----:B------:R-:W5:Y:S04]  /*16090*/  LDL.LU R107, [R1+0x1fc] ;  /* 0x0001fc00016b7983 */ /* 0x000f680000300800 */
[----:B------:R-:W2:Y:S04]  /*160a0*/  LDL.LU R240, [R1+0x1e0] ;  /* 0x0001e00001f07983 */ /* 0x000ea80000300800 */
[----:B------:R-:W2:Y:S04]  /*160b0*/  LDL.LU R241, [R1+0x1e4] ;  /* 0x0001e40001f17983 */ /* 0x000ea80000300800 */
[----:B------:R-:W2:Y:S04]  /*160c0*/  LDL.LU R242, [R1+0x1e8] ;  /* 0x0001e80001f27983 */ /* 0x000ea80000300800 */
[----:B------:R-:W2:Y:S04]  /*160d0*/  LDL.LU R243, [R1+0x1ec] ;  /* 0x0001ec0001f37983 */ /* 0x000ea80000300800 */
[----:B------:R-:W3:Y:S04]  /*160e0*/  LDL.LU R84, [R1+0x1d0] ;  /* 0x0001d00001547983 */ /* 0x000ee80000300800 */
        /* <DEDUP_REMOVED lines=10> */
[----:B------:R-:W3:Y:S01]  /*16190*/  LDL.LU R47, [R1+0xec] ;  /* 0x0000ec00012f7983 */ /* 0x000ee20000300800 */
[----:B------:R-:W-:Y:S01]  /*161a0*/  HMMA.1688.F32.TF32 R8, R8, R34, R24 ;  /* 0x000000220808723c */ /* 0x000fe20000081018 */
[----:B-1----:R-:W-:-:S02]  /*161b0*/  LOP3.LUT R3, R230, 0x7, RZ, 0xc0, !PT ;  /* 0x00000007e6037812 */ /* 0x002fc400078ec0ff */
[----:B------:R-:W-:Y:S01]  /*161c0*/  MOV R125, R12 ;  /* 0x0000000c007d7202 */ /* 0x000fe20000000f00 */
[----:B------:R-:W-:Y:S01]  /*161d0*/  IMAD.SHL.U32 R12, R230, 0x2, RZ ;  /* 0x00000002e60c7824 */ /* 0x000fe200078e00ff */
[----:B------:R-:W-:Y:S01]  /*161e0*/  LDS R224, [R210+0x9080] ;  /* 0x00908000d2e07984 */ /* 0x000fe20000000800 */
[----:B------:R-:W-:-:S03]  /*161f0*/  IMAD R3, R3, 0x90, RZ ;  /* 0x0000009003037824 */ /* 0x000fc600078e02ff */
[----:B------:R-:W-:Y:S02]  /*16200*/  LDS R230, [R210+0x9400] ;  /* 0x00940000d2e67984 */ /* 0x000fe40000000800 */
[----:B------:R-:W-:Y:S01]  /*16210*/  LOP3.LUT R3, R3, 0x30, R12, 0x78, !PT ;  /* 0x0000003003037812 */ /* 0x000fe200078e780c */
[----:B------:R-:W-:Y:S01]  /*16220*/  IMAD.MOV.U32 R126, RZ, RZ, R13 ;  /* 0x000000ffff7e7224 */ /* 0x000fe200078e000d */
[----:B------:R-:W-:Y:S01]  /*16230*/  LDS R226, [R210+0x9480] ;  /* 0x00948000d2e27984 */ /* 0x000fe20000000800 */
[----:B------:R-:W-:Y:S02]  /*16240*/  IMAD.MOV.U32 R127, RZ, RZ, R14 ;  /* 0x000000ffff7f7224 */ /* 0x000fe400078e000e */
[----:B------:R-:W-:Y:S01]  /*16250*/  IMAD.MOV.U32 R68, RZ, RZ, R15 ;  /* 0x000000ffff447224 */ /* 0x000fe200078e000f */
[----:B------:R-:W-:Y:S04]  /*16260*/  LDS R225, [R211+0x9080] ;  /* 0x00908000d3e17984 */ /* 0x000fe80000000800 */
[----:B------:R-:W-:Y:S03]  /*16270*/  LDS R227, [R211+0x9480] ;  /* 0x00948000d3e37984 */ /* 0x000fe60000000800 */
[----:B------:R-:W-:Y:S01]  /*16280*/  IMAD.MOV.U32 R172, RZ, RZ, R8 ;  /* 0x000000ffffac7224 */ /* 0x000fe200078e0008 */
[----:B------:R-:W-:Y:S01]  /*16290*/  LDS R208, [R210+0x9880] ;  /* 0x00988000d2d07984 */ /* 0x000fe20000000800 */
[----:B------:R-:W-:-:S02]  /*162a0*/  IMAD.MOV.U32 R128, RZ, RZ, R9 ;  /* 0x000000ffff807224 */ /* 0x000fc400078e0009 */
[----:B------:R-:W-:Y:S02]  /*162b0*/  IMAD.MOV.U32 R129, RZ, RZ, R10 ;  /* 0x000000ffff817224 */ /* 0x000fe400078e000a */
[----:B------:R-:W-:Y:S02]  /*162c0*/  IMAD.MOV.U32 R130, RZ, RZ, R11 ;  /* 0x000000ffff827224 */ /* 0x000fe400078e000b */
[----:B------:R-:W-:Y:S01]  /*162d0*/  HMMA.1688.F32.TF32 R8, R4, R30, R96 ;  /* 0x0000001e0408723c */ /* 0x000fe20000081060 */
[----:B------:R-:W-:-:S05]  /*162e0*/  LOP3.LUT R3, R3, 0x40, RZ, 0x3c, !PT ;  /* 0x0000004003037812 */ /* 0x000fca00078e3cff */
[----:B------:R-:W-:Y:S02]  /*162f0*/  IMAD R3, R231, 0x4000, R3 ;  /* 0x00004000e7037824 */ /* 0x000fe400078e0203 */
[----:B------:R-:W-:Y:S04]  /*16300*/  LDS R231, [R211+0x9400] ;  /* 0x00940000d3e77984 */ /* 0x000fe80000000800 */
[----:B------:R-:W-:Y:S04]  /*16310*/  LDSM.16.M88.4 R24, [R3] ;  /* 0x000000000318783b */ /* 0x000fe80000000200 */
[----:B------:R-:W-:Y:S04]  /*16320*/  LDSM.16.M88.4 R16, [R3+0x1000] ;  /* 0x001000000310783b */ /* 0x000fe80000000200 */
[----:B------:R-:W1:Y:S04]  /*16330*/  LDSM.16.M88.4 R12, [R3+0xc00] ;  /* 0x000c0000030c783b */ /* 0x000e680000000200 */
[----:B------:R-:W-:Y:S01]  /*16340*/  MOV R251, R8 ;  /* 0x0000000800fb7202 */ /* 0x000fe20000000f00 */
[----:B------:R-:W-:-:S02]  /*16350*/  IMAD.MOV.U32 R175, RZ, RZ, R9 ;  /* 0x000000ffffaf7224 */ /* 0x000fc400078e0009 */
[----:B------:R-:W-:Y:S02]  /*16360*/  IMAD.MOV.U32 R71, RZ, RZ, R10 ;  /* 0x000000ffff477224 */ /* 0x000fe400078e000a */
[----:B------:R-:W-:Y:S02]  /*16370*/  IMAD.MOV.U32 R70, RZ, RZ, R11 ;  /* 0x000000ffff467224 */ /* 0x000fe400078e000b */
[----:B------:R-:W-:Y:S01]  /*16380*/  LDSM.16.M88.4 R8, [R3+0x800] ;  /* 0x000800000308783b */ /* 0x000fe20000000200 */
[----:B------:R-:W-:Y:S08]  /*16390*/  HMMA.1688.F32.TF32 R4, R4, R34, R88 ;  /* 0x000000220404723c */ /* 0x000ff00000081058 */
[----:B-1----:R-:W-:Y:S11]  /*163a0*/  HMMA.1688.F32.TF32 R40, R228, R12, R100 ;  /* 0x0000000ce428723c */ /* 0x002ff60000081064 */
[----:B------:R-:W-:Y:S05]  /*163b0*/  @!UPT UIADD3 URZ, URZ, URZ, URZ ;  /* 0x0000003f3f3ff290 */ /* 0x000fea000fffe03f */
[----:B------:R-:W-:Y:S01]  /*163c0*/  IMAD.MOV.U32 R69, RZ, RZ, R4 ;  /* 0x000000ffff457224 */ /* 0x000fe200078e0004 */
[----:B------:R-:W-:Y:S01]  /*163d0*/  MOV R173, R7 ;  /* 0x0000000700ad7202 */ /* 0x000fe20000000f00 */
[----:B------:R-:W-:Y:S01]  /*163e0*/  HMMA.1688.F32.TF32 R100, R232, R16, R212 ;  /* 0x00000010e864723c */ /* 0x000fe200000810d4 */
[----:B------:R-:W-:Y:S04]  /*163f0*/  LDS R212, [R210+0x9800] ;  /* 0x00980000d2d47984 */ /* 0x000fe80000000800 */
[----:B------:R-:W-:Y:S04]  /*16400*/  LDS R214, [R210+0x9c00] ;  /* 0x009c0000d2d67984 */ /* 0x000fe80000000800 */
[----:B------:R-:W-:Y:S04]  /*16410*/  LDS R213, [R211+0x9800] ;  /* 0x00980000d3d57984 */ /* 0x000fe80000000800 */
[----:B------:R-:W-:Y:S01]  /*16420*/  LDS R215, [R211+0x9c00] ;  /* 0x009c0000d3d77984 */ /* 0x000fe20000000800 */
[----:B------:R-:W-:-:S02]  /*16430*/  IMAD.MOV.U32 R124, RZ, RZ, R5 ;  /* 0x000000ffff7c7224 */ /* 0x000fc400078e0005 */
[----:B------:R-:W-:Y:S01]  /*16440*/  IMAD.MOV.U32 R174, RZ, RZ, R6 ;  /* 0x000000ffffae7224 */ /* 0x000fe200078e0006 */
[----:B------:R-:W-:Y:S04]  /*16450*/  LDS R210, [R210+0x9c80] ;  /* 0x009c8000d2d27984 */ /* 0x000fe80000000800 */
[----:B------:R-:W1:Y:S02]  /*16460*/  LDSM.16.M88.4 R4, [R3+0x400] ;  /* 0x000400000304783b */ /* 0x000e640000000200 */
[----:B-1----:R-:W-:Y:S07]  /*16470*/  HMMA.1688.F32.TF32 R88, R232, R4, R48 ;  /* 0x00000004e858723c */ /* 0x002fee0000081030 */
[----:B------:R-:W-:Y:S01]  /*16480*/  IMAD.MOV.U32 R48, RZ, RZ, R150 ;  /* 0x000000ffff307224 */ /* 0x000fe200078e0096 */
[----:B------:R-:W-:Y:S01]  /*16490*/  MOV R50, R144 ;  /* 0x0000009000327202 */ /* 0x000fe20000000f00 */
[----:B------:R-:W4:Y:S01]  /*164a0*/  LDL.LU R150, [R1+0xb50] ;  /* 0x000b500001967983 */ /* 0x000f220000300800 */
[----:B------:R-:W-:-:S02]  /*164b0*/  IMAD.MOV.U32 R49, RZ, RZ, R151 ;  /* 0x000000ffff317224 */ /* 0x000fc400078e0097 */
[----:B------:R-:W-:Y:S01]  /*164c0*/  IMAD.MOV.U32 R51, RZ, RZ, R145 ;  /* 0x000000ffff337224 */ /* 0x000fe200078e0091 */
[----:B------:R-:W4:Y:S04]  /*164d0*/  LDL.LU R151, [R1+0xb4c] ;  /* 0x000b4c0001977983 */ /* 0x000f280000300800 */
[----:B------:R-:W4:Y:S04]  /*164e0*/  LDL.LU R144, [R1+0xb48] ;  /* 0x000b480001907983 */ /* 0x000f280000300800 */
[----:B------:R-:W4:Y:S01]  /*164f0*/  LDL.LU R145, [R1+0xb44] ;  /* 0x000b440001917983 */ /* 0x000f220000300800 */
[----:B-----5:R-:W-:Y:S07]  /*16500*/  HMMA.1688.F32.TF32 R28, R228, R24, R104 ;  /* 0x00000018e41c723c */ /* 0x020fee0000081068 */
[----:B------:R-:W-:-:S02]  /*16510*/  IMAD.MOV.U32 R106, RZ, RZ, R222 ;  /* 0x000000ffff6a7224 */ /* 0x000fc400078e00de */
[----:B------:R-:W-:Y:S01]  /*16520*/  IMAD.MOV.U32 R107, RZ, RZ, R220 ;  /* 0x000000ffff6b7224 */ /* 0x000fe200078e00dc */
[----:B------:R-:W-:Y:S01]  /*16530*/  LDS R222, [R221+0x9c00] ;  /* 0x009c0000ddde7984 */ /* 0x000fe20000000800 */
[----:B------:R-:W-:-:S03]  /*16540*/  IMAD.MOV.U32 R105, RZ, RZ, R223 ;  /* 0x000000ffff697224 */ /* 0x000fc600078e00df */
[----:B------:R-:W-:Y:S04]  /*16550*/  LDS R220, [R221+0x9800] ;  /* 0x00980000dddc7984 */ /* 0x000fe80000000800 */
[----:B------:R-:W-:Y:S01]  /*16560*/  LDS R223, [R209+0x9c00] ;  /* 0x009c0000d1df7984 */ /* 0x000fe20000000800 */
[-C--:B--2---:R-:W-:Y:S08]  /*16570*/  HMMA.1688.F32.TF32 R240, R236, R24.reuse, R240 ;  /* 0x00000018ecf0723c */ /* 0x084ff000000810f0 */
[----:B---3--:R-:W-:Y:S08]  /*16580*/  HMMA.1688.F32.TF32 R84, R232, R24, R84 ;  /* 0x00000018e854723c */ /* 0x008ff00000081054 */
[C---:B------:R-:W-:Y:S08]  /*16590*/  HMMA.1688.F32.TF32 R36, R228.reuse, R8, R44 ;  /* 0x00000008e424723c */ /* 0x040ff0000008102c */
[----:B------:R-:W-:Y:S01]  /*165a0*/  HMMA.1688.F32.TF32 R44, R228, R16, R216 ;  /* 0x00000010e42c723c */ /* 0x000fe200000810d8 */
[----:B------:R-:W-:Y:S04]  /*165b0*/  LDS R216, [R221+0x9880] ;  /* 0x00988000ddd87984 */ /* 0x000fe80000000800 */
[----:B------:R-:W-:Y:S04]  /*165c0*/  LDS R218, [R221+0x9c80] ;  /* 0x009c8000ddda7984 */ /* 0x000fe80000000800 */
[----:B------:R-:W1:Y:S04]  /*165d0*/  LDS R221, [R209+0x9800] ;  /* 0x00980000d1dd7984 */ /* 0x000e680000000800 */
[----:B------:R-:W-:Y:S04]  /*165e0*/  LDS R217, [R209+0x9880] ;  /* 0x00988000d1d97984 */ /* 0x000fe80000000800 */
[----:B------:R-:W2:Y:S04]  /*165f0*/  LDS R219, [R209+0x9c80] ;  /* 0x009c8000d1db7984 */ /* 0x000ea80000000800 */
[----:B------:R-:W-:Y:S04]  /*16600*/  LDS R209, [R211+0x9880] ;  /* 0x00988000d3d17984 */ /* 0x000fe80000000800 */
[----:B------:R-:W3:Y:S01]  /*16610*/  LDS R211, [R211+0x9c80] ;  /* 0x009c8000d3d37984 */ /* 0x000ee20000000800 */
[----:B------:R-:W-:Y:S08]  /*16620*/  HMMA.1688.F32.TF32 R28, R212, R26, R28 ;  /* 0x0000001ad41c723c */ /* 0x000ff0000008101c */
[----:B------:R-:W-:Y:S08]  /*16630*/  HMMA.1688.F32.TF32 R136, R224, R24, R136 ;  /* 0x00000018e088723c */ /* 0x000ff00000081088 */
[-C--:B-1----:R-:W-:Y:S08]  /*16640*/  HMMA.1688.F32.TF32 R240, R220, R26.reuse, R240 ;  /* 0x0000001adcf0723c */ /* 0x082ff000000810f0 */
[----:B--2---:R-:W-:Y:S01]  /*16650*/  HMMA.1688.F32.TF32 R84, R216, R26, R84 ;  /* 0x0000001ad854723c */ /* 0x004fe20000081054 */
[----:B------:R-:W-:-:S07]  /*16660*/  IMAD.MOV.U32 R104, RZ, RZ, R171 ;  /* 0x000000ffff687224 */ /* 0x000fce00078e00ab */
[----:B------:R-:W-:Y:S07]  /*16670*/  HMMA.1688.F32.TF32 R32, R228, R4, R132 ;  /* 0x00000004e420723c */ /* 0x000fee0000081084 */
[----:B------:R-:W-:Y:S02]  /*16680*/  IMAD.MOV.U32 R132, RZ, RZ, R146 ;  /* 0x000000ffff847224 */ /* 0x000fe400078e0092 */
[----:B------:R-:W4:Y:S01]  /*16690*/  LDL.LU R146, [R1+0xb40] ;  /* 0x000b400001927983 */ /* 0x000f220000300800 */
[----:B------:R-:W-:-:S03]  /*166a0*/  IMAD.MOV.U32 R133, RZ, RZ, R147 ;  /* 0x000000ffff857224 */ /* 0x000fc600078e0093 */
[----:B------:R-:W4:Y:S04]  /*166b0*/  LDL.LU R147, [R1+0xb3c] ;  /* 0x000b3c0001937983 */ /* 0x000f280000300800 */
[----:B------:R-:W2:Y:S04]  /*166c0*/  LDL.LU R134, [R1+0x88] ;  /* 0x0000880001867983 */ /* 0x000ea80000300800 */
[----:B------:R-:W2:Y:S04]  /*166d0*/  LDL.LU R135, [R1+0x8c] ;  /* 0x00008c0001877983 */ /* 0x000ea80000300800 */
[----:B------:R-:W5:Y:S04]  /*166e0*/  LDL.LU R171, [R1+0xb38] ;  /* 0x000b380001ab7983 */ /* 0x000f680000300800 */
[----:B------:R1:W-:Y:S04]  /*166f0*/  STL.64 [R1+0x120], R240 ;  /* 0x000120f001007387 */ /* 0x0003e80000100a00 */
[----:B------:R3:W-:Y:S04]  /*16700*/  STL.64 [R1+0x128], R242 ;  /* 0x000128f201007387 */ /* 0x0007e80000100a00 */
[----:B-1----:R-:W2:Y:S04]  /*16710*/  LDL.LU R240, [R1+0x50] ;  /* 0x0000500001f07983 */ /* 0x002ea80000300800 */
[----:B------:R-:W2:Y:S04]  /*16720*/  LDL.LU R241, [R1+0x54] ;  /* 0x0000540001f17983 */ /* 0x000ea80000300800 */
[----:B---3--:R-:W2:Y:S04]  /*16730*/  LDL.LU R242, [R1+0x58] ;  /* 0x0000580001f27983 */ /* 0x008ea80000300800 */
[----:B------:R-:W2:Y:S04]  /*16740*/  LDL.LU R243, [R1+0x5c] ;  /* 0x00005c0001f37983 */ /* 0x000ea80000300800 */
[----:B------:R1:W-:Y:S04]  /*16750*/  STL.64 [R1+0x110], R28 ;  /* 0x0001101c01007387 */ /* 0x0003e80000100a00 */
[----:B------:R3:W-:Y:S01]  /*16760*/  STL.64 [R1+0x118], R30 ;  /* 0x0001181e01007387 */ /* 0x0007e20000100a00 */
[-C--:B------:R-:W-:Y:S03]  /*16770*/  HMMA.1688.F32.TF32 R156, R236, R4.reuse, R156 ;  /* 0x00000004ec9c723c */ /* 0x080fe6000008109c */
[----:B-1----:R-:W5:Y:S04]  /*16780*/  LDL.LU R28, [R1+0x10] ;  /* 0x00001000011c7983 */ /* 0x002f680000300800 */
[----:B------:R-:W5:Y:S04]  /*16790*/  LDL.LU R29, [R1+0x14] ;  /* 0x00001400011d7983 */ /* 0x000f680000300800 */
[----:B---3--:R-:W3:Y:S04]  /*167a0*/  LDL.LU R30, [R1+0x18] ;  /* 0x00001800011e7983 */ /* 0x008ee80000300800 */
[----:B------:R-:W3:Y:S04]  /*167b0*/  LDL.LU R31, [R1+0x1c] ;  /* 0x00001c00011f7983 */ /* 0x000ee80000300800 */
[----:B------:R-:W-:Y:S04]  /*167c0*/  STL.64 [R1+0x100], R84 ;  /* 0x0001005401007387 */ /* 0x000fe80000100a00 */
[----:B------:R1:W-:Y:S01]  /*167d0*/  STL.64 [R1+0x108], R86 ;  /* 0x0001085601007387 */ /* 0x0003e20000100a00 */
[----:B------:R-:W-:Y:S08]  /*167e0*/  HMMA.1688.F32.TF32 R140, R224, R4, R140 ;  /* 0x00000004e08c723c */ /* 0x000ff0000008108c */
[----:B-1----:R-:W-:Y:S01]  /*167f0*/  HMMA.1688.F32.TF32 R84, R208, R26, R136 ;  /* 0x0000001ad054723c */ /* 0x002fe20000081088 */
[----:B------:R-:W-:Y:S11]  /*16800*/  LDSM.16.M88.4 R24, [R3+0x1800] ;  /* 0x001800000318783b */ /* 0x000ff60000000200 */
[----:B------:R-:W-:Y:S11]  /*16810*/  @!UPT UIADD3 URZ, URZ, URZ, URZ ;  /* 0x0000003f3f3ff290 */ /* 0x000ff6000fffe03f */
[----:B------:R-:W-:Y:S04]  /*16820*/  STL.64 [R1+0xf0], R84 ;  /* 0x0000f05401007387 */ /* 0x000fe80000100a00 */
[----:B------:R1:W-:Y:S02]  /*16830*/  STL.64 [R1+0xf8], R86 ;  /* 0x0000f85601007387 */ /* 0x0003e40000100a00 */
[-C--:B-1----:R-:W-:Y:S08]  /*16840*/  HMMA.1688.F32.TF32 R84, R220, R6.reuse, R156 ;  /* 0x00000006dc54723c */ /* 0x082ff0000008109c */
[-C--:B------:R-:W-:Y:S08]  /*16850*/  HMMA.1688.F32.TF32 R156, R212, R6.reuse, R32 ;  /* 0x00000006d49c723c */ /* 0x080ff00000081020 */
[-C--:B------:R-:W-:Y:S08]  /*16860*/  HMMA.1688.F32.TF32 R32, R216, R6.reuse, R88 ;  /* 0x00000006d820723c */ /* 0x080ff00000081058 */
[----:B------:R-:W-:Y:S01]  /*16870*/  HMMA.1688.F32.TF32 R4, R208, R6, R140 ;  /* 0x00000006d004723c */ /* 0x000fe2000008108c */
[----:B------:R1:W-:Y:S01]  /*16880*/  STL.64 [R1+0xe0], R84 ;  /* 0x0000e05401007387 */ /* 0x0003e20000100a00 */
[----:B------:R-:W-:-:S03]  /*16890*/  MOV R88, R192 ;  /* 0x000000c000587202 */ /* 0x000fc60000000f00 */
[----:B------:R-:W-:Y:S01]  /*168a0*/  STL.64 [R1+0xe8], R86 ;  /* 0x0000e85601007387 */ /* 0x000fe20000100a00 */
[----:B------:R-:W-:-:S03]  /*168b0*/  IMAD.MOV.U32 R89, RZ, RZ, R193 ;  /* 0x000000ffff597224 */ /* 0x000fc600078e00c1 */
[----:B------:R-:W3:Y:S01]  /*168c0*/  LDL.LU R192, [R1+0xb34] ;  /* 0x000b340001c07983 */ /* 0x000ee20000300800 */
[----:B------:R-:W-:Y:S02]  /*168d0*/  IMAD.MOV.U32 R90, RZ, RZ, R194 ;  /* 0x000000ffff5a7224 */ /* 0x000fe400078e00c2 */
[----:B------:R-:W-:-:S03]  /*168e0*/  IMAD.MOV.U32 R91, RZ, RZ, R195 ;  /* 0x000000ffff5b7224 */ /* 0x000fc600078e00c3 */
[----:B------:R-:W-:Y:S04]  /*168f0*/  STL.64 [R1+0xc0], R32 ;  /* 0x0000c02001007387 */ /* 0x000fe80000100a00 */
[----:B------:R-:W-:Y:S04]  /*16900*/  STL.64 [R1+0xc8], R34 ;  /* 0x0000c82201007387 */ /* 0x000fe80000100a00 */
[----:B------:R-:W3:Y:S04]  /*16910*/  LDL.LU R193, [R1+0xb30] ;  /* 0x000b300001c17983 */ /* 0x000ee80000300800 */
[----:B------:R-:W3:Y:S04]  /*16920*/  LDL.LU R194, [R1+0xb2c] ;  /* 0x000b2c0001c27983 */ /* 0x000ee80000300800 */
[----:B------:R-:W3:Y:S04]  /*16930*/  LDL.LU R195, [R1+0xb28] ;  /* 0x000b280001c37983 */ /* 0x000ee80000300800 */
[----:B------:R-:W3:Y:S04]  /*16940*/  LDL.LU R140, [R1+0x40] ;  /* 0x00004000018c7983 */ /* 0x000ee80000300800 */
[----:B------:R-:W-:Y:S04]  /*16950*/  STL.64 [R1+0xb0], R4 ;  /* 0x0000b00401007387 */ /* 0x000fe80000100a00 */
[----:B------:R-:W-:Y:S04]  /*16960*/  STL.64 [R1+0xb8], R6 ;  /* 0x0000b80601007387 */ /* 0x000fe80000100a00 */
[----:B------:R-:W3:Y:S04]  /*16970*/  LDL.LU R141, [R1+0x44] ;  /* 0x00004400018d7983 */ /* 0x000ee80000300800 */
[----:B------:R-:W3:Y:S04]  /*16980*/  LDL.LU R142, [R1+0x48] ;  /* 0x00004800018e7983 */ /* 0x000ee80000300800 */
[----:B------:R-:W3:Y:S01]  /*16990*/  LDL.LU R143, [R1+0x4c] ;  /* 0x00004c00018f7983 */ /* 0x000ee20000300800 */
[-C--:B------:R-:W-:Y:S03]  /*169a0*/  HMMA.1688.F32.TF32 R160, R236, R8.reuse, R160 ;  /* 0x00000008eca0723c */ /* 0x080fe600000810a0 */
[----:B------:R-:W2:Y:S05]  /*169b0*/  LDSM.16.M88.4 R4, [R3+0x1c00] ;  /* 0x001c00000304783b */ /* 0x000eaa0000000200 */
[----:B------:R-:W-:Y:S11]  /*169c0*/  HMMA.1688.F32.TF32 R92, R232, R8, R92 ;  /* 0x00000008e85c723c */ /* 0x000ff6000008105c */
[----:B------:R-:W-:Y:S05]  /*169d0*/  @!UPT UIADD3 URZ, URZ, URZ, URZ ;  /* 0x0000003f3f3ff290 */ /* 0x000fea000fffe03f */
[----:B------:R-:W-:Y:S01]  /*169e0*/  HMMA.1688.F32.TF32 R136, R220, R10, R160 ;  /* 0x0000000adc88723c */ /* 0x000fe200000810a0 */
[----:B-1----:R-:W-:-:S07]  /*169f0*/  MOV R84, R198 ;  /* 0x000000c600547202 */ /* 0x002fce0000000f00 */
[-C--:B------:R-:W-:Y:S08]  /*16a00*/  HMMA.1688.F32.TF32 R160, R212, R10.reuse, R36 ;  /* 0x0000000ad4a0723c */ /* 0x080ff00000081024 */
[----:B------:R-:W-:Y:S08]  /*16a10*/  HMMA.1688.F32.TF32 R36, R216, R10, R92 ;  /* 0x0000000ad824723c */ /* 0x000ff0000008105c */
[----:B------:R-:W-:Y:S08]  /*16a20*/  HMMA.1688.F32.TF32 R164, R236, R12, R164 ;  /* 0x0000000ceca4723c */ /* 0x000ff000000810a4 */
[----:B----4-:R-:W-:Y:S08]  /*16a30*/  HMMA.1688.F32.TF32 R144, R224, R8, R144 ;  /* 0x00000008e090723c */ /* 0x010ff00000081090 */
[-C--:B------:R-:W-:Y:S08]  /*16a40*/  HMMA.1688.F32.TF32 R96, R232, R12.reuse, R20 ;  /* 0x0000000ce860723c */ /* 0x080ff00000081014 */
[----:B------:R-:W-:Y:S01]  /*16a50*/  HMMA.1688.F32.TF32 R148, R224, R12, R148 ;  /* 0x0000000ce094723c */ /* 0x000fe20000081094 */
[----:B------:R-:W-:Y:S01]  /*16a60*/  IMAD.MOV.U32 R85, RZ, RZ, R199 ;  /* 0x000000ffff557224 */ /* 0x000fe200078e00c7 */
[----:B------:R-:W-:Y:S06]  /*16a70*/  LDSM.16.M88.4 R20, [R3+0x1400] ;  /* 0x001400000314783b */ /* 0x000fec0000000200 */
[----:B--2---:R-:W-:Y:S07]  /*16a80*/  HMMA.1688.F32.TF32 R32, R236, R4, R240 ;  /* 0x00000004ec20723c */ /* 0x004fee00000810f0 */
[----:B------:R-:W-:-:S02]  /*16a90*/  IMAD.MOV.U32 R240, RZ, RZ, R61 ;  /* 0x000000fffff07224 */ /* 0x000fc400078e003d */
[----:B------:R-:W2:Y:S01]  /*16aa0*/  LDL.LU R61, [R1+0xb24] ;  /* 0x000b2400013d7983 */ /* 0x000ea20000300800 */
[----:B------:R-:W-:Y:S02]  /*16ab0*/  IMAD.MOV.U32 R241, RZ, RZ, R62 ;  /* 0x000000fffff17224 */ /* 0x000fe400078e003e */
[----:B------:R-:W-:Y:S01]  /*16ac0*/  IMAD.MOV.U32 R242, RZ, RZ, R196 ;  /* 0x000000fffff27224 */ /* 0x000fe200078e00c4 */
[----:B------:R-:W2:Y:S01]  /*16ad0*/  LDL.LU R62, [R1+0xb20] ;  /* 0x000b2000013e7983 */ /* 0x000ea20000300800 */
[----:B------:R-:W-:-:S03]  /*16ae0*/  IMAD.MOV.U32 R243, RZ, RZ, R197 ;  /* 0x000000fffff37224 */ /* 0x000fc600078e00c5 */
[----:B------:R-:W4:Y:S04]  /*16af0*/  LDL.LU R196, [R1+0xb1c] ;  /* 0x000b1c0001c47983 */ /* 0x000f280000300800 */
[----:B------:R-:W4:Y:S04]  /*16b00*/  LDL.LU R197, [R1+0xb18] ;  /* 0x000b180001c57983 */ /* 0x000f280000300800 */
[----:B------:R-:W4:Y:S04]  /*16b10*/  LDL.LU R198, [R1+0xb14] ;  /* 0x000b140001c67983 */ /* 0x000f280000300800 */
[----:B------:R-:W-:Y:S04]  /*16b20*/  STL.64 [R1+0xa0], R136 ;  /* 0x0000a08801007387 */ /* 0x000fe80000100a00 */
[----:B------:R1:W-:Y:S01]  /*16b30*/  STL.64 [R1+0xa8], R138 ;  /* 0x0000a88a01007387 */ /* 0x0003e20000100a00 */
[----:B------:R-:W-:-:S02]  /*16b40*/  IMAD.MOV.U32 R86, RZ, RZ, R63 ;  /* 0x000000ffff567224 */ /* 0x000fc400078e003f */
[----:B------:R-:W-:Y:S01]  /*16b50*/  IMAD.MOV.U32 R87, RZ, RZ, R203 ;  /* 0x000000ffff577224 */ /* 0x000fe200078e00cb */
[----:B------:R-:W4:Y:S01]  /*16b60*/  LDL.LU R199, [R1+0xb10] ;  /* 0x000b100001c77983 */ /* 0x000f220000300800 */
[----:B------:R-:W-:Y:S03]  /*16b70*/  HMMA.1688.F32.TF32 R92, R220, R14, R164 ;  /* 0x0000000edc5c723c */ /* 0x000fe600000810a4 */
[----:B------:R-:W2:Y:S04]  /*16b80*/  LDL.LU R63, [R1+0xb0c] ;  /* 0x000b0c00013f7983 */ /* 0x000ea80000300800 */
[----:B------:R-:W2:Y:S01]  /*16b90*/  LDL.LU R203, [R1+0xb08] ;  /* 0x000b080001cb7983 */ /* 0x000ea20000300800 */
[----:B-1----:R-:W-:Y:S03]  /*16ba0*/  HMMA.1688.F32.TF32 R136, R208, R10, R144 ;  /* 0x0000000ad088723c */ /* 0x002fe60000081090 */
[----:B------:R-:W3:Y:S04]  /*16bb0*/  LDSM.16.M88.4 R8, [R3+0x2000] ;  /* 0x002000000308783b */ /* 0x000ee80000000200 */
[----:B------:R-:W-:Y:S01]  /*16bc0*/  STL.64 [R1+0x80], R36 ;  /* 0x0000802401007387 */ /* 0x000fe20000100a00 */
[-C--:B------:R-:W-:Y:S03]  /*16bd0*/  HMMA.1688.F32.TF32 R164, R212, R14.reuse, R40 ;  /* 0x0000000ed4a4723c */ /* 0x080fe60000081028 */
[----:B------:R-:W-:Y:S05]  /*16be0*/  STL.64 [R1+0x88], R38 ;  /* 0x0000882601007387 */ /* 0x000fea0000100a00 */
[----:B------:R-:W-:Y:S08]  /*16bf0*/  HMMA.1688.F32.TF32 R40, R216, R14, R96 ;  /* 0x0000000ed828723c */ /* 0x000ff00000081060 */
[-C--:B-----5:R-:W-:Y:S01]  /*16c00*/  HMMA.1688.F32.TF32 R168, R236, R16.reuse, R168 ;  /* 0x00000010eca8723c */ /* 0x0a0fe200000810a8 */
[----:B------:R-:W-:Y:S04]  /*16c10*/  STL.64 [R1+0x90], R92 ;  /* 0x0000905c01007387 */ /* 0x000fe80000100a00 */
[----:B------:R1:W-:Y:S03]  /*16c20*/  STL.64 [R1+0x98], R94 ;  /* 0x0000985e01007387 */ /* 0x0003e60000100a00 */
[----:B------:R-:W-:Y:S07]  /*16c30*/  HMMA.1688.F32.TF32 R152, R224, R16, R152 ;  /* 0x00000010e098723c */ /* 0x000fee0000081098 */
[----:B------:R-:W-:Y:S04]  /*16c40*/  STL.64 [R1+0x70], R40 ;  /* 0x0000702801007387 */ /* 0x000fe80000100a00 */
[----:B------:R-:W-:Y:S01]  /*16c50*/  STL.64 [R1+0x78], R42 ;  /* 0x0000782a01007387 */ /* 0x000fe20000100a00 */
[-C--:B-1----:R-:W-:Y:S08]  /*16c60*/  HMMA.1688.F32.TF32 R92, R212, R18.reuse, R44 ;  /* 0x00000012d45c723c */ /* 0x082ff0000008102c */
[----:B------:R-:W-:Y:S08]  /*16c70*/  HMMA.1688.F32.TF32 R44, R216, R18, R100 ;  /* 0x00000012d82c723c */ /* 0x000ff00000081064 */
[----:B---3--:R-:W-:Y:S08]  /*16c80*/  HMMA.1688.F32.TF32 R36, R236, R8, R140 ;  /* 0x00000008ec24723c */ /* 0x008ff0000008108c */
[----:B------:R-:W-:Y:S01]  /*16c90*/  HMMA.1688.F32.TF32 R140, R208, R14, R148 ;  /* 0x0000000ed08c723c */ /* 0x000fe20000081094 */
[----:B------:R-:W1:Y:S07]  /*16ca0*/  LDSM.16.M88.4 R12, [R3+0x2400] ;  /* 0x00240000030c783b */ /* 0x000e6e0000000200 */
[C---:B------:R-:W-:Y:S08]  /*16cb0*/  HMMA.1688.F32.TF32 R132, R236.reuse, R20, R132 ;  /* 0x00000014ec84723c */ /* 0x040ff00000081084 */
[----:B-1----:R-:W-:Y:S08]  /*16cc0*/  HMMA.1688.F32.TF32 R40, R236, R12, R88 ;  /* 0x0000000cec28723c */ /* 0x002ff00000081058 */
[-C--:B------:R-:W-:Y:S11]  /*16cd0*/  HMMA.1688.F32.TF32 R88, R220, R18.reuse, R168 ;  /* 0x00000012dc58723c */ /* 0x080ff600000810a8 */
[----:B------:R-:W-:Y:S11]  /*16ce0*/  @!UPT UIADD3 URZ, URZ, URZ, URZ ;  /* 0x0000003f3f3ff290 */ /* 0x000ff6000fffe03f */
[----:B------:R-:W-:Y:S01]  /*16cf0*/  @!UPT UIADD3 URZ, URZ, URZ, URZ ;  /* 0x0000003f3f3ff290 */ /* 0x000fe2000fffe03f */
[----:B------:R-:W-:Y:S04]  /*16d00*/  STL.64 [R1+0x60], R88 ;  /* 0x0000605801007387 */ /* 0x000fe80000100a00 */
[----:B------:R1:W-:Y:S02]  /*16d10*/  STL.64 [R1+0x68], R90 ;  /* 0x0000685a01007387 */ /* 0x0003e40000100a00 */
[----:B-1----:R-:W-:Y:S02]  /*16d20*/  HMMA.1688.F32.TF32 R88, R208, R18, R152 ;  /* 0x00000012d058723c */ /* 0x002fe40000081098 */
[----:B------:R-:W-:Y:S04]  /*16d30*/  STL.64 [R1+0x50], R92 ;  /* 0x0000505c01007387 */ /* 0x000fe80000100a00 */
[----:B------:R-:W-:Y:S04]  /*16d40*/  STL.64 [R1+0x58], R94 ;  /* 0x0000585e01007387 */ /* 0x000fe80000100a00 */
[----:B------:R-:W-:Y:S04]  /*16d50*/  STL.64 [R1+0x40], R44 ;  /* 0x0000402c01007387 */ /* 0x000fe80000100a00 */
[----:B------:R-:W-:Y:S01]  /*16d60*/  STL.64 [R1+0x48], R46 ;  /* 0x0000482e01007387 */ /* 0x000fe20000100a00 */
[----:B------:R-:W-:-:S02]  /*16d70*/  IMAD.MOV.U32 R144, RZ, RZ, R69 ;  /* 0x000000ffff907224 */ /* 0x000fc400078e0045 */
[----:B------:R-:W-:Y:S02]  /*16d80*/  IMAD.MOV.U32 R145, RZ, RZ, R124 ;  /* 0x000000ffff917224 */ /* 0x000fe400078e007c */
[----:B------:R-:W-:Y:S01]  /*16d90*/  IMAD.MOV.U32 R146, RZ, RZ, R174 ;  /* 0x000000ffff927224 */ /* 0x000fe200078e00ae */
[----:B------:R-:W-:Y:S01]  /*16da0*/  MOV R148, R172 ;  /* 0x000000ac00947202 */ /* 0x000fe20000000f00 */
[----:B------:R-:W-:Y:S01]  /*16db0*/  IMAD.MOV.U32 R147, RZ, RZ, R173 ;  /* 0x000000ffff937224 */ /* 0x000fe200078e00ad */
[----:B------:R-:W-:Y:S01]  /*16dc0*/  MOV R96, R251 ;  /* 0x000000fb00607202 */ /* 0x000fe20000000f00 */
[----:B------:R-:W-:Y:S01]  /*16dd0*/  IMAD.MOV.U32 R149, RZ, RZ, R128 ;  /* 0x000000ffff957224 */ /* 0x000fe200078e0080 */
[----:B------:R-:W-:Y:S04]  /*16de0*/  STL.64 [R1+0x30], R88 ;  /* 0x0000305801007387 */ /* 0x000fe80000100a00 */
[----:B------:R1:W-:Y:S01]  /*16df0*/  STL.64 [R1+0x38], R90 ;  /* 0x0000385a01007387 */ /* 0x0003e20000100a00 */
[----:B------:R-:W-:-:S02]  /*16e00*/  IMAD.MOV.U32 R150, RZ, RZ, R129 ;  /* 0x000000ffff967224 */ /* 0x000fc400078e0081 */
[----:B------:R-:W-:Y:S01]  /*16e10*/  IMAD.MOV.U32 R151, RZ, RZ, R130 ;  /* 0x000000ffff977224 */ /* 0x000fe200078e0082 */
[----:B------:R-:W3:Y:S01]  /*16e20*/  LDSM.16.M88.4 R16, [R3+0x2800] ;  /* 0x002800000310783b */ /* 0x000ee20000000200 */
[----:B-1----:R-:W-:Y:S11]  /*16e30*/  HMMA.1688.F32.TF32 R88, R220, R22, R132 ;  /* 0x00000016dc58723c */ /* 0x002ff60000081084 */
[----:B------:R-:W-:Y:S11]  /*16e40*/  @!UPT UIADD3 URZ, URZ, URZ, URZ ;  /* 0x0000003f3f3ff290 */ /* 0x000ff6000fffe03f */
[----:B------:R-:W-:Y:S01]  /*16e50*/  @!UPT UIADD3 URZ, URZ, URZ, URZ ;  /* 0x0000003f3f3ff290 */ /* 0x000fe2000fffe03f */
[----:B------:R1:W-:Y:S04]  /*16e60*/  STL.64 [R1+0x10], R88 ;  /* 0x0000105801007387 */ /* 0x0003e80000100a00 */
[----:B------:R5:W-:Y:S04]  /*16e70*/  STL.64 [R1+0x18], R90 ;  /* 0x0000185a01007387 */ /* 0x000be80000100a00 */
[----:B------:R-:W2:Y:S04]  /*16e80*/  LDL.LU R69, [R1+0xb04] ;  /* 0x000b040001457983 */ /* 0x000ea80000300800 */
[----:B------:R-:W3:Y:S04]  /*16e90*/  LDL.LU R124, [R1+0xb00] ;  /* 0x000b0000017c7983 */ /* 0x000ee80000300800 */
[----:B------:R-:W5:Y:S04]  /*16ea0*/  LDL.LU R174, [R1+0xafc] ;  /* 0x000afc0001ae7983 */ /* 0x000f680000300800 */
[----:B------:R-:W4:Y:S01]  /*16eb0*/  LDL.LU R173, [R1+0xaf8] ;  /* 0x000af80001ad7983 */ /* 0x000f220000300800 */
[----:B------:R-:W-:-:S03]  /*16ec0*/  IMAD.MOV.U32 R168, RZ, RZ, R131 ;  /* 0x000000ffffa87224 */ /* 0x000fc600078e0083 */
[----:B------:R-:W1:Y:S01]  /*16ed0*/  LDL.LU R172, [R1+0xaf4] ;  /* 0x000af40001ac7983 */ /* 0x000e620000300800 */
[----:B------:R-:W-:-:S03]  /*16ee0*/  IMAD.MOV.U32 R169, RZ, RZ, R2 ;  /* 0x000000ffffa97224 */ /* 0x000fc600078e0002 */
[----:B------:R-:W4:Y:S01]  /*16ef0*/  LDL.LU R128, [R1+0xaf0] ;  /* 0x000af00001807983 */ /* 0x000f220000300800 */
[----:B------:R-:W-:-:S03]  /*16f00*/  IMAD.MOV.U32 R170, RZ, RZ, R0 ;  /* 0x000000ffffaa7224 */ /* 0x000fc600078e0000 */
[----:B------:R-:W4:Y:S01]  /*16f10*/  LDL.LU R129, [R1+0xaec] ;  /* 0x000aec0001817983 */ /* 0x000f220000300800 */
[----:B------:R-:W-:-:S03]  /*16f20*/  IMAD.MOV.U32 R171, RZ, RZ, R252 ;  /* 0x000000ffffab7224 */ /* 0x000fc600078e00fc */
[----:B------:R-:W4:Y:S04]  /*16f30*/  LDL.LU R130, [R1+0xae8] ;  /* 0x000ae80001827983 */ /* 0x000f280000300800 */
[----:B------:R-:W4:Y:S01]  /*16f40*/  LDL.LU R131, [R1+0xae4] ;  /* 0x000ae40001837983 */ /* 0x000f220000300800 */
[----:B------:R-:W-:-:S03]  /*16f50*/  IMAD.MOV.U32 R97, RZ, RZ, R175 ;  /* 0x000000ffff617224 */ /* 0x000fc600078e00af */
[----:B------:R-:W4:Y:S01]  /*16f60*/  LDL.LU R2, [R1+0xae0] ;  /* 0x000ae00001027983 */ /* 0x000f220000300800 */
[----:B------:R-:W-:-:S03]  /*16f70*/  IMAD.MOV.U32 R98, RZ, RZ, R71 ;  /* 0x000000ffff627224 */ /* 0x000fc600078e0047 */
[----:B------:R-:W4:Y:S01]  /*16f80*/  LDL.LU R0, [R1+0xadc] ;  /* 0x000adc0001007983 */ /* 0x000f220000300800 */
[----:B------:R-:W-:-:S03]  /*16f90*/  IMAD.MOV.U32 R99, RZ, RZ, R70 ;  /* 0x000000ffff637224 */ /* 0x000fc600078e0046 */
[----:B------:R-:W4:Y:S04]  /*16fa0*/  LDL.LU R252, [R1+0xad8] ;  /* 0x000ad80001fc7983 */ /* 0x000f280000300800 */
[----:B------:R-:W4:Y:S04]  /*16fb0*/  LDL.LU R251, [R1+0xad4] ;  /* 0x000ad40001fb7983 */ /* 0x000f280000300800 */
[----:B------:R-:W5:Y:S04]  /*16fc0*/  LDL.LU R175, [R1+0xad0] ;  /* 0x000ad00001af7983 */ /* 0x000f680000300800 */
[----:B------:R-:W5:Y:S04]  /*16fd0*/  LDL.LU R71, [R1+0xacc] ;  /* 0x000acc0001477983 */ /* 0x000f680000300800 */
[----:B------:R-:W5:Y:S01]  /*16fe0*/  LDL.LU R70, [R1+0xac8] ;  /* 0x000ac80001467983 */ /* 0x000f620000300800 */
[-C--:B------:R-:W-:Y:S08]  /*16ff0*/  HMMA.1688.F32.TF32 R48, R228, R20.reuse, R48 ;  /* 0x00000014e430723c */ /* 0x080ff00000081030 */
[----:B------:R-:W-:Y:S01]  /*17000*/  HMMA.1688.F32.TF32 R104, R232, R20, R104 ;  /* 0x00000014e868723c */ /* 0x000fe20000081068 */
[----:B--2---:R-:W-:-:S02]  /*17010*/  IMAD.MOV.U32 R100, RZ, RZ, R69 ;  /* 0x000000ffff647224 */ /* 0x004fc400078e0045 */
[----:B------:R-:W2:Y:S05]  /*17020*/  LDL.LU R69, [R1+0xac4] ;  /* 0x000ac40001457983 */ /* 0x000eaa0000300800 */
[----:B------:R-:W-:Y:S08]  /*17030*/  HMMA.1688.F32.TF32 R244, R224, R20, R244 ;  /* 0x00000014e0f4723c */ /* 0x000ff000000810f4 */
[----:B---3--:R-:W-:Y:S08]  /*17040*/  HMMA.1688.F32.TF32 R44, R236, R16, R240 ;  /* 0x00000010ec2c723c */ /* 0x008ff000000810f0 */
[-C--:B------:R-:W-:Y:S08]  /*17050*/  HMMA.1688.F32.TF32 R240, R212, R22.reuse, R48 ;  /* 0x00000016d4f0723c */ /* 0x080ff00000081030 */
[-C--:B------:R-:W-:Y:S08]  /*17060*/  HMMA.1688.F32.TF32 R104, R216, R22.reuse, R104 ;  /* 0x00000016d868723c */ /* 0x080ff00000081068 */
[----:B------:R-:W-:Y:S01]  /*17070*/  HMMA.1688.F32.TF32 R244, R208, R22, R244 ;  /* 0x00000016d0f4723c */ /* 0x000fe200000810f4 */
[----:B------:R-:W3:Y:S01]  /*17080*/  LDSM.16.M88.4 R20, [R3+0x2c00] ;  /* 0x002c00000314783b */ /* 0x000ee20000000200 */
[----:B------:R-:W-:-:S02]  /*17090*/  IMAD.MOV.U32 R101, RZ, RZ, R248 ;  /* 0x000000ffff657224 */ /* 0x000fc400078e00f8 */
[----:B------:R-:W-:Y:S01]  /*170a0*/  IMAD.MOV.U32 R102, RZ, RZ, R249 ;  /* 0x000000ffff667224 */ /* 0x000fe200078e00f9 */
[----:B------:R-:W2:Y:S01]  /*170b0*/  LDL.LU R248, [R1+0xac0] ;  /* 0x000ac00001f87983 */ /* 0x000ea20000300800 */
[----:B------:R-:W-:-:S03]  /*170c0*/  IMAD.MOV.U32 R103, RZ, RZ, R250 ;  /* 0x000000ffff677224 */ /* 0x000fc600078e00fa */
[----:B------:R-:W2:Y:S04]  /*170d0*/  LDL.LU R249, [R1+0xabc] ;  /* 0x000abc0001f97983 */ /* 0x000ea80000300800 */
[----:B------:R-:W2:Y:S01]  /*170e0*/  LDL.LU R250, [R1+0xab8] ;  /* 0x000ab80001fa7983 */ /* 0x000ea20000300800 */
[----:B-1----:R-:W-:Y:S01]  /*170f0*/  MOV R88, R172 ;  /* 0x000000ac00587202 */ /* 0x002fe20000000f00 */
[----:B----4-:R-:W-:Y:S02]  /*17100*/  IMAD.MOV.U32 R89, RZ, RZ, R173 ;  /* 0x000000ffff597224 */ /* 0x010fe400078e00ad */
[----:B-----5:R-:W-:Y:S02]  /*17110*/  IMAD.MOV.U32 R90, RZ, RZ, R174 ;  /* 0x000000ffff5a7224 */ /* 0x020fe400078e00ae */
[----:B------:R-:W-:-:S02]  /*17120*/  IMAD.MOV.U32 R91, RZ, RZ, R124 ;  /* 0x000000ffff5b7224 */ /* 0x000fc400078e007c */
[----:B------:R-:W-:Y:S02]  /*17130*/  IMAD.MOV.U32 R92, RZ, RZ, R125 ;  /* 0x000000ffff5c7224 */ /* 0x000fe400078e007d */
[----:B------:R-:W-:Y:S02]  /*17140*/  IMAD.MOV.U32 R93, RZ, RZ, R126 ;  /* 0x000000ffff5d7224 */ /* 0x000fe400078e007e */
[----:B------:R-:W-:Y:S02]  /*17150*/  IMAD.MOV.U32 R94, RZ, RZ, R127 ;  /* 0x000000ffff5e7224 */ /* 0x000fe400078e007f */
[----:B------:R-:W-:Y:S01]  /*17160*/  IMAD.MOV.U32 R95, RZ, RZ, R68 ;  /* 0x000000ffff5f7224 */ /* 0x000fe200078e0044 */
[----:B---3--:R-:W-:Y:S01]  /*17170*/  HMMA.1688.F32.TF32 R48, R236, R20, R84 ;  /* 0x00000014ec30723c */ /* 0x008fe20000081054 */
[----:B------:R-:W3:Y:S04]  /*17180*/  LDL.LU R84, [R1+0x160] ;  /* 0x0001600001547983 */ /* 0x000ee80000300800 */
[----:B------:R-:W3:Y:S04]  /*17190*/  LDL.LU R85, [R1+0x164] ;  /* 0x0001640001557983 */ /* 0x000ee80000300800 */
[----:B------:R-:W3:Y:S04]  /*171a0*/  LDL.LU R86, [R1+0x168] ;  /* 0x0001680001567983 */ /* 0x000ee80000300800 */
[----:B------:R-:W3:Y:S04]  /*171b0*/  LDL.LU R87, [R1+0x16c] ;  /* 0x00016c0001577983 */ /* 0x000ee80000300800 */
[----:B------:R-:W4:Y:S04]  /*171c0*/  LDL.LU R172, [R1+0xab4] ;  /* 0x000ab40001ac7983 */ /* 0x000f280000300800 */
[----:B------:R-:W4:Y:S04]  /*171d0*/  LDL.LU R173, [R1+0xab0] ;  /* 0x000ab00001ad7983 */ /* 0x000f280000300800 */
[----:B------:R-:W4:Y:S04]  /*171e0*/  LDL.LU R174, [R1+0xaac] ;  /* 0x000aac0001ae7983 */ /* 0x000f280000300800 */
[----:B------:R-:W5:Y:S04]  /*171f0*/  LDL.LU R124, [R1+0xaa8] ;  /* 0x000aa800017c7983 */ /* 0x000f680000300800 */
[----:B------:R-:W5:Y:S01]  /*17200*/  LDL.LU R125, [R1+0xaa4] ;  /* 0x000aa400017d7983 */ /* 0x000f620000300800 */
[----:B------:R-:W-:-:S03]  /*17210*/  IMAD.MOV.U32 R133, RZ, RZ, R70 ;  /* 0x000000ffff857224 */ /* 0x000fc600078e0046 */
[----:B------:R-:W5:Y:S01]  /*17220*/  LDL.LU R126, [R1+0xaa0] ;  /* 0x000aa000017e7983 */ /* 0x000f620000300800 */
[----:B------:R-:W-:-:S03]  /*17230*/  IMAD.MOV.U32 R134, RZ, RZ, R71 ;  /* 0x000000ffff867224 */ /* 0x000fc600078e0047 */
[----:B------:R-:W5:Y:S01]  /*17240*/  LDL.LU R127, [R1+0xa9c] ;  /* 0x000a9c00017f7983 */ /* 0x000f620000300800 */
[----:B------:R-:W-:-:S03]  /*17250*/  IMAD.MOV.U32 R135, RZ, RZ, R175 ;  /* 0x000000ffff877224 */ /* 0x000fc600078e00af */
[----:B------:R-:W3:Y:S01]  /*17260*/  LDL.LU R68, [R1+0xa98] ;  /* 0x000a980001447983 */ /* 0x000ee20000300800 */
[----:B------:R-:W-:Y:S01]  /*17270*/  IMAD.MOV.U32 R152, RZ, RZ, R251 ;  /* 0x000000ffff987224 */ /* 0x000fe200078e00fb */
[----:B--2---:R-:W-:Y:S02]  /*17280*/  MOV R132, R69 ;  /* 0x0000004500847202 */ /* 0x004fe40000000f00 */
[----:B------:R-:W2:Y:S04]  /*17290*/  LDL.LU R69, [R1+0xa94] ;  /* 0x000a940001457983 */ /* 0x000ea80000300800 */
[----:B------:R-:W2:Y:S04]  /*172a0*/  LDL.LU R70, [R1+0xa90] ;  /* 0x000a900001467983 */ /* 0x000ea80000300800 */
[----:B------:R-:W2:Y:S04]  /*172b0*/  LDL.LU R71, [R1+0xa8c] ;  /* 0x000a8c0001477983 */ /* 0x000ea80000300800 */
[----:B------:R-:W4:Y:S04]  /*172c0*/  LDL.LU R175, [R1+0xa88] ;  /* 0x000a880001af7983 */ /* 0x000f280000300800 */
[----:B------:R-:W2:Y:S01]  /*172d0*/  LDL.LU R251, [R1+0xa84] ;  /* 0x000a840001fb7983 */ /* 0x000ea20000300800 */
[-C--:B------:R-:W-:Y:S08]  /*172e0*/  HMMA.1688.F32.TF32 R192, R228, R4.reuse, R192 ;  /* 0x00000004e4c0723c */ /* 0x080ff000000810c0 */
[-C--:B------:R-:W-:Y:S08]  /*172f0*/  HMMA.1688.F32.TF32 R56, R232, R4.reuse, R56 ;  /* 0x00000004e838723c */ /* 0x080ff00000081038 */
[----:B------:R-:W-:Y:S08]  /*17300*/  HMMA.1688.F32.TF32 R112, R224, R4, R112 ;  /* 0x00000004e070723c */ /* 0x000ff00000081070 */
[-C--:B------:R-:W-:Y:S08]  /*17310*/  HMMA.1688.F32.TF32 R196, R228, R8.reuse, R196 ;  /* 0x00000008e4c4723c */ /* 0x080ff000000810c4 */
[-C--:B------:R-:W-:Y:S08]  /*17320*/  HMMA.1688.F32.TF32 R60, R232, R8.reuse, R60 ;  /* 0x00000008e83c723c */ /* 0x080ff0000008103c */
[----:B------:R-:W-:Y:S08]  /*17330*/  HMMA.1688.F32.TF32 R116, R224, R8, R116 ;  /* 0x00000008e074723c */ /* 0x000ff00000081074 */
[-C--:B------:R-:W-:Y:S08]  /*17340*/  HMMA.1688.F32.TF32 R28, R236, R24.reuse, R28 ;  /* 0x00000018ec1c723c */ /* 0x080ff0000008101c */
        /* <DEDUP_REMOVED lines=9> */
[----:B------:R-:W-:Y:S01]  /*173e0*/  HMMA.1688.F32.TF32 R112, R208, R6, R112 ;  /* 0x00000006d070723c */ /* 0x000fe20000081070 */
[----:B------:R-:W3:Y:S07]  /*173f0*/  LDSM.16.M88.4 R4, [R3+0x3400] ;  /* 0x003400000304783b */ /* 0x000eee0000000200 */
[-C--:B------:R-:W-:Y:S08]  /*17400*/  HMMA.1688.F32.TF32 R36, R220, R10.reuse, R36 ;  /* 0x0000000adc24723c */ /* 0x080ff00000081024 */
[-C--:B------:R-:W-:Y:S08]  /*17410*/  HMMA.1688.F32.TF32 R196, R212, R10.reuse, R196 ;  /* 0x0000000ad4c4723c */ /* 0x080ff000000810c4 */
[-C--:B------:R-:W-:Y:S08]  /*17420*/  HMMA.1688.F32.TF32 R60, R216, R10.reuse, R60 ;  /* 0x0000000ad83c723c */ /* 0x080ff0000008103c */
[----:B------:R-:W-:Y:S01]  /*17430*/  HMMA.1688.F32.TF32 R116, R208, R10, R116 ;  /* 0x0000000ad074723c */ /* 0x000fe20000081074 */
[----:B------:R-:W1:Y:S07]  /*17440*/  LDSM.16.M88.4 R8, [R3+0x3800] ;  /* 0x003800000308783b */ /* 0x000e6e0000000200 */
        /* <DEDUP_REMOVED lines=9> */
[----:B------:R-:W2:Y:S01]  /*174e0*/  LDSM.16.M88.4 R12, [R3+0x3c00] ;  /* 0x003c0000030c783b */ /* 0x000ea20000000200 */
[----:B------:R-:W-:-:S02]  /*174f0*/  IMAD.MOV.U32 R153, RZ, RZ, R252 ;  /* 0x000000ffff997224 */ /* 0x000fc400078e00fc */
[----:B------:R-:W-:Y:S01]  /*17500*/  IMAD.MOV.U32 R154, RZ, RZ, R0 ;  /* 0x000000ffff9a7224 */ /* 0x000fe200078e0000 */
[----:B------:R-:W5:Y:S01]  /*17510*/  LDL.LU R252, [R1+0xa80] ;  /* 0x000a800001fc7983 */ /* 0x000f620000300800 */
[----:B------:R-:W-:Y:S02]  /*17520*/  IMAD.MOV.U32 R155, RZ, RZ, R2 ;  /* 0x000000ffff9b7224 */ /* 0x000fe400078e0002 */
[C---:B---3--:R-:W-:Y:S01]  /*17530*/  HMMA.1688.F32.TF32 R84, R236.reuse, R4, R84 ;  /* 0x00000004ec54723c */ /* 0x048fe20000081054 */
[----:B------:R-:W3:Y:S04]  /*17540*/  LDL.LU R0, [R1+0xa7c] ;  /* 0x000a7c0001007983 */ /* 0x000ee80000300800 */
[----:B------:R-:W3:Y:S03]  /*17550*/  LDL.LU R2, [R1+0xa78] ;  /* 0x000a780001027983 */ /* 0x000ee60000300800 */
[----:B-1----:R-:W-:Y:S08]  /*17560*/  HMMA.1688.F32.TF32 R132, R236, R8, R132 ;  /* 0x00000008ec84723c */ /* 0x002ff00000081084 */
[C---:B------:R-:W-:Y:S08]  /*17570*/  HMMA.1688.F32.TF32 R80, R224.reuse, R16, R80 ;  /* 0x00000010e050723c */ /* 0x040ff00000081050 */
[C---:B------:R-:W-:Y:S08]  /*17580*/  HMMA.1688.F32.TF32 R176, R224.reuse, R24, R176 ;  /* 0x00000018e0b0723c */ /* 0x040ff000000810b0 */
[C---:B------:R-:W-:Y:S08]  /*17590*/  HMMA.1688.F32.TF32 R180, R224.reuse, R4, R180 ;  /* 0x00000004e0b4723c */ /* 0x040ff000000810b4 */
[----:B------:R-:W-:Y:S08]  /*175a0*/  HMMA.1688.F32.TF32 R96, R224, R8, R96 ;  /* 0x00000008e060723c */ /* 0x000ff00000081060 */
[C---:B--2---:R-:W-:Y:S08]  /*175b0*/  HMMA.1688.F32.TF32 R248, R236.reuse, R24, R248 ;  /* 0x00000018ecf8723c */ /* 0x044ff000000810f8 */
[----:B------:R-:W-:Y:S08]  /*175c0*/  HMMA.1688.F32.TF32 R236, R236, R12, R152 ;  /* 0x0000000cecec723c */ /* 0x000ff00000081098 */
[C---:B----4-:R-:W-:Y:S08]  /*175d0*/  HMMA.1688.F32.TF32 R172, R224.reuse, R20, R172 ;  /* 0x00000014e0ac723c */ /* 0x050ff000000810ac */
[----:B------:R-:W-:Y:S08]  /*175e0*/  HMMA.1688.F32.TF32 R224, R224, R12, R144 ;  /* 0x0000000ce0e0723c */ /* 0x000ff00000081090 */
[C---:B------:R-:W-:Y:S08]  /*175f0*/  HMMA.1688.F32.TF32 R144, R220.reuse, R6, R84 ;  /* 0x00000006dc90723c */ /* 0x040ff00000081054 */
[C---:B------:R-:W-:Y:S08]  /*17600*/  HMMA.1688.F32.TF32 R132, R220.reuse, R10, R132 ;  /* 0x0000000adc84723c */ /* 0x040ff00000081084 */
[----:B------:R-:W-:Y:S08]  /*17610*/  HMMA.1688.F32.TF32 R84, R220, R14, R236 ;  /* 0x0000000edc54723c */ /* 0x000ff000000810ec */
[C---:B------:R-:W-:Y:S08]  /*17620*/  HMMA.1688.F32.TF32 R128, R232.reuse, R24, R128 ;  /* 0x00000018e880723c */ /* 0x040ff00000081080 */
[C---:B------:R-:W-:Y:S08]  /*17630*/  HMMA.1688.F32.TF32 R88, R232.reuse, R4, R88 ;  /* 0x00000004e858723c */ /* 0x040ff00000081058 */
[----:B------:R-:W-:Y:S01]  /*17640*/  HMMA.1688.F32.TF32 R100, R232, R8, R100 ;  /* 0x00000008e864723c */ /* 0x000fe20000081064 */
[----:B------:R-:W-:Y:S04]  /*17650*/  STL.64 [R1+0x130], R144 ;  /* 0x0001309001007387 */ /* 0x000fe80000100a00 */
[----:B------:R-:W-:Y:S04]  /*17660*/  STL.64 [R1+0x138], R146 ;  /* 0x0001389201007387 */ /* 0x000fe80000100a00 */
[----:B------:R-:W-:Y:S04]  /*17670*/  STL.64 [R1+0x160], R132 ;  /* 0x0001608401007387 */ /* 0x000fe80000100a00 */
[----:B------:R-:W-:Y:S04]  /*17680*/  STL.64 [R1+0x168], R134 ;  /* 0x0001688601007387 */ /* 0x000fe80000100a00 */
[----:B------:R-:W-:Y:S04]  /*17690*/  STL.64 [R1+0x180], R84 ;  /* 0x0001805401007387 */ /* 0x000fe80000100a00 */
[----:B------:R1:W-:Y:S02]  /*176a0*/  STL.64 [R1+0x188], R86 ;  /* 0x0001885601007387 */ /* 0x0003e40000100a00 */
[C---:B-1----:R-:W-:Y:S08]  /*176b0*/  HMMA.1688.F32.TF32 R84, R216.reuse, R26, R128 ;  /* 0x0000001ad854723c */ /* 0x042ff00000081080 */
[C---:B------:R-:W-:Y:S08]  /*176c0*/  HMMA.1688.F32.TF32 R128, R216.reuse, R6, R88 ;  /* 0x00000006d880723c */ /* 0x040ff00000081058 */
[----:B------:R-:W-:Y:S08]  /*176d0*/  HMMA.1688.F32.TF32 R88, R216, R10, R100 ;  /* 0x0000000ad858723c */ /* 0x000ff00000081064 */
[C---:B------:R-:W-:Y:S01]  /*176e0*/  HMMA.1688.F32.TF32 R92, R228.reuse, R8, R92 ;  /* 0x00000008e45c723c */ /* 0x040fe2000008105c */
[----:B------:R-:W2:Y:S04]  /*176f0*/  LDL.LU R8, [R1+0x238] ;  /* 0x0002380001087983 */ /* 0x000ea80000300800 */
[----:B------:R-:W-:Y:S03]  /*17700*/  STL.64 [R1], R84 ;  /* 0x0000005401007387 */ /* 0x000fe60000100a00 */
[-C--:B------:R-:W-:Y:S01]  /*17710*/  HMMA.1688.F32.TF32 R204, R228, R16.reuse, R204 ;  /* 0x00000010e4cc723c */ /* 0x080fe200000810cc */
[----:B------:R1:W-:Y:S04]  /*17720*/  STL.64 [R1+0x8], R86 ;  /* 0x0000085601007387 */ /* 0x0003e80000100a00 */
[----:B------:R-:W-:Y:S03]  /*17730*/  STL.64 [R1+0x20], R128 ;  /* 0x0000208001007387 */ /* 0x000fe60000100a00 */
[----:B------:R-:W-:Y:S01]  /*17740*/  HMMA.1688.F32.TF32 R184, R232, R16, R184 ;  /* 0x00000010e8b8723c */ /* 0x000fe200000810b8 */
[----:B------:R-:W-:Y:S07]  /*17750*/  STL.64 [R1+0x28], R130 ;  /* 0x0000288201007387 */ /* 0x000fee0000100a00 */
[-C--:B------:R-:W-:Y:S08]  /*17760*/  HMMA.1688.F32.TF32 R68, R228, R20.reuse, R68 ;  /* 0x00000014e444723c */ /* 0x080ff00000081044 */
[----:B-----5:R-:W-:Y:S08]  /*17770*/  HMMA.1688.F32.TF32 R124, R232, R20, R124 ;  /* 0x00000014e87c723c */ /* 0x020ff0000008107c */
[C---:B------:R-:W-:Y:S08]  /*17780*/  HMMA.1688.F32.TF32 R72, R228.reuse, R24, R72 ;  /* 0x00000018e448723c */ /* 0x040ff00000081048 */
[----:B------:R-:W-:Y:S08]  /*17790*/  HMMA.1688.F32.TF32 R76, R228, R4, R76 ;  /* 0x00000004e44c723c */ /* 0x000ff0000008104c */
[-C--:B------:R-:W-:Y:S08]  /*177a0*/  HMMA.1688.F32.TF32 R232, R232, R12.reuse, R168 ;  /* 0x0000000ce8e8723c */ /* 0x080ff000000810a8 */
[----:B------:R-:W-:Y:S01]  /*177b0*/  HMMA.1688.F32.TF32 R228, R228, R12, R148 ;  /* 0x0000000ce4e4723c */ /* 0x000fe20000081094 */
[----:B------:R-:W3:Y:S04]  /*177c0*/  LDL.LU R13, [R1+0x240] ;  /* 0x00024000010d7983 */ /* 0x000ee80000300800 */
[----:B------:R-:W-:Y:S04]  /*177d0*/  STL.64 [R1+0x150], R88 ;  /* 0x0001505801007387 */ /* 0x000fe80000100a00 */
[----:B------:R4:W-:Y:S04]  /*177e0*/  STL.64 [R1+0x158], R90 ;  /* 0x0001585a01007387 */ /* 0x0009e80000100a00 */
[----:B------:R-:W5:Y:S03]  /*177f0*/  LDL.LU R12, [R1+0x244] ;  /* 0x00024400010c7983 */ /* 0x000f660000300800 */
[----:B-1----:R-:W-:Y:S08]  /*17800*/  HMMA.1688.F32.TF32 R84, R216, R14, R232 ;  /* 0x0000000ed854723c */ /* 0x002ff000000810e8 */
[C---:B----4-:R-:W-:Y:S11]  /*17810*/  HMMA.1688.F32.TF32 R88, R212.reuse, R10, R92 ;  /* 0x0000000ad458723c */ /* 0x050ff6000008105c */
[----:B------:R-:W-:Y:S04]  /*17820*/  @!UPT UIADD3 URZ, URZ, URZ, URZ ;  /* 0x0000003f3f3ff290 */ /* 0x000fe8000fffe03f */
[----:B------:R-:W-:Y:S04]  /*17830*/  STL.64 [R1+0x170], R84 ;  /* 0x0001705401007387 */ /* 0x000fe80000100a00 */
[----:B------:R1:W-:Y:S02]  /*17840*/  STL.64 [R1+0x178], R86 ;  /* 0x0001785601007387 */ /* 0x0003e40000100a00 */
[----:B-1----:R-:W-:Y:S02]  /*17850*/  HMMA.1688.F32.TF32 R84, R212, R14, R228 ;  /* 0x0000000ed454723c */ /* 0x002fe400000810e4 */
[----:B------:R-:W-:Y:S04]  /*17860*/  STL.64 [R1+0xd0], R88 ;  /* 0x0000d05801007387 */ /* 0x000fe80000100a00 */
[----:B------:R-:W-:Y:S02]  /*17870*/  STL.64 [R1+0xd8], R90 ;  /* 0x0000d85a01007387 */ /* 0x000fe40000100a00 */
[-C--:B------:R-:W-:Y:S08]  /*17880*/  HMMA.1688.F32.TF32 R44, R220, R18.reuse, R44 ;  /* 0x00000012dc2c723c */ /* 0x080ff0000008102c */
[-C--:B------:R-:W-:Y:S07]  /*17890*/  HMMA.1688.F32.TF32 R184, R216, R18.reuse, R184 ;  /* 0x00000012d8b8723c */ /* 0x080fee00000810b8 */
[----:B------:R-:W-:Y:S01]  /*178a0*/  STL.64 [R1+0x140], R84 ;  /* 0x0001405401007387 */ /* 0x000fe20000100a00 */
[-C--:B------:R-:W-:Y:S03]  /*178b0*/  HMMA.1688.F32.TF32 R204, R212, R18.reuse, R204 ;  /* 0x00000012d4cc723c */ /* 0x080fe600000810cc */
[----:B------:R-:W-:Y:S05]  /*178c0*/  STL.64 [R1+0x148], R86 ;  /* 0x0001485601007387 */ /* 0x000fea0000100a00 */
[C---:B------:R-:W-:Y:S01]  /*178d0*/  HMMA.1688.F32.TF32 R80, R208.reuse, R18, R80 ;  /* 0x00000012d050723c */ /* 0x040fe20000081050 */
[----:B------:R-:W4:Y:S04]  /*178e0*/  LDL.LU R19, [R1+0x24c] ;  /* 0x00024c0001137983 */ /* 0x000f280000300800 */
[----:B------:R-:W4:Y:S04]  /*178f0*/  LDL.LU R9, [R1+0x284] ;  /* 0x0002840001097983 */ /* 0x000f280000300800 */
[----:B------:R-:W4:Y:S01]  /*17900*/  LDL.LU R21, [R1+0x248] ;  /* 0x0002480001157983 */ /* 0x000f220000300800 */
[----:B------:R-:W-:Y:S01]  /*17910*/  HMMA.1688.F32.TF32 R172, R208, R22, R172 ;  /* 0x00000016d0ac723c */ /* 0x000fe200000810ac */
[----:B------:R-:W-:-:S07]  /*17920*/  IMAD.MOV.U32 R146, RZ, RZ, c[0x0][0x188] ;  /* 0x00006200ff927624 */ /* 0x000fce00078e00ff */
[----:B------:R-:W-:Y:S01]  /*17930*/  HMMA.1688.F32.TF32 R176, R208, R26, R176 ;  /* 0x0000001ad0b0723c */ /* 0x000fe200000810b0 */
[----:B------:R-:W-:-:S07]  /*17940*/  IMAD.SHL.U32 R146, R146, 0x20, RZ ;  /* 0x0000002092927824 */ /* 0x000fce00078e00ff */
[C---:B------:R-:W-:Y:S08]  /*17950*/  HMMA.1688.F32.TF32 R180, R208.reuse, R6, R180 ;  /* 0x00000006d0b4723c */ /* 0x040ff000000810b4 */
[C---:B------:R-:W-:Y:S08]  /*17960*/  HMMA.1688.F32.TF32 R96, R208.reuse, R10, R96 ;  /* 0x0000000ad060723c */ /* 0x040ff00000081060 */
[----:B------:R-:W-:Y:S01]  /*17970*/  HMMA.1688.F32.TF32 R208, R208, R14, R224 ;  /* 0x0000000ed0d0723c */ /* 0x000fe200000810e0 */
[----:B------:R-:W4:Y:S04]  /*17980*/  LDL.LU R14, [R1+0x280] ;  /* 0x00028000010e7983 */ /* 0x000f280000300800 */
[----:B------:R-:W4:Y:S04]  /*17990*/  LDL.LU R16, [R1+0x288] ;  /* 0x0002880001107983 */ /* 0x000f280000300800 */
[----:B------:R-:W4:Y:S04]  /*179a0*/  LDL.LU R10, [R1+0x28c] ;  /* 0x00028c00010a7983 */ /* 0x000f280000300800 */
[----:B------:R-:W4:Y:S01]  /*179b0*/  LDL.LU R18, [R1+0x2c0] ;  /* 0x0002c00001127983 */ /* 0x000f220000300800 */
[----:B------:R-:W-:-:S03]  /*179c0*/  IMAD.SHL.U32 R24, R146, 0x4, RZ ;  /* 0x0000000492187824 */ /* 0x000fc600078e00ff */
[----:B------:R-:W4:Y:S01]  /*179d0*/  LDL.LU R11, [R1+0x2c4] ;  /* 0x0002c400010b7983 */ /* 0x000f220000300800 */
[----:B------:R-:W-:Y:S01]  /*179e0*/  HMMA.1688.F32.TF32 R76, R212, R6, R76 ;  /* 0x00000006d44c723c */ /* 0x000fe2000008104c */
[----:B-----5:R-:W-:-:S05]  /*179f0*/  IADD3 R12, P3, R12, R24, RZ ;  /* 0x000000180c0c7210 */ /* 0x020fca0007f7e0ff */
[----:B---3--:R-:W-:Y:S01]  /*17a00*/  IMAD.X R13, R13, 0x1, R0, P3 ;  /* 0x000000010d0d7824 */ /* 0x008fe200018e0600 */
[----:B------:R-:W-:Y:S04]  /*17a10*/  STL [R1+0x244], R12 ;  /* 0x0002440c01007387 */ /* 0x000fe80000100800 */
[----:B------:R1:W-:Y:S04]  /*17a20*/  STL [R1+0x240], R13 ;  /* 0x0002400d01007387 */ /* 0x0003e80000100800 */
[----:B------:R-:W3:Y:S04]  /*17a30*/  LDL.LU R17, [R1+0x2c8] ;  /* 0x0002c80001117983 */ /* 0x000ee80000300800 */
[----:B------:R-:W5:Y:S01]  /*17a40*/  LDL.LU R15, [R1+0x2cc] ;  /* 0x0002cc00010f7983 */ /* 0x000f620000300800 */
[----:B------:R-:W-:Y:S01]  /*17a50*/  IMAD.MOV.U32 R7, RZ, RZ, R13 ;  /* 0x000000ffff077224 */ /* 0x000fe200078e000d */
[----:B------:R-:W-:-:S02]  /*17a60*/  MOV R6, R12 ;  /* 0x0000000c00067202 */ /* 0x000fc40000000f00 */
[----:B-1----:R-:W3:Y:S04]  /*17a70*/  LDL.LU R13, [R1+0x300] ;  /* 0x00030000010d7983 */ /* 0x002ee80000300800 */
[----:B------:R-:W3:Y:S01]  /*17a80*/  LDL.LU R12, [R1+0x304] ;  /* 0x00030400010c7983 */ /* 0x000ee20000300800 */
[----:B------:R-:W-:-:S04]  /*17a90*/  MOV R147, 0x1f ;  /* 0x0000001f00937802 */ /* 0x000fc80000000f00 */
[----:B------:R-:W-:Y:S01]  /*17aa0*/  IADD3 R147, R147, c[0x0][0x180], RZ ;  /* 0x0000600093937a10 */ /* 0x000fe20007ffe0ff */
[----:B------:R-:W-:-:S03]  /*17ab0*/  IMAD.MOV.U32 R3, RZ, RZ, c[0x0][0x180] ;  /* 0x00006000ff037624 */ /* 0x000fc600078e00ff */
[----:B------:R-:W-:-:S04]  /*17ac0*/  SHF.R.S32.HI R4, RZ, 0x1f, R147 ;  /* 0x0000001fff047819 */ /* 0x000fc80000011493 */
[----:B------:R-:W-:Y:S02]  /*17ad0*/  LEA.HI R4, R4, R147, RZ, 0x5 ;  /* 0x0000009304047211 */ /* 0x000fe400078f28ff */
[----:B------:R-:W1:Y:S01]  /*17ae0*/  S2R R147, SR_TID.X ;  /* 0x0000000000937919 */ /* 0x000e620000002100 */
[----:B------:R-:W-:Y:S02]  /*17af0*/  IADD3 R3, R3, -0x40, RZ ;  /* 0xffffffc003037810 */ /* 0x000fe40007ffe0ff */
[----:B------:R-:W-:-:S03]  /*17b00*/  SHF.R.S32.HI R4, RZ, 0x5, R4 ;  /* 0x00000005ff047819 */ /* 0x000fc60000011404 */
[----:B--2---:R-:W-:Y:S01]  /*17b10*/  IMAD R3, R8, -0x20, R3 ;  /* 0xffffffe008037824 */ /* 0x004fe200078e0203 */
[----:B------:R-:W-:-:S04]  /*17b20*/  IADD3 R4, R4, -0x2, RZ ;  /* 0xfffffffe04047810 */ /* 0x000fc80007ffe0ff */
[----:B------:R-:W-:Y:S02]  /*17b30*/  ISETP.GT.AND P1, PT, R3, RZ, PT ;  /* 0x000000ff0300720c */ /* 0x000fe40003f24270 */
[----:B------:R-:W-:Y:S02]  /*17b40*/  ISETP.GE.AND P0, PT, R8, R4, PT ;  /* 0x000000040800720c */ /* 0x000fe40003f06270 */
[----:B------:R-:W-:Y:S02]  /*17b50*/  IADD3 R4, R252, 0x1, RZ ;  /* 0x00000001fc047810 */ /* 0x000fe40007ffe0ff */
[----:B------:R-:W-:Y:S02]  /*17b60*/  SEL R5, RZ, 0x4, !P1 ;  /* 0x00000004ff057807 */ /* 0x000fe40004800000 */
[----:B------:R-:W-:Y:S02]  /*17b70*/  ISETP.GT.AND P2, PT, R4, 0x1, PT ;  /* 0x000000010400780c */ /* 0x000fe40003f44270 */
[----:B------:R-:W-:-:S02]  /*17b80*/  SEL R5, R5, RZ, !P0 ;  /* 0x000000ff05057207 */ /* 0x000fc40004000000 */
[----:B------:R-:W-:Y:S02]  /*17b90*/  SEL R252, R4, RZ, !P2 ;  /* 0x000000ff04fc7207 */ /* 0x000fe40005000000 */
[----:B-1----:R-:W-:Y:S02]  /*17ba0*/  LOP3.LUT R147, R147, 0x1f, RZ, 0xc0, !PT ;  /* 0x0000001f93937812 */ /* 0x002fe400078ec0ff */
[----:B------:R-:W-:Y:S02]  /*17bb0*/  ISETP.NE.U32.AND P1, PT, R5, RZ, PT ;  /* 0x000000ff0500720c */ /* 0x000fe40003f25070 */
[----:B------:R-:W-:Y:S01]  /*17bc0*/  ISETP.GT.AND P2, PT, R3, 0x4, PT ;  /* 0x000000040300780c */ /* 0x000fe20003f44270 */
[----:B------:R-:W-:-:S03]  /*17bd0*/  IMAD.SHL.U32 R20, R147, 0x4, RZ ;  /* 0x0000000493147824 */ /* 0x000fc600078e00ff */
[----:B------:R-:W-:Y:S02]  /*17be0*/  SEL R5, RZ, 0x4, !P2 ;  /* 0x00000004ff057807 */ /* 0x000fe40005000000 */
[-C--:B----4-:R-:W-:Y:S01]  /*17bf0*/  IADD3 R19, P3, R19, R24.reuse, RZ ;  /* 0x0000001813137210 */ /* 0x090fe20007f7e0ff */
[----:B------:R-:W-:Y:S01]  /*17c00*/  IMAD R4, R252, 0x2000, R20 ;  /* 0x00002000fc047824 */ /* 0x000fe200078e0214 */
[----:B------:R-:W-:Y:S01]  /*17c10*/  BAR.SYNC.DEFER_BLOCKING 0x0 ;  /* 0x0000000000007b1d */ /* 0x000fe20000010000 */
[----:B------:R-:W-:Y:S02]  /*17c20*/  SEL R5, R5, RZ, !P0 ;  /* 0x000000ff05057207 */ /* 0x000fe40004000000 */
[----:B------:R-:W-:Y:S01]  /*17c30*/  IADD3 R9, P4, R9, R24, RZ ;  /* 0x0000001809097210 */ /* 0x000fe20007f9e0ff */
[----:B------:R-:W-:Y:S01]  /*17c40*/  IMAD.X R21, R21, 0x1, R0, P3 ;  /* 0x0000000115157824 */ /* 0x000fe200018e0600 */
[----:B------:R-:W-:Y:S01]  /*17c50*/  ISETP.NE.U32.AND P2, PT, R5, RZ, PT ;  /* 0x000000ff0500720c */ /* 0x000fe20003f45070 */
[----:B------:R-:W-:Y:S04]  /*17c60*/  STL [R1+0x24c], R19 ;  /* 0x00024c1301007387 */ /* 0x000fe80000100800 */
[----:B------:R-:W-:Y:S04]  /*17c70*/  STL [R1+0x248], R21 ;  /* 0x0002481501007387 */ /* 0x000fe80000100800 */
[----:B------:R-:W-:Y:S04]  /*17c80*/  STL [R1+0x284], R9 ;  /* 0x0002840901007387 */ /* 0x000fe80000100800 */
[----:B------:R-:W-:Y:S01]  /*17c90*/  @!PT LDS RZ, [RZ] ;  /* 0x00000000fffff984 */ /* 0x000fe20000000800 */
[----:B------:R-:W-:Y:S01]  /*17ca0*/  @!PT LDS RZ, [RZ] ;  /* 0x00000000fffff984 */ /* 0x000fe20000000800 */
[----:B------:R-:W-:Y:S01]  /*17cb0*/  @!PT LDS RZ, [RZ] ;  /* 0x00000000fffff984 */ /* 0x000fe20000000800 */
[----:B------:R1:W-:Y:S02]  /*17cc0*/  LDGSTS.E [R4+0x8000], [R6.64], P1 ;  /* 0x0800000006047fae */ /* 0x0003e40008921844 */
[----:B-1----:R-:W-:-:S02]  /*17cd0*/  IMAD.MOV.U32 R6, RZ, RZ, R19 ;  /* 0x000000ffff067224 */ /* 0x002fc400078e0013 */
[----:B------:R-:W-:Y:S02]  /*17ce0*/  IMAD.MOV.U32 R7, RZ, RZ, R21 ;  /* 0x000000ffff077224 */ /* 0x000fe400078e0015 */
[----:B------:R-:W-:-:S03]  /*17cf0*/  IMAD.X R14, R14, 0x1, R0, P4 ;  /* 0x000000010e0e7824 */ /* 0x000fc600020e0600 */
[----:B------:R1:W-:Y:S01]  /*17d00*/  LDGSTS.E [R4+0x8080], [R6.64], P1 ;  /* 0x0808000006047fae */ /* 0x0003e20008921844 */
[----:B------:R-:W-:-:S03]  /*17d10*/  IADD3 R10, P3, R10, R24, RZ ;  /* 0x000000180a0a7210 */ /* 0x000fc60007f7e0ff */
[----:B------:R2:W-:Y:S01]  /*17d20*/  STL [R1+0x280], R14 ;  /* 0x0002800e01007387 */ /* 0x0005e20000100800 */
[----:B------:R-:W-:Y:S01]  /*17d30*/  IADD3.X R16, R16, R0, RZ, P3, !PT ;  /* 0x0000000010107210 */ /* 0x000fe20001ffe4ff */
[----:B-1----:R-:W-:Y:S01]  /*17d40*/  IMAD.MOV.U32 R6, RZ, RZ, R9 ;  /* 0x000000ffff067224 */ /* 0x002fe200078e0009 */
[----:B------:R-:W-:Y:S01]  /*17d50*/  IADD3 R11, P4, R11, R24, RZ ;  /* 0x000000180b0b7210 */ /* 0x000fe20007f9e0ff */
[----:B------:R-:W-:Y:S02]  /*17d60*/  IMAD.MOV.U32 R7, RZ, RZ, R14 ;  /* 0x000000ffff077224 */ /* 0x000fe400078e000e */
[----:B--2---:R-:W2:Y:S01]  /*17d70*/  LDL.LU R14, [R1+0x30c] ;  /* 0x00030c00010e7983 */ /* 0x004ea20000300800 */
[----:B------:R-:W-:Y:S01]  /*17d80*/  ISETP.GT.AND P1, PT, R3, 0x8, PT ;  /* 0x000000080300780c */ /* 0x000fe20003f24270 */
[----:B------:R-:W-:Y:S02]  /*17d90*/  IMAD.X R18, R18, 0x1, R0, P4 ;  /* 0x0000000112127824 */ /* 0x000fe400020e0600 */
[----:B------:R-:W4:Y:S04]  /*17da0*/  LDL.LU R9, [R1+0x344] ;  /* 0x0003440001097983 */ /* 0x000f280000300800 */
[----:B------:R-:W-:Y:S04]  /*17db0*/  STL [R1+0x28c], R10 ;  /* 0x00028c0a01007387 */ /* 0x000fe80000100800 */
[----:B------:R1:W-:Y:S04]  /*17dc0*/  LDGSTS.E [R4+0x8400], [R6.64], P2 ;  /* 0x0840000006047fae */ /* 0x0003e80009121844 */
[----:B------:R1:W-:Y:S01]  /*17dd0*/  STL [R1+0x288], R16 ;  /* 0x0002881001007387 */ /* 0x0003e20000100800 */
[----:B------:R-:W-:-:S03]  /*17de0*/  SEL R5, RZ, 0x4, !P1 ;  /* 0x00000004ff057807 */ /* 0x000fc60004800000 */
[----:B------:R1:W-:Y:S02]  /*17df0*/  STL [R1+0x2c4], R11 ;  /* 0x0002c40b01007387 */ /* 0x0003e40000100800 */
[----:B-1----:R-:W-:Y:S02]  /*17e00*/  IMAD.MOV.U32 R7, RZ, RZ, R16 ;  /* 0x000000ffff077224 */ /* 0x002fe400078e0010 */
[----:B------:R-:W4:Y:S01]  /*17e10*/  LDL.LU R16, [R1+0x308] ;  /* 0x0003080001107983 */ /* 0x000f220000300800 */
[----:B------:R-:W-:-:S03]  /*17e20*/  IMAD.MOV.U32 R6, RZ, RZ, R10 ;  /* 0x000000ffff067224 */ /* 0x000fc600078e000a */
[----:B------:R-:W-:Y:S01]  /*17e30*/  STL [R1+0x2c0], R18 ;  /* 0x0002c01201007387 */ /* 0x000fe20000100800 */
[----:B------:R-:W-:-:S03]  /*17e40*/  SEL R5, R5, RZ, !P0 ;  /* 0x000000ff05057207 */ /* 0x000fc60004000000 */
[----:B------:R-:W4:Y:S01]  /*17e50*/  LDL.LU R10, [R1+0x340] ;  /* 0x00034000010a7983 */ /* 0x000f220000300800 */
[----:B------:R-:W-:-:S03]  /*17e60*/  ISETP.NE.U32.AND P1, PT, R5, RZ, PT ;  /* 0x000000ff0500720c */ /* 0x000fc60003f25070 */
[----:B------:R1:W-:Y:S02]  /*17e70*/  LDGSTS.E [R4+0x8480], [R6.64], P2 ;  /* 0x0848000006047fae */ /* 0x0003e40009121844 */
[----:B-1----:R-:W-:Y:S02]  /*17e80*/  IMAD.MOV.U32 R6, RZ, RZ, R11 ;  /* 0x000000ffff067224 */ /* 0x002fe400078e000b */
[----:B------:R-:W-:Y:S01]  /*17e90*/  IMAD.MOV.U32 R7, RZ, RZ, R18 ;  /* 0x000000ffff077224 */ /* 0x000fe200078e0012 */
[----:B------:R-:W4:Y:S04]  /*17ea0*/  LDL.LU R11, [R1+0x34c] ;  /* 0x00034c00010b7983 */ /* 0x000f280000300800 */
[----:B------:R-:W4:Y:S04]  /*17eb0*/  LDL.LU R19, [R1+0x384] ;  /* 0x0003840001137983 */ /* 0x000f280000300800 */
[----:B------:R1:W-:Y:S01]  /*17ec0*/  LDGSTS.E [R4+0x8800], [R6.64], P1 ;  /* 0x0880000006047fae */ /* 0x0003e20008921844 */
[----:B-----5:R-:W-:-:S05]  /*17ed0*/  IADD3 R15, P3, R15, R24, RZ ;  /* 0x000000180f0f7210 */ /* 0x020fca0007f7e0ff */
[----:B---3--:R-:W-:Y:S01]  /*17ee0*/  IMAD.X R17, R17, 0x1, R0, P3 ;  /* 0x0000000111117824 */ /* 0x008fe200018e0600 */
[----:B------:R-:W-:Y:S01]  /*17ef0*/  IADD3 R12, P4, R12, R24, RZ ;  /* 0x000000180c0c7210 */ /* 0x000fe20007f9e0ff */
[----:B------:R3:W-:Y:S01]  /*17f00*/  STL [R1+0x2cc], R15 ;  /* 0x0002cc0f01007387 */ /* 0x0007e20000100800 */
[----:B-1----:R-:W-:-:S03]  /*17f10*/  MOV R6, R15 ;  /* 0x0000000f00067202 */ /* 0x002fc60000000f00 */
[----:B------:R1:W-:Y:S01]  /*17f20*/  STL [R1+0x2c8], R17 ;  /* 0x0002c81101007387 */ /* 0x0003e20000100800 */
[----:B------:R-:W-:-:S03]  /*17f30*/  IMAD.X R13, R13, 0x1, R0, P4 ;  /* 0x000000010d0d7824 */ /* 0x000fc600020e0600 */
[----:B------:R-:W-:Y:S04]  /*17f40*/  STL [R1+0x304], R12 ;  /* 0x0003040c01007387 */ /* 0x000fe80000100800 */
[----:B---3--:R-:W3:Y:S04]  /*17f50*/  LDL.LU R15, [R1+0x348] ;  /* 0x00034800010f7983 */ /* 0x008ee80000300800 */
[----:B------:R5:W-:Y:S04]  /*17f60*/  STL [R1+0x300], R13 ;  /* 0x0003000d01007387 */ /* 0x000be80000100800 */
[----:B------:R-:W3:Y:S01]  /*17f70*/  LDL.LU R21, [R1+0x380] ;  /* 0x0003800001157983 */ /* 0x000ee20000300800 */
[----:B------:R-:W-:-:S03]  /*17f80*/  IMAD.MOV.U32 R7, RZ, RZ, R17 ;  /* 0x000000ffff077224 */ /* 0x000fc600078e0011 */
[----:B------:R-:W3:Y:S04]  /*17f90*/  LDL.LU R18, [R1+0x388] ;  /* 0x0003880001127983 */ /* 0x000ee80000300800 */
[----:B-1----:R-:W3:Y:S04]  /*17fa0*/  LDL.LU R17, [R1+0x38c] ;  /* 0x00038c0001117983 */ /* 0x002ee80000300800 */
[----:B------:R1:W-:Y:S02]  /*17fb0*/  LDGSTS.E [R4+0x8880], [R6.64], P1 ;  /* 0x0888000006047fae */ /* 0x0003e40008921844 */
[----:B-1----:R-:W-:-:S02]  /*17fc0*/  IMAD.MOV.U32 R7, RZ, RZ, R13 ;  /* 0x000000ffff077224 */ /* 0x002fc400078e000d */
[----:B------:R-:W-:Y:S01]  /*17fd0*/  IMAD.MOV.U32 R6, RZ, RZ, R12 ;  /* 0x000000ffff067224 */ /* 0x000fe200078e000c */
[----:B-----5:R-:W3:Y:S04]  /*17fe0*/  LDL.LU R13, [R1+0x3c0] ;  /* 0x0003c000010d7983 */ /* 0x020ee80000300800 */
[----:B------:R-:W3:Y:S01]  /*17ff0*/  LDL.LU R12, [R1+0x3c4] ;  /* 0x0003c400010c7983 */ /* 0x000ee20000300800 */
[----:B------:R-:W-:-:S04]  /*18000*/  ISETP.GT.AND P2, PT, R3, 0xc, PT ;  /* 0x0000000c0300780c */ /* 0x000fc80003f44270 */
[----:B------:R-:W-:-:S04]  /*18010*/  SEL R5, RZ, 0x4, !P2 ;  /* 0x00000004ff057807 */ /* 0x000fc80005000000 */
[----:B------:R-:W-:-:S04]  /*18020*/  SEL R5, R5, RZ, !P0 ;  /* 0x000000ff05057207 */ /* 0x000fc80004000000 */
[----:B------:R-:W-:Y:S02]  /*18030*/  ISETP.NE.U32.AND P2, PT, R5, RZ, PT ;  /* 0x000000ff0500720c */ /* 0x000fe40003f45070 */
[----:B------:R-:W-:-:S04]  /*18040*/  ISETP.GT.AND P1, PT, R3, 0x10, PT ;  /* 0x000000100300780c */ /* 0x000fc80003f24270 */
[----:B------:R-:W-:-:S07]  /*18050*/  SEL R5, RZ, 0x4, !P1 ;  /* 0x00000004ff057807 */ /* 0x000fce0004800000 */
[----:B------:R1:W-:Y:S01]  /*18060*/  LDGSTS.E [R4+0x8c00], [R6.64], P2 ;  /* 0x08c0000006047fae */ /* 0x0003e20009121844 */
[----:B------:R-:W-:-:S04]  /*18070*/  SEL R5, R5, RZ, !P0 ;  /* 0x000000ff05057207 */ /* 0x000fc80004000000 */
[----:B------:R-:W-:Y:S02]  /*18080*/  ISETP.NE.U32.AND P1, PT, R5, RZ, PT ;  /* 0x000000ff0500720c */ /* 0x000fe40003f25070 */
[-C--:B--2---:R-:W-:Y:S02]  /*18090*/  IADD3 R14, P3, R14, R24.reuse, RZ ;  /* 0x000000180e0e7210 */ /* 0x084fe40007f7e0ff */
[----:B----4-:R-:W-:-:S03]  /*180a0*/  IADD3 R9, P4, R9, R24, RZ ;  /* 0x0000001809097210 */ /* 0x010fc60007f9e0ff */
[----:B-1----:R-:W-:Y:S01]  /*180b0*/  IMAD.MOV.U32 R6, RZ, RZ, R14 ;  /* 0x000000ffff067224 */ /* 0x002fe200078e000e */
[----:B------:R-:W-:Y:S01]  /*180c0*/  STL [R1+0x30c], R14 ;  /* 0x00030c0e01007387 */ /* 0x000fe20000100800 */
[----:B------:R-:W-:-:S04]  /*180d0*/  IMAD.X R16, R16, 0x1, R0, P3 ;  /* 0x0000000110107824 */ /* 0x000fc800018e0600 */
[----:B------:R-:W-:Y:S01]  /*180e0*/  IMAD.MOV.U32 R7, RZ, RZ, R16 ;  /* 0x000000ffff077224 */ /* 0x000fe200078e0010 */
[----:B------:R1:W-:Y:S01]  /*180f0*/  STL [R1+0x308], R16 ;  /* 0x0003081001007387 */ /* 0x0003e20000100800 */
[----:B------:R-:W-:-:S03]  /*18100*/  IMAD.X R10, R10, 0x1, R0, P4 ;  /* 0x000000010a0a7824 */ /* 0x000fc600020e0600 */
[----:B------:R2:W-:Y:S04]  /*18110*/  STL [R1+0x344], R9 ;  /* 0x0003440901007387 */ /* 0x0005e80000100800 */
[----:B------:R4:W-:Y:S04]  /*18120*/  LDGSTS.E [R4+0x8c80], [R6.64], P2 ;  /* 0x08c8000006047fae */ /* 0x0009e80009121844 */
[----:B------:R2:W-:Y:S04]  /*18130*/  STL [R1+0x340], R10 ;  /* 0x0003400a01007387 */ /* 0x0005e80000100800 */
[----:B-1----:R-:W5:Y:S01]  /*18140*/  LDL.LU R16, [R1+0x3c8] ;  /* 0x0003c80001107983 */ /* 0x002f620000300800 */
[----:B----4-:R-:W-:-:S03]  /*18150*/  MOV R6, R9 ;  /* 0x0000000900067202 */ /* 0x010fc60000000f00 */
[----:B--2---:R-:W2:Y:S01]  /*18160*/  LDL.LU R9, [R1+0x3cc] ;  /* 0x0003cc0001097983 */ /* 0x004ea20000300800 */
[-C--:B------:R-:W-:Y:S01]  /*18170*/  IADD3 R11, P3, R11, R24.reuse, RZ ;  /* 0x000000180b0b7210 */ /* 0x080fe20007f7e0ff */
[----:B------:R-:W-:Y:S01]  /*18180*/  IMAD.MOV.U32 R7, RZ, RZ, R10 ;  /* 0x000000ffff077224 */ /* 0x000fe200078e000a */
[----:B------:R-:W-:Y:S01]  /*18190*/  ISETP.GT.AND P2, PT, R3, 0x14, PT ;  /* 0x000000140300780c */ /* 0x000fe20003f44270 */
[----:B------:R-:W5:Y:S01]  /*181a0*/  LDL.LU R14, [R1+0x404] ;  /* 0x00040400010e7983 */ /* 0x000f620000300800 */
[----:B------:R-:W-:Y:S02]  /*181b0*/  IADD3 R19, P4, R19, R24, RZ ;  /* 0x0000001813137210 */ /* 0x000fe40007f9e0ff */
[----:B------:R-:W-:Y:S01]  /*181c0*/  SEL R5, RZ, 0x4, !P2 ;  /* 0x00000004ff057807 */ /* 0x000fe20005000000 */
[----:B------:R-:W5:Y:S04]  /*181d0*/  LDL.LU R10, [R1+0x40c] ;  /* 0x00040c00010a7983 */ /* 0x000f680000300800 */
[----:B------:R-:W-:Y:S01]  /*181e0*/  STL [R1+0x34c], R11 ;  /* 0x00034c0b01007387 */ /* 0x000fe20000100800 */
[----:B------:R-:W-:-:S03]  /*181f0*/  SEL R5, R5, RZ, !P0 ;  /* 0x000000ff05057207 */ /* 0x000fc60004000000 */
[----:B------:R1:W-:Y:S01]  /*18200*/  LDGSTS.E [R4+0x9000], [R6.64], P1 ;  /* 0x0900000006047fae */ /* 0x0003e20008921844 */
[----:B------:R-:W-:Y:S01]  /*18210*/  ISETP.NE.U32.AND P2, PT, R5, RZ, PT ;  /* 0x000000ff0500720c */ /* 0x000fe20003f45070 */
[----:B-1----:R-:W-:Y:S02]  /*18220*/  IMAD.MOV.U32 R6, RZ, RZ, R11 ;  /* 0x000000ffff067224 */ /* 0x002fe400078e000b */
[----:B---3--:R-:W-:-:S04]  /*18230*/  IMAD.X R15, R15, 0x1, R0, P3 ;  /* 0x000000010f0f7824 */ /* 0x008fc800018e0600 */
[----:B------:R-:W-:Y:S01]  /*18240*/  IMAD.MOV.U32 R7, RZ, RZ, R15 ;  /* 0x000000ffff077224 */ /* 0x000fe200078e000f */
[----:B------:R1:W-:Y:S01]  /*18250*/  STL [R1+0x348], R15 ;  /* 0x0003480f01007387 */ /* 0x0003e20000100800 */
[----:B------:R-:W-:-:S03]  /*18260*/  IMAD.X R21, R21, 0x1, R0, P4 ;  /* 0x0000000115157824 */ /* 0x000fc600020e0600 */
[----:B------:R-:W-:Y:S04]  /*18270*/  STL [R1+0x384], R19 ;  /* 0x0003841301007387 */ /* 0x000fe80000100800 */
[----:B------:R3:W-:Y:S04]  /*18280*/  LDGSTS.E [R4+0x9080], [R6.64], P1 ;  /* 0x0908000006047fae */ /* 0x0007e80008921844 */
[----:B-1----:R-:W4:Y:S04]  /*18290*/  LDL.LU R15, [R1+0x400] ;  /* 0x00040000010f7983 */ /* 0x002f280000300800 */
[----:B------:R-:W-:Y:S04]  /*182a0*/  STL [R1+0x380], R21 ;  /* 0x0003801501007387 */ /* 0x000fe80000100800 */
[----:B------:R-:W4:Y:S01]  /*182b0*/  LDL.LU R11, [R1+0x408] ;  /* 0x00040800010b7983 */ /* 0x000f220000300800 */
[----:B------:R-:W-:Y:S01]  /*182c0*/  IADD3 R17, P3, R17, R24, RZ ;  /* 0x0000001811117210 */ /* 0x000fe20007f7e0ff */
[----:B---3--:R-:W-:-:S02]  /*182d0*/  IMAD.MOV.U32 R6, RZ, RZ, R19 ;  /* 0x000000ffff067224 */ /* 0x008fc400078e0013 */
[----:B------:R-:W-:Y:S01]  /*182e0*/  IMAD.MOV.U32 R7, RZ, RZ, R21 ;  /* 0x000000ffff077224 */ /* 0x000fe200078e0015 */
[----:B------:R-:W-:-:S04]  /*182f0*/  IADD3.X R18, R18, R0, RZ, P3, !PT ;  /* 0x0000000012127210 */ /* 0x000fc80001ffe4ff */
[----:B------:R1:W-:Y:S01]  /*18300*/  LDGSTS.E [R4+0x9400], [R6.64], P2 ;  /* 0x0940000006047fae */ /* 0x0003e20009121844 */
[----:B------:R-:W-:-:S03]  /*18310*/  IADD3 R12, P4, R12, R24, RZ ;  /* 0x000000180c0c7210 */ /* 0x000fc60007f9e0ff */
[----:B------:R-:W-:Y:S02]  /*18320*/  STL [R1+0x38c], R17 ;  /* 0x00038c1101007387 */ /* 0x000fe40000100800 */
[----:B------:R-:W-:Y:S02]  /*18330*/  IMAD.X R13, R13, 0x1, R0, P4 ;  /* 0x000000010d0d7824 */ /* 0x000fe400020e0600 */
[----:B-1----:R-:W-:Y:S02]  /*18340*/  IMAD.MOV.U32 R6, RZ, RZ, R17 ;  /* 0x000000ffff067224 */ /* 0x002fe400078e0011 */
[----:B------:R-:W-:Y:S01]  /*18350*/  IMAD.MOV.U32 R7, RZ, RZ, R18 ;  /* 0x000000ffff077224 */ /* 0x000fe200078e0012 */
[----:B------:R-:W-:Y:S04]  /*18360*/  STL [R1+0x388], R18 ;  /* 0x0003881201007387 */ /* 0x000fe80000100800 */
[----:B------:R-:W-:Y:S04]  /*18370*/  STL [R1+0x3c4], R12 ;  /* 0x0003c40c01007387 */ /* 0x000fe80000100800 */
[----:B------:R1:W-:Y:S04]  /*18380*/  LDGSTS.E [R4+0x9480], [R6.64], P2 ;  /* 0x0948000006047fae */ /* 0x0003e80009121844 */
[----:B------:R3:W-:Y:S01]  /*18390*/  STL [R1+0x3c0], R13 ;  /* 0x0003c00d01007387 */ /* 0x0007e20000100800 */
[----:B-1----:R-:W-:-:S02]  /*183a0*/  IMAD.MOV.U32 R7, RZ, RZ, R13 ;  /* 0x000000ffff077224 */ /* 0x002fc400078e000d */
[----:B------:R-:W-:Y:S01]  /*183b0*/  IMAD.MOV.U32 R6, RZ, RZ, R12 ;  /* 0x000000ffff067224 */ /* 0x000fe200078e000c */
[----:B---3--:R-:W3:Y:S04]  /*183c0*/  LDL.LU R13, [R1+0x250] ;  /* 0x00025000010d7983 */ /* 0x008ee80000300800 */
        /* <DEDUP_REMOVED lines=10> */
[----:B--2---:R-:W-:-:S05]  /*18470*/  IADD3 R9, P3, R9, R24, RZ ;  /* 0x0000001809097210 */ /* 0x004fca0007f7e0ff */
[----:B-----5:R-:W-:Y:S02]  /*18480*/  IMAD.X R16, R16, 0x1, R0, P3 ;  /* 0x0000000110107824 */ /* 0x020fe400018e0600 */
[----:B-1----:R-:W-:-:S03]  /*18490*/  IMAD.MOV.U32 R6, RZ, RZ, R9 ;  /* 0x000000ffff067224 */ /* 0x002fc600078e0009 */
[----:B------:R-:W-:-:S05]  /*184a0*/  MOV R7, R16 ;  /* 0x0000001000077202 */ /* 0x000fca0000000f00 */
[----:B------:R1:W-:Y:S01]  /*184b0*/  LDGSTS.E [R4+0x9880], [R6.64], P1 ;  /* 0x0988000006047fae */ /* 0x0003e20008921844 */
[-C--:B------:R-:W-:Y:S02]  /*184c0*/  IADD3 R14, P1, R14, R24.reuse, RZ ;  /* 0x000000180e0e7210 */ /* 0x080fe40007f3e0ff */
[----:B------:R-:W-:Y:S01]  /*184d0*/  IADD3 R10, P3, R10, R24, RZ ;  /* 0x000000180a0a7210 */ /* 0x000fe20007f7e0ff */
[----:B------:R2:W-:Y:S04]  /*184e0*/  STL [R1+0x3cc], R9 ;  /* 0x0003cc0901007387 */ /* 0x0005e80000100800 */
[----:B------:R-:W-:Y:S04]  /*184f0*/  STL [R1+0x3c8], R16 ;  /* 0x0003c81001007387 */ /* 0x000fe80000100800 */
[----:B------:R-:W5:Y:S01]  /*18500*/  LDL.LU R19, [R1+0x25c] ;  /* 0x00025c0001137983 */ /* 0x000f620000300800 */
[----:B-1----:R-:W-:-:S03]  /*18510*/  IMAD.MOV.U32 R6, RZ, RZ, R14 ;  /* 0x000000ffff067224 */ /* 0x002fc600078e000e */
[----:B--2---:R-:W5:Y:S04]  /*18520*/  LDL.LU R9, [R1+0x294] ;  /* 0x0002940001097983 */ /* 0x004f680000300800 */
[----:B------:R1:W-:Y:S01]  /*18530*/  STL [R1+0x404], R14 ;  /* 0x0004040e01007387 */ /* 0x0003e20000100800 */
[----:B----4-:R-:W-:-:S04]  /*18540*/  IMAD.X R15, R15, 0x1, R0, P1 ;  /* 0x000000010f0f7824 */ /* 0x010fc800008e0600 */
[----:B------:R-:W-:Y:S01]  /*18550*/  IMAD.MOV.U32 R7, RZ, RZ, R15 ;  /* 0x000000ffff077224 */ /* 0x000fe200078e000f */
[----:B------:R-:W-:Y:S01]  /*18560*/  STL [R1+0x400], R15 ;  /* 0x0004000f01007387 */ /* 0x000fe20000100800 */
[----:B------:R-:W-:-:S03]  /*18570*/  IMAD.X R11, R11, 0x1, R0, P3 ;  /* 0x000000010b0b7824 */ /* 0x000fc600018e0600 */
[----:B------:R4:W-:Y:S04]  /*18580*/  STL [R1+0x40c], R10 ;  /* 0x00040c0a01007387 */ /* 0x0009e80000100800 */
[----:B------:R-:W2:Y:S04]  /*18590*/  LDL.LU R21, [R1+0x258] ;  /* 0x0002580001157983 */ /* 0x000ea80000300800 */
[----:B------:R4:W-:Y:S04]  /*185a0*/  STL [R1+0x408], R11 ;  /* 0x0004080b01007387 */ /* 0x0009e80000100800 */
[----:B-1----:R-:W2:Y:S04]  /*185b0*/  LDL.LU R14, [R1+0x290] ;  /* 0x00029000010e7983 */ /* 0x002ea80000300800 */
[----:B------:R1:W-:Y:S04]  /*185c0*/  LDGSTS.E [R4+0x9c00], [R6.64], P2 ;  /* 0x09c0000006047fae */ /* 0x0003e80009121844 */
[----:B------:R-:W2:Y:S01]  /*185d0*/  LDL.LU R16, [R1+0x298] ;  /* 0x0002980001107983 */ /* 0x000ea20000300800 */
[----:B-1----:R-:W-:-:S03]  /*185e0*/  IMAD.MOV.U32 R6, RZ, RZ, R10 ;  /* 0x000000ffff067224 */ /* 0x002fc600078e000a */
[----:B----4-:R-:W4:Y:S01]  /*185f0*/  LDL.LU R10, [R1+0x29c] ;  /* 0x00029c00010a7983 */ /* 0x010f220000300800 */
[----:B------:R-:W-:-:S03]  /*18600*/  IMAD.MOV.U32 R7, RZ, RZ, R11 ;  /* 0x000000ffff077224 */ /* 0x000fc600078e000b */
[----:B------:R-:W4:Y:S04]  /*18610*/  LDL.LU R18, [R1+0x2d0] ;  /* 0x0002d00001127983 */ /* 0x000f280000300800 */
[----:B------:R-:W4:Y:S01]  /*18620*/  LDL.LU R11, [R1+0x2d4] ;  /* 0x0002d400010b7983 */ /* 0x000f220000300800 */
[----:B------:R-:W-:-:S03]  /*18630*/  ISETP.GT.AND P1, PT, R3, 0x1, PT ;  /* 0x000000010300780c */ /* 0x000fc60003f24270 */
[----:B------:R1:W-:Y:S02]  /*18640*/  LDGSTS.E [R4+0x9c80], [R6.64], P2 ;  /* 0x09c8000006047fae */ /* 0x0003e40009121844 */
[----:B-1----:R-:W-:Y:S02]  /*18650*/  SEL R4, RZ, 0x4, !P1 ;  /* 0x00000004ff047807 */ /* 0x002fe40004800000 */
[----:B---3--:R-:W-:-:S04]  /*18660*/  IADD3 R12, P1, R12, R24, RZ ;  /* 0x000000180c0c7210 */ /* 0x008fc80007f3e0ff */
[----:B------:R-:W-:Y:S01]  /*18670*/  IADD3.X R13, R13, R0, RZ, P1, !PT ;  /* 0x000000000d0d7210 */ /* 0x000fe20000ffe4ff */
[----:B------:R-:W-:Y:S04]  /*18680*/  STL [R1+0x254], R12 ;  /* 0x0002540c01007387 */ /* 0x000fe80000100800 */
[----:B------:R1:W-:Y:S04]  /*18690*/  STL [R1+0x250], R13 ;  /* 0x0002500d01007387 */ /* 0x0003e80000100800 */
[----:B------:R-:W3:Y:S01]  /*186a0*/  LDL.LU R17, [R1+0x2d8] ;  /* 0x0002d80001117983 */ /* 0x000ee20000300800 */
[----:B------:R-:W-:-:S03]  /*186b0*/  IMAD.MOV.U32 R7, RZ, RZ, R13 ;  /* 0x000000ffff077224 */ /* 0x000fc600078e000d */
[----:B------:R-:W3:Y:S01]  /*186c0*/  LDL.LU R15, [R1+0x2dc] ;  /* 0x0002dc00010f7983 */ /* 0x000ee20000300800 */
[----:B------:R-:W-:-:S03]  /*186d0*/  IMAD.MOV.U32 R6, RZ, RZ, R12 ;  /* 0x000000ffff067224 */ /* 0x000fc600078e000c */
[----:B-1----:R-:W3:Y:S04]  /*186e0*/  LDL.LU R13, [R1+0x310] ;  /* 0x00031000010d7983 */ /* 0x002ee80000300800 */
[----:B------:R-:W3:Y:S01]  /*186f0*/  LDL.LU R12, [R1+0x314] ;  /* 0x00031400010c7983 */ /* 0x000ee20000300800 */
[----:B------:R-:W-:Y:S01]  /*18700*/  SEL R4, R4, RZ, !P0 ;  /* 0x000000ff04047207 */ /* 0x000fe20004000000 */
[----:B------:R-:W-:Y:S01]  /*18710*/  IMAD.SHL.U32 R145, R147, 0x4, RZ ;  /* 0x0000000493917824 */ /* 0x000fe200078e00ff */
[----:B------:R-:W-:Y:S02]  /*18720*/  ISETP.GT.AND P1, PT, R3, 0x5, PT ;  /* 0x000000050300780c */ /* 0x000fe40003f24270 */
[----:B------:R-:W-:Y:S01]  /*18730*/  ISETP.NE.U32.AND P2, PT, R4, RZ, PT ;  /* 0x000000ff0400720c */ /* 0x000fe20003f45070 */
[----:B------:R-:W-:Y:S01]  /*18740*/  HMMA.1688.F32.TF32 R48, R220, R22, R48 ;  /* 0x00000016dc30723c */ /* 0x000fe20000081030 */
[----:B------:R-:W-:-:S07]  /*18750*/  SEL R5, RZ, 0x4, !P1 ;  /* 0x00000004ff057807 */ /* 0x000fce0004800000 */
[----:B------:R-:W-:Y:S01]  /*18760*/  HMMA.1688.F32.TF32 R124, R216, R22, R124 ;  /* 0x00000016d87c723c */ /* 0x000fe2000008107c */
[----:B------:R-:W-:-:S07]  /*18770*/  SEL R5, R5, RZ, !P0 ;  /* 0x000000ff05057207 */ /* 0x000fce0004000000 */
[----:B------:R-:W-:Y:S07]  /*18780*/  HMMA.1688.F32.TF32 R68, R212, R22, R68 ;  /* 0x00000016d444723c */ /* 0x000fee0000081044 */
[----:B------:R-:W-:-:S05]  /*18790*/  LOP3.LUT R23, R145, 0x20, RZ, 0x3c, !PT ;  /* 0x0000002091177812 */ /* 0x000fca00078e3cff */
[----:B------:R-:W-:Y:S01]  /*187a0*/  IMAD R4, R252, 0x2000, R23 ;  /* 0x00002000fc047824 */ /* 0x000fe200078e0217 */
[----:B------:R-:W-:-:S04]  /*187b0*/  ISETP.NE.U32.AND P1, PT, R5, RZ, PT ;  /* 0x000000ff0500720c */ /* 0x000fc80003f25070 */
[----:B------:R1:W-:Y:S01]  /*187c0*/  LDGSTS.E [R4+0x8100], [R6.64], P2 ;  /* 0x0810000006047fae */ /* 0x0003e20009121844 */
[-C--:B-----5:R-:W-:Y:S02]  /*187d0*/  IADD3 R19, P3, R19, R24.reuse, RZ ;  /* 0x0000001813137210 */ /* 0x0a0fe40007f7e0ff */
[----:B------:R-:W-:-:S03]  /*187e0*/  IADD3 R9, P4, R9, R24, RZ ;  /* 0x0000001809097210 */ /* 0x000fc60007f9e0ff */
[----:B-1----:R-:W-:Y:S01]  /*187f0*/  IMAD.MOV.U32 R6, RZ, RZ, R19 ;  /* 0x000000ffff067224 */ /* 0x002fe200078e0013 */
[----:B------:R-:W-:Y:S01]  /*18800*/  STL [R1+0x25c], R19 ;  /* 0x00025c1301007387 */ /* 0x000fe20000100800 */
[----:B--2---:R-:W-:-:S04]  /*18810*/  IMAD.X R21, R21, 0x1, R0, P3 ;  /* 0x0000000115157824 */ /* 0x004fc800018e0600 */
[----:B------:R-:W-:Y:S01]  /*18820*/  IMAD.MOV.U32 R7, RZ, RZ, R21 ;  /* 0x000000ffff077224 */ /* 0x000fe200078e0015 */
[----:B------:R-:W-:Y:S01]  /*18830*/  STL [R1+0x258], R21 ;  /* 0x0002581501007387 */ /* 0x000fe20000100800 */
[----:B------:R-:W-:-:S03]  /*18840*/  IMAD.X R14, R14, 0x1, R0, P4 ;  /* 0x000000010e0e7824 */ /* 0x000fc600020e0600 */
[----:B------:R1:W-:Y:S04]  /*18850*/  LDGSTS.E [R4+0x8180], [R6.64], P2 ;  /* 0x0818000006047fae */ /* 0x0003e80009121844 */
[----:B------:R-:W-:Y:S01]  /*18860*/  STL [R1+0x294], R9 ;  /* 0x0002940901007387 */ /* 0x000fe20000100800 */
[----:B------:R-:W-:-:S03]  /*18870*/  ISETP.GT.AND P2, PT, R3, 0x9, PT ;  /* 0x000000090300780c */ /* 0x000fc60003f44270 */
[----:B------:R2:W-:Y:S01]  /*18880*/  STL [R1+0x290], R14 ;  /* 0x0002900e01007387 */ /* 0x0005e20000100800 */
[----:B-1----:R-:W-:Y:S02]  /*18890*/  MOV R6, R9 ;  /* 0x0000000900067202 */ /* 0x002fe40000000f00 */
[-C--:B----4-:R-:W-:Y:S01]  /*188a0*/  IADD3 R10, P3, R10, R24.reuse, RZ ;  /* 0x000000180a0a7210 */ /* 0x090fe20007f7e0ff */
[----:B------:R-:W-:Y:S02]  /*188b0*/  IMAD.MOV.U32 R7, RZ, RZ, R14 ;  /* 0x000000ffff077224 */ /* 0x000fe400078e000e */
[----:B--2---:R-:W2:Y:S02]  /*188c0*/  LDL.LU R14, [R1+0x31c] ;  /* 0x00031c00010e7983 */ /* 0x004ea40000300800 */
[----:B------:R-:W-:Y:S02]  /*188d0*/  IMAD.X R16, R16, 0x1, R0, P3 ;  /* 0x0000000110107824 */ /* 0x000fe400018e0600 */
[----:B------:R-:W4:Y:S01]  /*188e0*/  LDL.LU R9, [R1+0x354] ;  /* 0x0003540001097983 */ /* 0x000f220000300800 */
[----:B------:R-:W-:-:S03]  /*188f0*/  IADD3 R11, P4, R11, R24, RZ ;  /* 0x000000180b0b7210 */ /* 0x000fc60007f9e0ff */
[----:B------:R-:W-:Y:S02]  /*18900*/  STL [R1+0x29c], R10 ;  /* 0x00029c0a01007387 */ /* 0x000fe40000100800 */
[----:B------:R-:W-:Y:S02]  /*18910*/  IMAD.X R18, R18, 0x1, R0, P4 ;  /* 0x0000000112127824 */ /* 0x000fe400020e0600 */
[----:B------:R1:W-:Y:S01]  /*18920*/  LDGSTS.E [R4+0x8500], [R6.64], P1 ;  /* 0x0850000006047fae */ /* 0x0003e20008921844 */
[----:B------:R-:W-:-:S03]  /*18930*/  SEL R5, RZ, 0x4, !P2 ;  /* 0x00000004ff057807 */ /* 0x000fc60005000000 */
[----:B------:R5:W-:Y:S04]  /*18940*/  STL [R1+0x298], R16 ;  /* 0x0002981001007387 */ /* 0x000be80000100800 */
[----:B------:R3:W-:Y:S01]  /*18950*/  STL [R1+0x2d4], R11 ;  /* 0x0002d40b01007387 */ /* 0x0007e20000100800 */
[----:B-1----:R-:W-:-:S03]  /*18960*/  IMAD.MOV.U32 R7, RZ, RZ, R16 ;  /* 0x000000ffff077224 */ /* 0x002fc600078e0010 */
[----:B-----5:R-:W5:Y:S01]  /*18970*/  LDL.LU R16, [R1+0x318] ;  /* 0x0003180001107983 */ /* 0x020f620000300800 */
[----:B------:R-:W-:Y:S01]  /*18980*/  IMAD.MOV.U32 R6, RZ, RZ, R10 ;  /* 0x000000ffff067224 */ /* 0x000fe200078e000a */
[----:B------:R-:W-:Y:S02]  /*18990*/  SEL R5, R5, RZ, !P0 ;  /* 0x000000ff05057207 */ /* 0x000fe40004000000 */
[----:B------:R-:W-:Y:S04]  /*189a0*/  STL [R1+0x2d0], R18 ;  /* 0x0002d01201007387 */ /* 0x000fe80000100800 */
[----:B------:R-:W5:Y:S01]  /*189b0*/  LDL.LU R10, [R1+0x350] ;  /* 0x00035000010a7983 */ /* 0x000f620000300800 */
[----:B------:R-:W-:-:S03]  /*189c0*/  ISETP.NE.U32.AND P2, PT, R5, RZ, PT ;  /* 0x000000ff0500720c */ /* 0x000fc60003f45070 */
[----:B------:R1:W-:Y:S01]  /*189d0*/  LDGSTS.E [R4+0x8580], [R6.64], P1 ;  /* 0x0858000006047fae */ /* 0x0003e20008921844 */
[----:B---3--:R-:W-:-:S04]  /*189e0*/  IADD3 R15, P3, R15, R24, RZ ;  /* 0x000000180f0f7210 */ /* 0x008fc80007f7e0ff */
[----:B------:R-:W-:Y:S02]  /*189f0*/  IADD3.X R17, R17, R0, RZ, P3, !PT ;  /* 0x0000000011117210 */ /* 0x000fe40001ffe4ff */
[----:B------:R-:W-:Y:S01]  /*18a00*/  IADD3 R12, P4, R12, R24, RZ ;  /* 0x000000180c0c7210 */ /* 0x000fe20007f9e0ff */
[----:B-1----:R-:W-:Y:S02]  /*18a10*/  IMAD.MOV.U32 R6, RZ, RZ, R11 ;  /* 0x000000ffff067224 */ /* 0x002fe400078e000b */
[----:B------:R-:W-:Y:S01]  /*18a20*/  IMAD.MOV.U32 R7, RZ, RZ, R18 ;  /* 0x000000ffff077224 */ /* 0x000fe200078e0012 */
[----:B------:R-:W5:Y:S01]  /*18a30*/  LDL.LU R11, [R1+0x35c] ;  /* 0x00035c00010b7983 */ /* 0x000f620000300800 */
[----:B------:R-:W-:-:S03]  /*18a40*/  IMAD.X R13, R13, 0x1, R0, P4 ;  /* 0x000000010d0d7824 */ /* 0x000fc600020e0600 */
[----:B------:R-:W5:Y:S04]  /*18a50*/  LDL.LU R19, [R1+0x394] ;  /* 0x0003940001137983 */ /* 0x000f680000300800 */
[----:B------:R1:W-:Y:S04]  /*18a60*/  STL [R1+0x2dc], R15 ;  /* 0x0002dc0f01007387 */ /* 0x0003e80000100800 */
[----:B------:R1:W-:Y:S04]  /*18a70*/  LDGSTS.E [R4+0x8900], [R6.64], P2 ;  /* 0x0890000006047fae */ /* 0x0003e80009121844 */
[----:B------:R1:W-:Y:S04]  /*18a80*/  STL [R1+0x2d8], R17 ;  /* 0x0002d81101007387 */ /* 0x0003e80000100800 */
[----:B------:R-:W-:Y:S01]  /*18a90*/  STL [R1+0x314], R12 ;  /* 0x0003140c01007387 */ /* 0x000fe20000100800 */
[----:B-1----:R-:W-:-:S03]  /*18aa0*/  IMAD.MOV.U32 R6, RZ, RZ, R15 ;  /* 0x000000ffff067224 */ /* 0x002fc600078e000f */
[----:B------:R-:W5:Y:S04]  /*18ab0*/  LDL.LU R15, [R1+0x358] ;  /* 0x00035800010f7983 */ /* 0x000f680000300800 */
[----:B------:R1:W-:Y:S04]  /*18ac0*/  STL [R1+0x310], R13 ;  /* 0x0003100d01007387 */ /* 0x0003e80000100800 */
[----:B------:R-:W5:Y:S01]  /*18ad0*/  LDL.LU R21, [R1+0x390] ;  /* 0x0003900001157983 */ /* 0x000f620000300800 */
[----:B------:R-:W-:-:S03]  /*18ae0*/  IMAD.MOV.U32 R7, RZ, RZ, R17 ;  /* 0x000000ffff077224 */ /* 0x000fc600078e0011 */
[----:B------:R-:W5:Y:S04]  /*18af0*/  LDL.LU R18, [R1+0x398] ;  /* 0x0003980001127983 */ /* 0x000f680000300800 */
[----:B------:R-:W5:Y:S04]  /*18b00*/  LDL.LU R17, [R1+0x39c] ;  /* 0x00039c0001117983 */ /* 0x000f680000300800 */
[----:B------:R1:W-:Y:S02]  /*18b10*/  LDGSTS.E [R4+0x8980], [R6.64], P2 ;  /* 0x0898000006047fae */ /* 0x0003e40009121844 */
[----:B-1----:R-:W-:-:S02]  /*18b20*/  IMAD.MOV.U32 R7, RZ, RZ, R13 ;  /* 0x000000ffff077224 */ /* 0x002fc400078e000d */
[----:B------:R-:W-:Y:S01]  /*18b30*/  IMAD.MOV.U32 R6, RZ, RZ, R12 ;  /* 0x000000ffff067224 */ /* 0x000fe200078e000c */
[----:B------:R-:W5:Y:S04]  /*18b40*/  LDL.LU R13, [R1+0x3d0] ;  /* 0x0003d000010d7983 */ /* 0x000f680000300800 */
[----:B------:R-:W5:Y:S01]  /*18b50*/  LDL.LU R12, [R1+0x3d4] ;  /* 0x0003d400010c7983 */ /* 0x000f620000300800 */
        /* <DEDUP_REMOVED lines=10> */
[----:B----4-:R-:W-:Y:S02]  /*18c00*/  IADD3 R9, P4, R9, R24, RZ ;  /* 0x0000001809097210 */ /* 0x010fe40007f9e0ff */
[----:B-1----:R-:W-:Y:S01]  /*18c10*/  MOV R6, R14 ;  /* 0x0000000e00067202 */ /* 0x002fe20000000f00 */
[----:B------:R-:W-:Y:S01]  /*18c20*/  STL [R1+0x31c], R14 ;  /* 0x00031c0e01007387 */ /* 0x000fe20000100800 */
[----:B-----5:R-:W-:-:S04]  /*18c30*/  IMAD.X R16, R16, 0x1, R0, P3 ;  /* 0x0000000110107824 */ /* 0x020fc800018e0600 */
[----:B------:R-:W-:Y:S01]  /*18c40*/  IMAD.MOV.U32 R7, RZ, RZ, R16 ;  /* 0x000000ffff077224 */ /* 0x000fe200078e0010 */
[----:B------:R1:W-:Y:S01]  /*18c50*/  STL [R1+0x318], R16 ;  /* 0x0003181001007387 */ /* 0x0003e20000100800 */
[----:B------:R-:W-:-:S03]  /*18c60*/  IMAD.X R10, R10, 0x1, R0, P4 ;  /* 0x000000010a0a7824 */ /* 0x000fc600020e0600 */
[----:B------:R2:W-:Y:S04]  /*18c70*/  STL [R1+0x354], R9 ;  /* 0x0003540901007387 */ /* 0x0005e80000100800 */
[----:B------:R4:W-:Y:S04]  /*18c80*/  LDGSTS.E [R4+0x8d80], [R6.64], P1 ;  /* 0x08d8000006047fae */ /* 0x0009e80008921844 */
[----:B------:R5:W-:Y:S04]  /*18c90*/  STL [R1+0x350], R10 ;  /* 0x0003500a01007387 */ /* 0x000be80000100800 */
[----:B-1----:R-:W3:Y:S01]  /*18ca0*/  LDL.LU R16, [R1+0x3d8] ;  /* 0x0003d80001107983 */ /* 0x002ee20000300800 */
[----:B----4-:R-:W-:-:S03]  /*18cb0*/  IMAD.MOV.U32 R6, RZ, RZ, R9 ;  /* 0x000000ffff067224 */ /* 0x010fc600078e0009 */
[----:B--2---:R-:W2:Y:S01]  /*18cc0*/  LDL.LU R9, [R1+0x3dc] ;  /* 0x0003dc0001097983 */ /* 0x004ea20000300800 */
[-C--:B-----5:R-:W-:Y:S02]  /*18cd0*/  IADD3 R11, P3, R11, R24.reuse, RZ ;  /* 0x000000180b0b7210 */ /* 0x0a0fe40007f7e0ff */
[----:B------:R-:W-:Y:S01]  /*18ce0*/  ISETP.GT.AND P1, PT, R3, 0x15, PT ;  /* 0x000000150300780c */ /* 0x000fe20003f24270 */
[----:B------:R-:W-:Y:S01]  /*18cf0*/  IMAD.MOV.U32 R7, RZ, RZ, R10 ;  /* 0x000000ffff077224 */ /* 0x000fe200078e000a */
[----:B------:R-:W-:Y:S01]  /*18d00*/  IADD3 R19, P4, R19, R24, RZ ;  /* 0x0000001813137210 */ /* 0x000fe20007f9e0ff */
[----:B------:R-:W4:Y:S01]  /*18d10*/  LDL.LU R14, [R1+0x414] ;  /* 0x00041400010e7983 */ /* 0x000f220000300800 */
[----:B------:R-:W-:-:S03]  /*18d20*/  SEL R5, RZ, 0x4, !P1 ;  /* 0x00000004ff057807 */ /* 0x000fc60004800000 */
[----:B------:R-:W5:Y:S01]  /*18d30*/  LDL.LU R10, [R1+0x41c] ;  /* 0x00041c00010a7983 */ /* 0x000f620000300800 */
[----:B------:R-:W-:-:S03]  /*18d40*/  SEL R5, R5, RZ, !P0 ;  /* 0x000000ff05057207 */ /* 0x000fc60004000000 */
[----:B------:R-:W-:Y:S04]  /*18d50*/  STL [R1+0x35c], R11 ;  /* 0x00035c0b01007387 */ /* 0x000fe80000100800 */
[----:B------:R1:W-:Y:S01]  /*18d60*/  LDGSTS.E [R4+0x9100], [R6.64], P2 ;  /* 0x0910000006047fae */ /* 0x0003e20009121844 */
[----:B------:R-:W-:-:S04]  /*18d70*/  IMAD.X R15, R15, 0x1, R0, P3 ;  /* 0x000000010f0f7824 */ /* 0x000fc800018e0600 */
[----:B-1----:R-:W-:Y:S01]  /*18d80*/  IMAD.MOV.U32 R7, RZ, RZ, R15 ;  /* 0x000000ffff077224 */ /* 0x002fe200078e000f */
[----:B------:R1:W-:Y:S01]  /*18d90*/  STL [R1+0x358], R15 ;  /* 0x0003580f01007387 */ /* 0x0003e20000100800 */
[----:B------:R-:W-:-:S03]  /*18da0*/  IMAD.X R21, R21, 0x1, R0, P4 ;  /* 0x0000000115157824 */ /* 0x000fc600020e0600 */
[----:B------:R-:W-:Y:S01]  /*18db0*/  STL [R1+0x394], R19 ;  /* 0x0003941301007387 */ /* 0x000fe20000100800 */
[----:B------:R-:W-:Y:S01]  /*18dc0*/  ISETP.NE.U32.AND P1, PT, R5, RZ, PT ;  /* 0x000000ff0500720c */ /* 0x000fe20003f25070 */
[----:B------:R-:W-:Y:S02]  /*18dd0*/  IMAD.MOV.U32 R6, RZ, RZ, R11 ;  /* 0x000000ffff067224 */ /* 0x000fe400078e000b */
[----:B-1----:R-:W5:Y:S04]  /*18de0*/  LDL.LU R15, [R1+0x410] ;  /* 0x00041000010f7983 */ /* 0x002f680000300800 */
[----:B------:R-:W-:Y:S04]  /*18df0*/  STL [R1+0x390], R21 ;  /* 0x0003901501007387 */ /* 0x000fe80000100800 */
[----:B------:R-:W5:Y:S01]  /*18e00*/  LDL.LU R11, [R1+0x418] ;  /* 0x00041800010b7983 */ /* 0x000f620000300800 */
[----:B------:R-:W-:-:S03]  /*18e10*/  IADD3 R17, P3, R17, R24, RZ ;  /* 0x0000001811117210 */ /* 0x000fc60007f7e0ff */
[----:B------:R1:W-:Y:S02]  /*18e20*/  LDGSTS.E [R4+0x9180], [R6.64], P2 ;  /* 0x0918000006047fae */ /* 0x0003e40009121844 */
[----:B------:R-:W-:Y:S01]  /*18e30*/  IMAD.X R18, R18, 0x1, R0, P3 ;  /* 0x0000000112127824 */ /* 0x000fe200018e0600 */
[----:B-1----:R-:W-:Y:S01]  /*18e40*/  MOV R6, R19 ;  /* 0x0000001300067202 */ /* 0x002fe20000000f00 */
[----:B------:R-:W-:Y:S01]  /*18e50*/  IMAD.MOV.U32 R7, RZ, RZ, R21 ;  /* 0x000000ffff077224 */ /* 0x000fe200078e0015 */
[----:B------:R-:W-:-:S04]  /*18e60*/  IADD3 R12, P4, R12, R24, RZ ;  /* 0x000000180c0c7210 */ /* 0x000fc80007f9e0ff */
[----:B------:R1:W-:Y:S01]  /*18e70*/  LDGSTS.E [R4+0x9500], [R6.64], P1 ;  /* 0x0950000006047fae */ /* 0x0003e20008921844 */
[----:B------:R-:W-:-:S03]  /*18e80*/  IMAD.X R13, R13, 0x1, R0, P4 ;  /* 0x000000010d0d7824 */ /* 0x000fc600020e0600 */
[----:B------:R-:W-:Y:S04]  /*18e90*/  STL [R1+0x39c], R17 ;  /* 0x00039c1101007387 */ /* 0x000fe80000100800 */
[----:B------:R-:W-:Y:S01]  /*18ea0*/  STL [R1+0x398], R18 ;  /* 0x0003981201007387 */ /* 0x000fe20000100800 */
[----:B-1----:R-:W-:Y:S02]  /*18eb0*/  IMAD.MOV.U32 R6, RZ, RZ, R17 ;  /* 0x000000ffff067224 */ /* 0x002fe400078e0011 */
[----:B------:R-:W-:Y:S01]  /*18ec0*/  IMAD.MOV.U32 R7, RZ, RZ, R18 ;  /* 0x000000ffff077224 */ /* 0x000fe200078e0012 */
[----:B------:R-:W-:Y:S04]  /*18ed0*/  STL [R1+0x3d4], R12 ;  /* 0x0003d40c01007387 */ /* 0x000fe80000100800 */
[----:B------:R1:W-:Y:S04]  /*18ee0*/  LDGSTS.E [R4+0x9580], [R6.64], P1 ;  /* 0x0958000006047fae */ /* 0x0003e80008921844 */
[----:B------:R1:W-:Y:S02]  /*18ef0*/  STL [R1+0x3d0], R13 ;  /* 0x0003d00d01007387 */ /* 0x0003e40000100800 */
        /* <DEDUP_REMOVED lines=13> */
[----:B--2---:R-:W-:-:S04]  /*18fd0*/  IADD3 R9, P3, R9, R24, RZ ;  /* 0x0000001809097210 */ /* 0x004fc80007f7e0ff */
[----:B---3--:R-:W-:Y:S01]  /*18fe0*/  IADD3.X R16, R16, R0, RZ, P3, !PT ;  /* 0x0000000010107210 */ /* 0x008fe20001ffe4ff */
[----:B-1----:R-:W-:-:S04]  /*18ff0*/  IMAD.MOV.U32 R6, RZ, RZ, R9 ;  /* 0x000000ffff067224 */ /* 0x002fc800078e0009 */
[----:B------:R-:W-:-:S05]  /*19000*/  IMAD.MOV.U32 R7, RZ, RZ, R16 ;  /* 0x000000ffff077224 */ /* 0x000fca00078e0010 */
[----:B------:R1:W-:Y:S01]  /*19010*/  LDGSTS.E [R4+0x9980], [R6.64], P2 ;  /* 0x0998000006047fae */ /* 0x0003e20009121844 */
[-C--:B----4-:R-:W-:Y:S02]  /*19020*/  IADD3 R14, P2, R14, R24.reuse, RZ ;  /* 0x000000180e0e7210 */ /* 0x090fe40007f5e0ff */
[----:B-----5:R-:W-:Y:S01]  /*19030*/  IADD3 R10, P3, R10, R24, RZ ;  /* 0x000000180a0a7210 */ /* 0x020fe20007f7e0ff */
[----:B------:R2:W-:Y:S04]  /*19040*/  STL [R1+0x3dc], R9 ;  /* 0x0003dc0901007387 */ /* 0x0005e80000100800 */
[----:B------:R-:W-:Y:S04]  /*19050*/  STL [R1+0x3d8], R16 ;  /* 0x0003d81001007387 */ /* 0x000fe80000100800 */
[----:B------:R-:W3:Y:S01]  /*19060*/  LDL.LU R19, [R1+0x26c] ;  /* 0x00026c0001137983 */ /* 0x000ee20000300800 */
[----:B-1----:R-:W-:-:S03]  /*19070*/  IMAD.MOV.U32 R6, RZ, RZ, R14 ;  /* 0x000000ffff067224 */ /* 0x002fc600078e000e */
[----:B--2---:R-:W2:Y:S04]  /*19080*/  LDL.LU R9, [R1+0x2a4] ;  /* 0x0002a40001097983 */ /* 0x004ea80000300800 */
[----:B------:R1:W-:Y:S01]  /*19090*/  STL [R1+0x414], R14 ;  /* 0x0004140e01007387 */ /* 0x0003e20000100800 */
[----:B------:R-:W-:-:S04]  /*190a0*/  IMAD.X R15, R15, 0x1, R0, P2 ;  /* 0x000000010f0f7824 */ /* 0x000fc800010e0600 */
[----:B------:R-:W-:Y:S01]  /*190b0*/  IMAD.MOV.U32 R7, RZ, RZ, R15 ;  /* 0x000000ffff077224 */ /* 0x000fe200078e000f */
[----:B------:R-:W-:Y:S01]  /*190c0*/  STL [R1+0x410], R15 ;  /* 0x0004100f01007387 */ /* 0x000fe20000100800 */
[----:B------:R-:W-:-:S03]  /*190d0*/  IMAD.X R11, R11, 0x1, R0, P3 ;  /* 0x000000010b0b7824 */ /* 0x000fc600018e0600 */
[----:B------:R4:W-:Y:S04]  /*190e0*/  STL [R1+0x41c], R10 ;  /* 0x00041c0a01007387 */ /* 0x0009e80000100800 */
[----:B------:R-:W5:Y:S04]  /*190f0*/  LDL.LU R21, [R1+0x268] ;  /* 0x0002680001157983 */ /* 0x000f680000300800 */
[----:B------:R4:W-:Y:S04]  /*19100*/  STL [R1+0x418], R11 ;  /* 0x0004180b01007387 */ /* 0x0009e80000100800 */
[----:B-1----:R-:W5:Y:S04]  /*19110*/  LDL.LU R14, [R1+0x2a0] ;  /* 0x0002a000010e7983 */ /* 0x002f680000300800 */
[----:B------:R1:W-:Y:S04]  /*19120*/  LDGSTS.E [R4+0x9d00], [R6.64], P1 ;  /* 0x09d0000006047fae */ /* 0x0003e80008921844 */
[----:B------:R-:W5:Y:S01]  /*19130*/  LDL.LU R16, [R1+0x2a8] ;  /* 0x0002a80001107983 */ /* 0x000f620000300800 */
[----:B-1----:R-:W-:-:S03]  /*19140*/  IMAD.MOV.U32 R6, RZ, RZ, R10 ;  /* 0x000000ffff067224 */ /* 0x002fc600078e000a */
[----:B----4-:R-:W4:Y:S01]  /*19150*/  LDL.LU R10, [R1+0x2ac] ;  /* 0x0002ac00010a7983 */ /* 0x010f220000300800 */
[----:B------:R-:W-:-:S03]  /*19160*/  MOV R7, R11 ;  /* 0x0000000b00077202 */ /* 0x000fc60000000f00 */
[----:B------:R-:W4:Y:S04]  /*19170*/  LDL.LU R18, [R1+0x2e0] ;  /* 0x0002e00001127983 */ /* 0x000f280000300800 */
[----:B------:R-:W4:Y:S04]  /*19180*/  LDL.LU R11, [R1+0x2e4] ;  /* 0x0002e400010b7983 */ /* 0x000f280000300800 */
[----:B------:R1:W-:Y:S01]  /*19190*/  LDGSTS.E [R4+0x9d80], [R6.64], P1 ;  /* 0x09d8000006047fae */ /* 0x0003e20008921844 */
[----:B------:R-:W-:-:S04]  /*191a0*/  ISETP.GT.AND P1, PT, R3, 0x2, PT ;  /* 0x000000020300780c */ /* 0x000fc80003f24270 */
[----:B-1----:R-:W-:Y:S02]  /*191b0*/  SEL R4, RZ, 0x4, !P1 ;  /* 0x00000004ff047807 */ /* 0x002fe40004800000 */
[----:B------:R-:W-:-:S05]  /*191c0*/  IADD3 R12, P1, R12, R24, RZ ;  /* 0x000000180c0c7210 */ /* 0x000fca0007f3e0ff */
[----:B------:R-:W-:Y:S01]  /*191d0*/  IMAD.X R13, R13, 0x1, R0, P1 ;  /* 0x000000010d0d7824 */ /* 0x000fe200008e0600 */
[----:B------:R-:W-:Y:S04]  /*191e0*/  STL [R1+0x264], R12 ;  /* 0x0002640c01007387 */ /* 0x000fe80000100800 */
[----:B------:R1:W-:Y:S04]  /*191f0*/  STL [R1+0x260], R13 ;  /* 0x0002600d01007387 */ /* 0x0003e80000100800 */
[----:B------:R-:W4:Y:S04]  /*19200*/  LDL.LU R17, [R1+0x2e8] ;  /* 0x0002e80001117983 */ /* 0x000f280000300800 */
[----:B------:R-:W4:Y:S01]  /*19210*/  LDL.LU R15, [R1+0x2ec] ;  /* 0x0002ec00010f7983 */ /* 0x000f220000300800 */
[----:B------:R-:W-:-:S02]  /*19220*/  IMAD.MOV.U32 R7, RZ, RZ, R13 ;  /* 0x000000ffff077224 */ /* 0x000fc400078e000d */
[----:B------:R-:W-:Y:S01]  /*19230*/  IMAD.MOV.U32 R6, RZ, RZ, R12 ;  /* 0x000000ffff067224 */ /* 0x000fe200078e000c */
[----:B-1----:R-:W4:Y:S04]  /*19240*/  LDL.LU R13, [R1+0x320] ;  /* 0x00032000010d7983 */ /* 0x002f280000300800 */
[----:B------:R-:W4:Y:S01]  /*19250*/  LDL.LU R12, [R1+0x324] ;  /* 0x00032400010c7983 */ /* 0x000f220000300800 */
[----:B------:R-:W-:Y:S01]  /*19260*/  SEL R4, R4, RZ, !P0 ;  /* 0x000000ff04047207 */ /* 0x000fe20004000000 */
[----:B------:R-:W-:Y:S01]  /*19270*/  IMAD.SHL.U32 R146, R147, 0x4, RZ ;  /* 0x0000000493927824 */ /* 0x000fe200078e00ff */
[----:B------:R-:W-:Y:S02]  /*19280*/  ISETP.GT.AND P1, PT, R3, 0x6, PT ;  /* 0x000000060300780c */ /* 0x000fe40003f24270 */
[----:B------:R-:W-:-:S02]  /*19290*/  ISETP.NE.U32.AND P2, PT, R4, RZ, PT ;  /* 0x000000ff0400720c */ /* 0x000fc40003f45070 */
[----:B------:R-:W-:Y:S02]  /*192a0*/  LOP3.LUT R22, R146, 0x40, RZ, 0x3c, !PT ;  /* 0x0000004092167812 */ /* 0x000fe400078e3cff */
[----:B------:R-:W-:-:S03]  /*192b0*/  SEL R5, RZ, 0x4, !P1 ;  /* 0x00000004ff057807 */ /* 0x000fc60004800000 */
[----:B------:R-:W-:Y:S01]  /*192c0*/  IMAD R4, R252, 0x2000, R22 ;  /* 0x00002000fc047824 */ /* 0x000fe200078e0216 */
[----:B------:R-:W-:-:S04]  /*192d0*/  SEL R5, R5, RZ, !P0 ;  /* 0x000000ff05057207 */ /* 0x000fc80004000000 */
[----:B------:R-:W-:Y:S01]  /*192e0*/  ISETP.NE.U32.AND P1, PT, R5, RZ, PT ;  /* 0x000000ff0500720c */ /* 0x000fe20003f25070 */
[----:B------:R1:W-:Y:S01]  /*192f0*/  LDGSTS.E [R4+0x8200], [R6.64], P2 ;  /* 0x0820000006047fae */ /* 0x0003e20009121844 */
[-C--:B---3--:R-:W-:Y:S02]  /*19300*/  IADD3 R19, P3, R19, R24.reuse, RZ ;  /* 0x0000001813137210 */ /* 0x088fe40007f7e0ff */
[----:B--2---:R-:W-:Y:S02]  /*19310*/  IADD3 R9, P4, R9, R24, RZ ;  /* 0x0000001809097210 */ /* 0x004fe40007f9e0ff */
[----:B-1----:R-:W-:Y:S01]  /*19320*/  MOV R6, R19 ;  /* 0x0000001300067202 */ /* 0x002fe20000000f00 */
[----:B------:R-:W-:Y:S01]  /*19330*/  STL [R1+0x26c], R19 ;  /* 0x00026c1301007387 */ /* 0x000fe20000100800 */
[----:B-----5:R-:W-:-:S04]  /*19340*/  IMAD.X R21, R21, 0x1, R0, P3 ;  /* 0x0000000115157824 */ /* 0x020fc800018e0600 */
[----:B------:R-:W-:Y:S01]  /*19350*/  IMAD.MOV.U32 R7, RZ, RZ, R21 ;  /* 0x000000ffff077224 */ /* 0x000fe200078e0015 */
[----:B------:R-:W-:Y:S01]  /*19360*/  STL [R1+0x268], R21 ;  /* 0x0002681501007387 */ /* 0x000fe20000100800 */
[----:B------:R-:W-:-:S03]  /*19370*/  IMAD.X R14, R14, 0x1, R0, P4 ;  /* 0x000000010e0e7824 */ /* 0x000fc600020e0600 */
[----:B------:R1:W-:Y:S04]  /*19380*/  LDGSTS.E [R4+0x8280], [R6.64], P2 ;  /* 0x0828000006047fae */ /* 0x0003e80009121844 */
[----:B------:R-:W-:Y:S04]  /*19390*/  STL [R1+0x2a4], R9 ;  /* 0x0002a40901007387 */ /* 0x000fe80000100800 */
[----:B------:R2:W-:Y:S01]  /*193a0*/  STL [R1+0x2a0], R14 ;  /* 0x0002a00e01007387 */ /* 0x0005e20000100800 */
[----:B-1----:R-:W-:Y:S01]  /*193b0*/  IMAD.MOV.U32 R6, RZ, RZ, R9 ;  /* 0x000000ffff067224 */ /* 0x002fe200078e0009 */
[----:B----4-:R-:W-:Y:S01]  /*193c0*/  IADD3 R10, P3, R10, R24, RZ ;  /* 0x000000180a0a7210 */ /* 0x010fe20007f7e0ff */
[----:B------:R-:W-:-:S02]  /*193d0*/  IMAD.MOV.U32 R7, RZ, RZ, R14 ;  /* 0x000000ffff077224 */ /* 0x000fc400078e000e */
[----:B--2---:R-:W2:Y:S02]  /*193e0*/  LDL.LU R14, [R1+0x32c] ;  /* 0x00032c00010e7983 */ /* 0x004ea40000300800 */
[--C-:B------:R-:W-:Y:S02]  /*193f0*/  IMAD.X R16, R16, 0x1, R0.reuse, P3 ;  /* 0x0000000110107824 */ /* 0x100fe400018e0600 */
[----:B------:R-:W3:Y:S01]  /*19400*/  LDL.LU R9, [R1+0x364] ;  /* 0x0003640001097983 */ /* 0x000ee20000300800 */
[----:B------:R-:W-:Y:S02]  /*19410*/  IADD3 R11, P4, R11, R24, RZ ;  /* 0x000000180b0b7210 */ /* 0x000fe40007f9e0ff */
[----:B------:R-:W-:Y:S01]  /*19420*/  ISETP.GT.AND P2, PT, R3, 0xa, PT ;  /* 0x0000000a0300780c */ /* 0x000fe20003f44270 */
[----:B------:R-:W-:Y:S02]  /*19430*/  STL [R1+0x2ac], R10 ;  /* 0x0002ac0a01007387 */ /* 0x000fe40000100800 */
[----:B------:R-:W-:-:S02]  /*19440*/  IMAD.X R18, R18, 0x1, R0, P4 ;  /* 0x0000000112127824 */ /* 0x000fc400020e0600 */
[----:B------:R1:W-:Y:S04]  /*19450*/  LDGSTS.E [R4+0x8600], [R6.64], P1 ;  /* 0x0860000006047fae */ /* 0x0003e80008921844 */
[----:B------:R4:W-:Y:S01]  /*19460*/  STL [R1+0x2a8], R16 ;  /* 0x0002a81001007387 */ /* 0x0009e20000100800 */
[----:B------:R-:W-:-:S03]  /*19470*/  SEL R5, RZ, 0x4, !P2 ;  /* 0x00000004ff057807 */ /* 0x000fc60005000000 */
[----:B------:R5:W-:Y:S01]  /*19480*/  STL [R1+0x2e4], R11 ;  /* 0x0002e40b01007387 */ /* 0x000be20000100800 */
[----:B-1----:R-:W-:-:S03]  /*19490*/  IMAD.MOV.U32 R7, RZ, RZ, R16 ;  /* 0x000000ffff077224 */ /* 0x002fc600078e0010 */
[----:B----4-:R-:W4:Y:S01]  /*194a0*/  LDL.LU R16, [R1+0x328] ;  /* 0x0003280001107983 */ /* 0x010f220000300800 */
[----:B------:R-:W-:Y:S01]  /*194b0*/  IMAD.MOV.U32 R6, RZ, RZ, R10 ;  /* 0x000000ffff067224 */ /* 0x000fe200078e000a */
[----:B------:R-:W-:Y:S02]  /*194c0*/  SEL R5, R5, RZ, !P0 ;  /* 0x000000ff05057207 */ /* 0x000fe40004000000 */
[----:B------:R-:W-:Y:S04]  /*194d0*/  STL [R1+0x2e0], R18 ;  /* 0x0002e01201007387 */ /* 0x000fe80000100800 */
[----:B------:R-:W4:Y:S01]  /*194e0*/  LDL.LU R10, [R1+0x360] ;  /* 0x00036000010a7983 */ /* 0x000f220000300800 */
[----:B------:R-:W-:-:S03]  /*194f0*/  ISETP.NE.U32.AND P2, PT, R5, RZ, PT ;  /* 0x000000ff0500720c */ /* 0x000fc60003f45070 */
[----:B------:R1:W-:Y:S01]  /*19500*/  LDGSTS.E [R4+0x8680], [R6.64], P1 ;  /* 0x0868000006047fae */ /* 0x0003e20008921844 */
[----:B------:R-:W-:-:S05]  /*19510*/  IADD3 R15, P3, R15, R24, RZ ;  /* 0x000000180f0f7210 */ /* 0x000fca0007f7e0ff */
[----:B------:R-:W-:Y:S01]  /*19520*/  IMAD.X R17, R17, 0x1, R0, P3 ;  /* 0x0000000111117824 */ /* 0x000fe200018e0600 */
[----:B-1----:R-:W-:Y:S01]  /*19530*/  MOV R6, R11 ;  /* 0x0000000b00067202 */ /* 0x002fe20000000f00 */
[----:B------:R-:W-:Y:S01]  /*19540*/  IMAD.MOV.U32 R7, RZ, RZ, R18 ;  /* 0x000000ffff077224 */ /* 0x000fe200078e0012 */
[----:B------:R-:W-:Y:S01]  /*19550*/  IADD3 R12, P4, R12, R24, RZ ;  /* 0x000000180c0c7210 */ /* 0x000fe20007f9e0ff */
[----:B-----5:R-:W4:Y:S04]  /*19560*/  LDL.LU R11, [R1+0x36c] ;  /* 0x00036c00010b7983 */ /* 0x020f280000300800 */
[----:B------:R-:W4:Y:S01]  /*19570*/  LDL.LU R19, [R1+0x3a4] ;  /* 0x0003a40001137983 */ /* 0x000f220000300800 */
[----:B------:R-:W-:-:S03]  /*19580*/  IMAD.X R13, R13, 0x1, R0, P4 ;  /* 0x000000010d0d7824 */ /* 0x000fc600020e0600 */
[----:B------:R1:W-:Y:S04]  /*19590*/  STL [R1+0x2ec], R15 ;  /* 0x0002ec0f01007387 */ /* 0x0003e80000100800 */
[----:B------:R1:W-:Y:S04]  /*195a0*/  LDGSTS.E [R4+0x8a00], [R6.64], P2 ;  /* 0x08a0000006047fae */ /* 0x0003e80009121844 */
[----:B------:R1:W-:Y:S04]  /*195b0*/  STL [R1+0x2e8], R17 ;  /* 0x0002e81101007387 */ /* 0x0003e80000100800 */
[----:B------:R-:W-:Y:S01]  /*195c0*/  STL [R1+0x324], R12 ;  /* 0x0003240c01007387 */ /* 0x000fe20000100800 */
[----:B-1----:R-:W-:-:S03]  /*195d0*/  IMAD.MOV.U32 R6, RZ, RZ, R15 ;  /* 0x000000ffff067224 */ /* 0x002fc600078e000f */
[----:B------:R-:W4:Y:S04]  /*195e0*/  LDL.LU R15, [R1+0x368] ;  /* 0x00036800010f7983 */ /* 0x000f280000300800 */
[----:B------:R1:W-:Y:S04]  /*195f0*/  STL [R1+0x320], R13 ;  /* 0x0003200d01007387 */ /* 0x0003e80000100800 */
[----:B------:R-:W4:Y:S01]  /*19600*/  LDL.LU R21, [R1+0x3a0] ;  /* 0x0003a00001157983 */ /* 0x000f220000300800 */
[----:B------:R-:W-:-:S03]  /*19610*/  IMAD.MOV.U32 R7, RZ, RZ, R17 ;  /* 0x000000ffff077224 */ /* 0x000fc600078e0011 */
[----:B------:R-:W4:Y:S04]  /*19620*/  LDL.LU R18, [R1+0x3a8] ;  /* 0x0003a80001127983 */ /* 0x000f280000300800 */
[----:B------:R-:W4:Y:S04]  /*19630*/  LDL.LU R17, [R1+0x3ac] ;  /* 0x0003ac0001117983 */ /* 0x000f280000300800 */
[----:B------:R1:W-:Y:S02]  /*19640*/  LDGSTS.E [R4+0x8a80], [R6.64], P2 ;  /* 0x08a8000006047fae */ /* 0x0003e40009121844 */
[----:B-1----:R-:W-:-:S02]  /*19650*/  IMAD.MOV.U32 R7, RZ, RZ, R13 ;  /* 0x000000ffff077224 */ /* 0x002fc400078e000d */
[----:B------:R-:W-:Y:S01]  /*19660*/  IMAD.MOV.U32 R6, RZ, RZ, R12 ;  /* 0x000000ffff067224 */ /* 0x000fe200078e000c */
[----:B------:R-:W4:Y:S04]  /*19670*/  LDL.LU R13, [R1+0x3e0] ;  /* 0x0003e000010d7983 */ /* 0x000f280000300800 */
[----:B------:R-:W4:Y:S01]  /*19680*/  LDL.LU R12, [R1+0x3e4] ;  /* 0x0003e400010c7983 */ /* 0x000f220000300800 */
        /* <DEDUP_REMOVED lines=10> */
[----:B---3--:R-:W-:-:S03]  /*19730*/  IADD3 R9, P4, R9, R24, RZ ;  /* 0x0000001809097210 */ /* 0x008fc60007f9e0ff */
[----:B-1----:R-:W-:Y:S01]  /*19740*/  IMAD.MOV.U32 R6, RZ, RZ, R14 ;  /* 0x000000ffff067224 */ /* 0x002fe200078e000e */
[----:B------:R-:W-:Y:S01]  /*19750*/  STL [R1+0x32c], R14 ;  /* 0x00032c0e01007387 */ /* 0x000fe20000100800 */
[----:B----4-:R-:W-:-:S05]  /*19760*/  IADD3.X R16, R16, R0, RZ, P3, !PT ;  /* 0x0000000010107210 */ /* 0x010fca0001ffe4ff */
[----:B------:R-:W-:Y:S02]  /*19770*/  IMAD.MOV.U32 R7, RZ, RZ, R16 ;  /* 0x000000ffff077224 */ /* 0x000fe400078e0010 */
[----:B------:R-:W-:Y:S01]  /*19780*/  IMAD.X R10, R10, 0x1, R0, P4 ;  /* 0x000000010a0a7824 */ /* 0x000fe200020e0600 */
[----:B------:R1:W-:Y:S04]  /*19790*/  STL [R1+0x328], R16 ;  /* 0x0003281001007387 */ /* 0x0003e80000100800 */
[----:B------:R2:W-:Y:S04]  /*197a0*/  STL [R1+0x364], R9 ;  /* 0x0003640901007387 */ /* 0x0005e80000100800 */
[----:B------:R3:W-:Y:S04]  /*197b0*/  LDGSTS.E [R4+0x8e80], [R6.64], P1 ;  /* 0x08e8000006047fae */ /* 0x0007e80008921844 */
[----:B------:R4:W-:Y:S04]  /*197c0*/  STL [R1+0x360], R10 ;  /* 0x0003600a01007387 */ /* 0x0009e80000100800 */
[----:B-1----:R-:W5:Y:S01]  /*197d0*/  LDL.LU R16, [R1+0x3e8] ;  /* 0x0003e80001107983 */ /* 0x002f620000300800 */
[----:B---3--:R-:W-:-:S03]  /*197e0*/  IMAD.MOV.U32 R6, RZ, RZ, R9 ;  /* 0x000000ffff067224 */ /* 0x008fc600078e0009 */
[----:B--2---:R-:W2:Y:S01]  /*197f0*/  LDL.LU R9, [R1+0x3ec] ;  /* 0x0003ec0001097983 */ /* 0x004ea20000300800 */
[-C--:B----4-:R-:W-:Y:S02]  /*19800*/  IADD3 R11, P3, R11, R24.reuse, RZ ;  /* 0x000000180b0b7210 */ /* 0x090fe40007f7e0ff */
[----:B------:R-:W-:Y:S01]  /*19810*/  ISETP.GT.AND P1, PT, R3, 0x16, PT ;  /* 0x000000160300780c */ /* 0x000fe20003f24270 */
[----:B------:R-:W-:Y:S01]  /*19820*/  IMAD.MOV.U32 R7, RZ, RZ, R10 ;  /* 0x000000ffff077224 */ /* 0x000fe200078e000a */
[----:B------:R-:W-:Y:S01]  /*19830*/  IADD3 R19, P4, R19, R24, RZ ;  /* 0x0000001813137210 */ /* 0x000fe20007f9e0ff */
[----:B------:R-:W3:Y:S01]  /*19840*/  LDL.LU R14, [R1+0x424] ;  /* 0x00042400010e7983 */ /* 0x000ee20000300800 */
[----:B------:R-:W-:-:S03]  /*19850*/  SEL R5, RZ, 0x4, !P1 ;  /* 0x00000004ff057807 */ /* 0x000fc60004800000 */
[----:B------:R-:W4:Y:S01]  /*19860*/  LDL.LU R10, [R1+0x42c] ;  /* 0x00042c00010a7983 */ /* 0x000f220000300800 */
[----:B------:R-:W-:-:S03]  /*19870*/  SEL R5, R5, RZ, !P0 ;  /* 0x000000ff05057207 */ /* 0x000fc60004000000 */
[----:B------:R-:W-:Y:S01]  /*19880*/  STL [R1+0x36c], R11 ;  /* 0x00036c0b01007387 */ /* 0x000fe20000100800 */
[----:B------:R-:W-:-:S03]  /*19890*/  IMAD.X R15, R15, 0x1, R0, P3 ;  /* 0x000000010f0f7824 */ /* 0x000fc600018e0600 */
[----:B------:R1:W-:Y:S01]  /*198a0*/  LDGSTS.E [R4+0x9200], [R6.64], P2 ;  /* 0x0920000006047fae */ /* 0x0003e20009121844 */
[----:B------:R-:W-:-:S03]  /*198b0*/  ISETP.NE.U32.AND P1, PT, R5, RZ, PT ;  /* 0x000000ff0500720c */ /* 0x000fc60003f25070 */
[----:B------:R1:W-:Y:S01]  /*198c0*/  STL [R1+0x368], R15 ;  /* 0x0003680f01007387 */ /* 0x0003e20000100800 */
[----:B------:R-:W-:-:S03]  /*198d0*/  IMAD.X R21, R21, 0x1, R0, P4 ;  /* 0x0000000115157824 */ /* 0x000fc600020e0600 */
[----:B------:R-:W-:Y:S01]  /*198e0*/  STL [R1+0x3a4], R19 ;  /* 0x0003a41301007387 */ /* 0x000fe20000100800 */
[----:B-1----:R-:W-:-:S03]  /*198f0*/  IMAD.MOV.U32 R7, RZ, RZ, R15 ;  /* 0x000000ffff077224 */ /* 0x002fc600078e000f */
[----:B------:R-:W4:Y:S01]  /*19900*/  LDL.LU R15, [R1+0x420] ;  /* 0x00042000010f7983 */ /* 0x000f220000300800 */
[----:B------:R-:W-:-:S03]  /*19910*/  MOV R6, R11 ;  /* 0x0000000b00067202 */ /* 0x000fc60000000f00 */
[----:B------:R-:W-:Y:S01]  /*19920*/  STL [R1+0x3a0], R21 ;  /* 0x0003a01501007387 */ /* 0x000fe20000100800 */
[----:B------:R-:W-:-:S03]  /*19930*/  IADD3 R17, P3, R17, R24, RZ ;  /* 0x0000001811117210 */ /* 0x000fc60007f7e0ff */
[----:B------:R-:W4:Y:S04]  /*19940*/  LDL.LU R11, [R1+0x428] ;  /* 0x00042800010b7983 */ /* 0x000f280000300800 */
[----:B------:R1:W-:Y:S01]  /*19950*/  LDGSTS.E [R4+0x9280], [R6.64], P2 ;  /* 0x0928000006047fae */ /* 0x0003e20009121844 */
[----:B------:R-:W-:Y:S02]  /*19960*/  IMAD.X R18, R18, 0x1, R0, P3 ;  /* 0x0000000112127824 */ /* 0x000fe400018e0600 */
[----:B-1----:R-:W-:Y:S02]  /*19970*/  IMAD.MOV.U32 R6, RZ, RZ, R19 ;  /* 0x000000ffff067224 */ /* 0x002fe400078e0013 */
        /* <DEDUP_REMOVED lines=11> */
[----:B-1----:R-:W-:Y:S01]  /*19a30*/  IMAD.MOV.U32 R7, RZ, RZ, R13 ;  /* 0x000000ffff077224 */ /* 0x002fe200078e000d */
[----:B------:R-:W-:Y:S01]  /*19a40*/  MOV R6, R12 ;  /* 0x0000000c00067202 */ /* 0x000fe20000000f00 */
        /* <DEDUP_REMOVED lines=13> */
[----:B-1----:R-:W-:Y:S02]  /*19b20*/  IMAD.MOV.U32 R6, RZ, RZ, R9 ;  /* 0x000000ffff067224 */ /* 0x002fe400078e0009 */
[----:B------:R-:W-:-:S05]  /*19b30*/  IMAD.MOV.U32 R7, RZ, RZ, R16 ;  /* 0x000000ffff077224 */ /* 0x000fca00078e0010 */
[----:B------:R1:W-:Y:S01]  /*19b40*/  LDGSTS.E [R4+0x9a80], [R6.64], P2 ;  /* 0x09a8000006047fae */ /* 0x0003e20009121844 */
[-C--:B---3--:R-:W-:Y:S02]  /*19b50*/  IADD3 R14, P2, R14, R24.reuse, RZ ;  /* 0x000000180e0e7210 */ /* 0x088fe40007f5e0ff */
[----:B----4-:R-:W-:Y:S01]  /*19b60*/  IADD3 R10, P3, R10, R24, RZ ;  /* 0x000000180a0a7210 */ /* 0x010fe20007f7e0ff */
[----:B------:R2:W-:Y:S04]  /*19b70*/  STL [R1+0x3ec], R9 ;  /* 0x0003ec0901007387 */ /* 0x0005e80000100800 */
[----:B------:R-:W-:Y:S04]  /*19b80*/  STL [R1+0x3e8], R16 ;  /* 0x0003e81001007387 */ /* 0x000fe80000100800 */
[----:B------:R-:W3:Y:S01]  /*19b90*/  LDL.LU R19, [R1+0x27c] ;  /* 0x00027c0001137983 */ /* 0x000ee20000300800 */
[----:B-1----:R-:W-:-:S03]  /*19ba0*/  IMAD.MOV.U32 R6, RZ, RZ, R14 ;  /* 0x000000ffff067224 */ /* 0x002fc600078e000e */
[----:B--2---:R-:W2:Y:S01]  /*19bb0*/  LDL.LU R9, [R1+0x2b4] ;  /* 0x0002b40001097983 */ /* 0x004ea20000300800 */
[----:B------:R-:W-:-:S03]  /*19bc0*/  IMAD.X R15, R15, 0x1, R0, P2 ;  /* 0x000000010f0f7824 */ /* 0x000fc600010e0600 */
[----:B------:R1:W-:Y:S04]  /*19bd0*/  STL [R1+0x424], R14 ;  /* 0x0004240e01007387 */ /* 0x0003e80000100800 */
[----:B------:R4:W-:Y:S01]  /*19be0*/  STL [R1+0x420], R15 ;  /* 0x0004200f01007387 */ /* 0x0009e20000100800 */
[----:B------:R-:W-:Y:S01]  /*19bf0*/  MOV R7, R15 ;  /* 0x0000000f00077202 */ /* 0x000fe20000000f00 */
[----:B------:R-:W-:Y:S02]  /*19c00*/  IMAD.X R11, R11, 0x1, R0, P3 ;  /* 0x000000010b0b7824 */ /* 0x000fe400018e0600 */
[----:B------:R5:W-:Y:S04]  /*19c10*/  STL [R1+0x42c], R10 ;  /* 0x00042c0a01007387 */ /* 0x000be80000100800 */
[----:B------:R-:W2:Y:S04]  /*19c20*/  LDL.LU R25, [R1+0x278] ;  /* 0x0002780001197983 */ /* 0x000ea80000300800 */
[----:B------:R4:W-:Y:S04]  /*19c30*/  STL [R1+0x428], R11 ;  /* 0x0004280b01007387 */ /* 0x0009e80000100800 */
[----:B-1----:R-:W2:Y:S04]  /*19c40*/  LDL.LU R14, [R1+0x2b0] ;  /* 0x0002b000010e7983 */ /* 0x002ea80000300800 */
[----:B------:R1:W-:Y:S04]  /*19c50*/  LDGSTS.E [R4+0x9e00], [R6.64], P1 ;  /* 0x09e0000006047fae */ /* 0x0003e80008921844 */
[----:B----4-:R-:W4:Y:S01]  /*19c60*/  LDL.LU R15, [R1+0x2b8] ;  /* 0x0002b800010f7983 */ /* 0x010f220000300800 */
[----:B-1----:R-:W-:-:S02]  /*19c70*/  IMAD.MOV.U32 R6, RZ, RZ, R10 ;  /* 0x000000ffff067224 */ /* 0x002fc400078e000a */
[----:B------:R-:W-:Y:S01]  /*19c80*/  IMAD.MOV.U32 R7, RZ, RZ, R11 ;  /* 0x000000ffff077224 */ /* 0x000fe200078e000b */
[----:B-----5:R-:W5:Y:S04]  /*19c90*/  LDL.LU R10, [R1+0x2bc] ;  /* 0x0002bc00010a7983 */ /* 0x020f680000300800 */
[----:B------:R-:W4:Y:S04]  /*19ca0*/  LDL.LU R18, [R1+0x2f0] ;  /* 0x0002f00001127983 */ /* 0x000f280000300800 */
[----:B------:R-:W4:Y:S04]  /*19cb0*/  LDL.LU R11, [R1+0x2f4] ;  /* 0x0002f400010b7983 */ /* 0x000f280000300800 */
[----:B------:R1:W-:Y:S01]  /*19cc0*/  LDGSTS.E [R4+0x9e80], [R6.64], P1 ;  /* 0x09e8000006047fae */ /* 0x0003e20008921844 */
[----:B------:R-:W-:-:S04]  /*19cd0*/  ISETP.GT.AND P1, PT, R3, 0x3, PT ;  /* 0x000000030300780c */ /* 0x000fc80003f24270 */
[----:B-1----:R-:W-:Y:S02]  /*19ce0*/  SEL R4, RZ, 0x4, !P1 ;  /* 0x00000004ff047807 */ /* 0x002fe40004800000 */
[----:B------:R-:W-:-:S05]  /*19cf0*/  IADD3 R12, P1, R12, R24, RZ ;  /* 0x000000180c0c7210 */ /* 0x000fca0007f3e0ff */
[----:B------:R-:W-:Y:S01]  /*19d00*/  IMAD.X R13, R13, 0x1, R0, P1 ;  /* 0x000000010d0d7824 */ /* 0x000fe200008e0600 */
[----:B------:R-:W-:Y:S03]  /*19d10*/  STL [R1+0x274], R12 ;  /* 0x0002740c01007387 */ /* 0x000fe60000100800 */
[----:B------:R-:W-:Y:S01]  /*19d20*/  IMAD.MOV.U32 R7, RZ, RZ, R13 ;  /* 0x000000ffff077224 */ /* 0x000fe200078e000d */
[----:B------:R1:W-:Y:S04]  /*19d30*/  STL [R1+0x270], R13 ;  /* 0x0002700d01007387 */ /* 0x0003e80000100800 */
[----:B------:R-:W4:Y:S01]  /*19d40*/  LDL.LU R17, [R1+0x2f8] ;  /* 0x0002f80001117983 */ /* 0x000f220000300800 */
[----:B------:R-:W-:-:S03]  /*19d50*/  IMAD.MOV.U32 R6, RZ, RZ, R12 ;  /* 0x000000ffff067224 */ /* 0x000fc600078e000c */
[----:B-1----:R-:W4:Y:S04]  /*19d60*/  LDL.LU R13, [R1+0x2fc] ;  /* 0x0002fc00010d7983 */ /* 0x002f280000300800 */
[----:B------:R-:W4:Y:S04]  /*19d70*/  LDL.LU R16, [R1+0x330] ;  /* 0x0003300001107983 */ /* 0x000f280000300800 */
[----:B------:R-:W4:Y:S01]  /*19d80*/  LDL.LU R12, [R1+0x334] ;  /* 0x00033400010c7983 */ /* 0x000f220000300800 */
[----:B------:R-:W-:Y:S01]  /*19d90*/  SEL R4, R4, RZ, !P0 ;  /* 0x000000ff04047207 */ /* 0x000fe20004000000 */
[----:B------:R-:W-:Y:S01]  /*19da0*/  IMAD.SHL.U32 R147, R147, 0x4, RZ ;  /* 0x0000000493937824 */ /* 0x000fe200078e00ff */
[----:B------:R-:W-:-:S02]  /*19db0*/  ISETP.GT.AND P1, PT, R3, 0x7, PT ;  /* 0x000000070300780c */ /* 0x000fc40003f24270 */
[----:B------:R-:W-:Y:S02]  /*19dc0*/  ISETP.NE.U32.AND P2, PT, R4, RZ, PT ;  /* 0x000000ff0400720c */ /* 0x000fe40003f45070 */
[----:B------:R-:W-:Y:S02]  /*19dd0*/  LOP3.LUT R21, R147, 0x60, RZ, 0x3c, !PT ;  /* 0x0000006093157812 */ /* 0x000fe400078e3cff */
[----:B------:R-:W-:-:S03]  /*19de0*/  SEL R5, RZ, 0x4, !P1 ;  /* 0x00000004ff057807 */ /* 0x000fc60004800000 */
[----:B------:R-:W-:Y:S01]  /*19df0*/  IMAD R4, R252, 0x2000, R21 ;  /* 0x00002000fc047824 */ /* 0x000fe200078e0215 */
[----:B------:R-:W-:-:S04]  /*19e00*/  SEL R5, R5, RZ, !P0 ;  /* 0x000000ff05057207 */ /* 0x000fc80004000000 */
[----:B------:R-:W-:Y:S01]  /*19e10*/  ISETP.NE.U32.AND P1, PT, R5, RZ, PT ;  /* 0x000000ff0500720c */ /* 0x000fe20003f25070 */
[----:B------:R1:W-:Y:S01]  /*19e20*/  LDGSTS.E [R4+0x8300], [R6.64], P2 ;  /* 0x0830000006047fae */ /* 0x0003e20009121844 */
[-C--:B---3--:R-:W-:Y:S02]  /*19e30*/  IADD3 R19, P3, R19, R24.reuse, RZ ;  /* 0x0000001813137210 */ /* 0x088fe40007f7e0ff */
[----:B--2---:R-:W-:-:S03]  /*19e40*/  IADD3 R9, P4, R9, R24, RZ ;  /* 0x0000001809097210 */ /* 0x004fc60007f9e0ff */
[----:B-1----:R-:W-:Y:S01]  /*19e50*/  IMAD.MOV.U32 R6, RZ, RZ, R19 ;  /* 0x000000ffff067224 */ /* 0x002fe200078e0013 */
[----:B------:R-:W-:Y:S01]  /*19e60*/  STL [R1+0x27c], R19 ;  /* 0x00027c1301007387 */ /* 0x000fe20000100800 */
[----:B------:R-:W-:-:S05]  /*19e70*/  IADD3.X R25, R25, R0, RZ, P3, !PT ;  /* 0x0000000019197210 */ /* 0x000fca0001ffe4ff */
[----:B------:R-:W-:Y:S02]  /*19e80*/  IMAD.MOV.U32 R7, RZ, RZ, R25 ;  /* 0x000000ffff077224 */ /* 0x000fe400078e0019 */
[----:B------:R-:W-:Y:S01]  /*19e90*/  IMAD.X R14, R14, 0x1, R0, P4 ;  /* 0x000000010e0e7824 */ /* 0x000fe200020e0600 */
[----:B------:R-:W-:Y:S04]  /*19ea0*/  STL [R1+0x278], R25 ;  /* 0x0002781901007387 */ /* 0x000fe80000100800 */
[----:B------:R1:W-:Y:S01]  /*19eb0*/  LDGSTS.E [R4+0x8380], [R6.64], P2 ;  /* 0x0838000006047fae */ /* 0x0003e20009121844 */
[----:B------:R-:W-:-:S03]  /*19ec0*/  ISETP.GT.AND P2, PT, R3, 0xb, PT ;  /* 0x0000000b0300780c */ /* 0x000fc60003f44270 */
[----:B------:R-:W-:Y:S04]  /*19ed0*/  STL [R1+0x2b4], R9 ;  /* 0x0002b40901007387 */ /* 0x000fe80000100800 */
[----:B------:R2:W-:Y:S01]  /*19ee0*/  STL [R1+0x2b0], R14 ;  /* 0x0002b00e01007387 */ /* 0x0005e20000100800 */
[-C--:B-----5:R-:W-:Y:S01]  /*19ef0*/  IADD3 R10, P3, R10, R24.reuse, RZ ;  /* 0x000000180a0a7210 */ /* 0x0a0fe20007f7e0ff */
[----:B-1----:R-:W-:Y:S02]  /*19f00*/  IMAD.MOV.U32 R6, RZ, RZ, R9 ;  /* 0x000000ffff067224 */ /* 0x002fe400078e0009 */
[----:B------:R-:W-:Y:S02]  /*19f10*/  IMAD.MOV.U32 R7, RZ, RZ, R14 ;  /* 0x000000ffff077224 */ /* 0x000fe400078e000e */
[----:B----4-:R-:W-:Y:S01]  /*19f20*/  IMAD.X R15, R15, 0x1, R0, P3 ;  /* 0x000000010f0f7824 */ /* 0x010fe200018e0600 */
[----:B--2---:R-:W2:Y:S01]  /*19f30*/  LDL.LU R14, [R1+0x33c] ;  /* 0x00033c00010e7983 */ /* 0x004ea20000300800 */
[----:B------:R-:W-:-:S03]  /*19f40*/  IADD3 R11, P4, R11, R24, RZ ;  /* 0x000000180b0b7210 */ /* 0x000fc60007f9e0ff */
[----:B------:R-:W3:Y:S02]  /*19f50*/  LDL.LU R9, [R1+0x374] ;  /* 0x0003740001097983 */ /* 0x000ee40000300800 */
[----:B------:R-:W-:Y:S02]  /*19f60*/  IMAD.X R18, R18, 0x1, R0, P4 ;  /* 0x0000000112127824 */ /* 0x000fe400020e0600 */
[----:B------:R-:W-:Y:S01]  /*19f70*/  STL [R1+0x2bc], R10 ;  /* 0x0002bc0a01007387 */ /* 0x000fe20000100800 */
[----:B------:R-:W-:-:S03]  /*19f80*/  SEL R5, RZ, 0x4, !P2 ;  /* 0x00000004ff057807 */ /* 0x000fc60005000000 */
[----:B------:R1:W-:Y:S04]  /*19f90*/  LDGSTS.E [R4+0x8700], [R6.64], P1 ;  /* 0x0870000006047fae */ /* 0x0003e80008921844 */
[----:B------:R4:W-:Y:S04]  /*19fa0*/  STL [R1+0x2b8], R15 ;  /* 0x0002b80f01007387 */ /* 0x0009e80000100800 */
[----:B------:R5:W-:Y:S01]  /*19fb0*/  STL [R1+0x2f4], R11 ;  /* 0x0002f40b01007387 */ /* 0x000be20000100800 */
[----:B-1----:R-:W-:Y:S01]  /*19fc0*/  IMAD.MOV.U32 R7, RZ, RZ, R15 ;  /* 0x000000ffff077224 */ /* 0x002fe200078e000f */
[----:B------:R-:W-:-:S02]  /*19fd0*/  MOV R6, R10 ;  /* 0x0000000a00067202 */ /* 0x000fc40000000f00 */
[----:B----4-:R-:W4:Y:S01]  /*19fe0*/  LDL.LU R15, [R1+0x338] ;  /* 0x00033800010f7983 */ /* 0x010f220000300800 */
[----:B------:R-:W-:-:S03]  /*19ff0*/  SEL R5, R5, RZ, !P0 ;  /* 0x000000ff05057207 */ /* 0x000fc60004000000 */
[----:B------:R-:W-:Y:S04]  /*1a000*/  STL [R1+0x2f0], R18 ;  /* 0x0002f01201007387 */ /* 0x000fe80000100800 */
[----:B------:R-:W4:Y:S01]  /*1a010*/  LDL.LU R10, [R1+0x370] ;  /* 0x00037000010a7983 */ /* 0x000f220000300800 */
[----:B------:R-:W-:-:S03]  /*1a020*/  ISETP.NE.U32.AND P2, PT, R5, RZ, PT ;  /* 0x000000ff0500720c */ /* 0x000fc60003f45070 */
[----:B------:R1:W-:Y:S01]  /*1a030*/  LDGSTS.E [R4+0x8780], [R6.64], P1 ;  /* 0x0878000006047fae */ /* 0x0003e20008921844 */
[----:B------:R-:W-:-:S05]  /*1a040*/  IADD3 R13, P3, R13, R24, RZ ;  /* 0x000000180d0d7210 */ /* 0x000fca0007f7e0ff */
[----:B------:R-:W-:Y:S02]  /*1a050*/  IMAD.X R17, R17, 0x1, R0, P3 ;  /* 0x0000000111117824 */ /* 0x000fe400018e0600 */
[----:B-1----:R-:W-:Y:S01]  /*1a060*/  IMAD.MOV.U32 R6, RZ, RZ, R11 ;  /* 0x000000ffff067224 */ /* 0x002fe200078e000b */
[----:B------:R-:W-:Y:S01]  /*1a070*/  IADD3 R12, P4, R12, R24, RZ ;  /* 0x000000180c0c7210 */ /* 0x000fe20007f9e0ff */
[----:B------:R-:W-:Y:S01]  /*1a080*/  IMAD.MOV.U32 R7, RZ, RZ, R18 ;  /* 0x000000ffff077224 */ /* 0x000fe200078e0012 */
[----:B-----5:R-:W5:Y:S04]  /*1a090*/  LDL.LU R11, [R1+0x37c] ;  /* 0x00037c00010b7983 */ /* 0x020f680000300800 */
[----:B------:R-:W5:Y:S01]  /*1a0a0*/  LDL.LU R19, [R1+0x3b4] ;  /* 0x0003b40001137983 */ /* 0x000f620000300800 */
[----:B------:R-:W-:-:S03]  /*1a0b0*/  IMAD.X R16, R16, 0x1, R0, P4 ;  /* 0x0000000110107824 */ /* 0x000fc600020e0600 */
        /* <DEDUP_REMOVED lines=8> */
[----:B------:R-:W-:Y:S02]  /*1a140*/  ISETP.GT.AND P1, PT, R3, 0xf, PT ;  /* 0x0000000f0300780c */ /* 0x000fe40003f24270 */
[----:B------:R-:W-:Y:S01]  /*1a150*/  MOV R7, R17 ;  /* 0x0000001100077202 */ /* 0x000fe20000000f00 */
[----:B------:R-:W5:Y:S01]  /*1a160*/  LDL.LU R18, [R1+0x3b8] ;  /* 0x0003b80001127983 */ /* 0x000f620000300800 */
[----:B------:R-:W-:-:S03]  /*1a170*/  SEL R5, RZ, 0x4, !P1 ;  /* 0x00000004ff057807 */ /* 0x000fc60004800000 */
[----:B------:R-:W5:Y:S01]  /*1a180*/  LDL.LU R17, [R1+0x3bc] ;  /* 0x0003bc0001117983 */ /* 0x000f620000300800 */
[----:B------:R-:W-:-:S03]  /*1a190*/  SEL R5, R5, RZ, !P0 ;  /* 0x000000ff05057207 */ /* 0x000fc60004000000 */
[----:B------:R1:W-:Y:S01]  /*1a1a0*/  LDGSTS.E [R4+0x8b80], [R6.64], P2 ;  /* 0x08b8000006047fae */ /* 0x0003e20009121844 */
[----:B------:R-:W-:Y:S02]  /*1a1b0*/  ISETP.NE.U32.AND P1, PT, R5, RZ, PT ;  /* 0x000000ff0500720c */ /* 0x000fe40003f25070 */
[----:B------:R-:W-:-:S04]  /*1a1c0*/  ISETP.GT.AND P2, PT, R3, 0x13, PT ;  /* 0x000000130300780c */ /* 0x000fc80003f44270 */
[----:B------:R-:W-:Y:S01]  /*1a1d0*/  SEL R5, RZ, 0x4, !P2 ;  /* 0x00000004ff057807 */ /* 0x000fe20005000000 */
[----:B-1----:R-:W-:Y:S02]  /*1a1e0*/  IMAD.MOV.U32 R6, RZ, RZ, R12 ;  /* 0x000000ffff067224 */ /* 0x002fe400078e000c */
[----:B------:R-:W-:Y:S02]  /*1a1f0*/  IMAD.MOV.U32 R7, RZ, RZ, R16 ;  /* 0x000000ffff077224 */ /* 0x000fe400078e0010 */
[----:B------:R-:W5:Y:S04]  /*1a200*/  LDL.LU R16, [R1+0x3f0] ;  /* 0x0003f00001107983 */ /* 0x000f680000300800 */
[----:B------:R-:W5:Y:S04]  /*1a210*/  LDL.LU R12, [R1+0x3f4] ;  /* 0x0003f400010c7983 */ /* 0x000f680000300800 */
[----:B------:R1:W-:Y:S01]  /*1a220*/  LDGSTS.E [R4+0x8f00], [R6.64], P1 ;  /* 0x08f0000006047fae */ /* 0x0003e20008921844 */
[----:B------:R-:W-:-:S04]  /*1a230*/  SEL R5, R5, RZ, !P0 ;  /* 0x000000ff05057207 */ /* 0x000fc80004000000 */
[----:B------:R-:W-:Y:S02]  /*1a240*/  ISETP.NE.U32.AND P2, PT, R5, RZ, PT ;  /* 0x000000ff0500720c */ /* 0x000fe40003f45070 */
[-C--:B--2---:R-:W-:Y:S02]  /*1a250*/  IADD3 R14, P3, R14, R24.reuse, RZ ;  /* 0x000000180e0e7210 */ /* 0x084fe40007f7e0ff */
[----:B---3--:R-:W-:-:S03]  /*1a260*/  IADD3 R9, P4, R9, R24, RZ ;  /* 0x0000001809097210 */ /* 0x008fc60007f9e0ff */
[----:B------:R-:W-:Y:S01]  /*1a270*/  STL [R1+0x33c], R14 ;  /* 0x00033c0e01007387 */ /* 0x000fe20000100800 */
[----:B-1----:R-:W-:Y:S02]  /*1a280*/  IMAD.MOV.U32 R6, RZ, RZ, R14 ;  /* 0x000000ffff067224 */ /* 0x002fe400078e000e */
[----:B----4-:R-:W-:-:S05]  /*1a290*/  IMAD.X R15, R15, 0x1, R0, P3 ;  /* 0x000000010f0f7824 */ /* 0x010fca00018e0600 */
[----:B------:R1:W-:Y:S01]  /*1a2a0*/  STL [R1+0x338], R15 ;  /* 0x0003380f01007387 */ /* 0x0003e20000100800 */
[----:B------:R-:W-:-:S03]  /*1a2b0*/  IMAD.X R10, R10, 0x1, R0, P4 ;  /* 0x000000010a0a7824 */ /* 0x000fc600020e0600 */
[----:B------:R-:W-:Y:S01]  /*1a2c0*/  STL [R1+0x374], R9 ;  /* 0x0003740901007387 */ /* 0x000fe20000100800 */
[----:B------:R-:W-:-:S03]  /*1a2d0*/  IMAD.MOV.U32 R7, RZ, RZ, R15 ;  /* 0x000000ffff077224 */ /* 0x000fc600078e000f */
[----:B------:R2:W-:Y:S04]  /*1a2e0*/  STL [R1+0x370], R10 ;  /* 0x0003700a01007387 */ /* 0x0005e80000100800 */
[----:B-1----:R-:W3:Y:S04]  /*1a2f0*/  LDL.LU R15, [R1+0x3f8] ;  /* 0x0003f800010f7983 */ /* 0x002ee80000300800 */
[----:B------:R-:W4:Y:S04]  /*1a300*/  LDL.LU R14, [R1+0x3fc] ;  /* 0x0003fc00010e7983 */ /* 0x000f280000300800 */
[----:B------:R1:W-:Y:S01]  /*1a310*/  LDGSTS.E [R4+0x8f80], [R6.64], P1 ;  /* 0x08f8000006047fae */ /* 0x0003e20008921844 */
[----:B-----5:R-:W-:-:S02]  /*1a320*/  IADD3 R11, P3, R11, R24, RZ ;  /* 0x000000180b0b7210 */ /* 0x020fc40007f7e0ff */
[----:B------:R-:W-:Y:S02]  /*1a330*/  IADD3 R19, P4, R19, R24, RZ ;  /* 0x0000001813137210 */ /* 0x000fe40007f9e0ff */
[----:B-1----:R-:W-:Y:S01]  /*1a340*/  MOV R6, R9 ;  /* 0x0000000900067202 */ /* 0x002fe20000000f00 */
[----:B------:R-:W-:Y:S02]  /*1a350*/  IMAD.MOV.U32 R7, RZ, RZ, R10 ;  /* 0x000000ffff077224 */ /* 0x000fe400078e000a */
[----:B--2---:R-:W2:Y:S04]  /*1a360*/  LDL.LU R10, [R1+0x434] ;  /* 0x00043400010a7983 */ /* 0x004ea80000300800 */
[----:B------:R-:W5:Y:S04]  /*1a370*/  LDL.LU R9, [R1+0x43c] ;  /* 0x00043c0001097983 */ /* 0x000f680000300800 */
[----:B------:R-:W-:Y:S04]  /*1a380*/  STL [R1+0x37c], R11 ;  /* 0x00037c0b01007387 */ /* 0x000fe80000100800 */
[----:B------:R1:W-:Y:S01]  /*1a390*/  LDGSTS.E [R4+0x9300], [R6.64], P2 ;  /* 0x0930000006047fae */ /* 0x0003e20009121844 */
[----:B------:R-:W-:-:S05]  /*1a3a0*/  IMAD.X R13, R13, 0x1, R0, P3 ;  /* 0x000000010d0d7824 */ /* 0x000fca00018e0600 */
[----:B------:R1:W-:Y:S01]  /*1a3b0*/  STL [R1+0x378], R13 ;  /* 0x0003780d01007387 */ /* 0x0003e20000100800 */
[----:B------:R-:W-:-:S03]  /*1a3c0*/  IMAD.X R25, R25, 0x1, R0, P4 ;  /* 0x0000000119197824 */ /* 0x000fc600020e0600 */
[----:B------:R-:W-:Y:S01]  /*1a3d0*/  STL [R1+0x3b4], R19 ;  /* 0x0003b41301007387 */ /* 0x000fe20000100800 */
[----:B-1----:R-:W-:-:S03]  /*1a3e0*/  IMAD.MOV.U32 R7, RZ, RZ, R13 ;  /* 0x000000ffff077224 */ /* 0x002fc600078e000d */
[----:B------:R-:W5:Y:S01]  /*1a3f0*/  LDL.LU R13, [R1+0x430] ;  /* 0x00043000010d7983 */ /* 0x000f620000300800 */
[----:B------:R-:W-:-:S03]  /*1a400*/  IMAD.MOV.U32 R6, RZ, RZ, R11 ;  /* 0x000000ffff067224 */ /* 0x000fc600078e000b */
[----:B------:R1:W-:Y:S04]  /*1a410*/  STL [R1+0x3b0], R25 ;  /* 0x0003b01901007387 */ /* 0x0003e80000100800 */
[----:B------:R-:W5:Y:S01]  /*1a420*/  LDL.LU R11, [R1+0x438] ;  /* 0x00043800010b7983 */ /* 0x000f620000300800 */
[----:B------:R-:W-:-:S03]  /*1a430*/  ISETP.GT.AND P1, PT, R3, 0x17, PT ;  /* 0x000000170300780c */ /* 0x000fc60003f24270 */
[----:B------:R1:W-:Y:S01]  /*1a440*/  LDGSTS.E [R4+0x9380], [R6.64], P2 ;  /* 0x0938000006047fae */ /* 0x0003e20009121844 */
[----:B------:R-:W-:-:S04]  /*1a450*/  SEL R5, RZ, 0x4, !P1 ;  /* 0x00000004ff057807 */ /* 0x000fc80004800000 */
[----:B------:R-:W-:Y:S02]  /*1a460*/  SEL R5, R5, RZ, !P0 ;  /* 0x000000ff05057207 */ /* 0x000fe40004000000 */
[----:B------:R-:W-:Y:S02]  /*1a470*/  ISETP.GT.AND P2, PT, R3, 0x1b, PT ;  /* 0x0000001b0300780c */ /* 0x000fe40003f44270 */
[----:B------:R-:W-:Y:S02]  /*1a480*/  ISETP.NE.U32.AND P1, PT, R5, RZ, PT ;  /* 0x000000ff0500720c */ /* 0x000fe40003f25070 */
[----:B------:R-:W-:Y:S02]  /*1a490*/  SEL R5, RZ, 0x4, !P2 ;  /* 0x00000004ff057807 */ /* 0x000fe40005000000 */
[----:B------:R-:W-:Y:S01]  /*1a4a0*/  IADD3 R17, P3, R17, R24, RZ ;  /* 0x0000001811117210 */ /* 0x000fe20007f7e0ff */
[----:B-1----:R-:W-:Y:S01]  /*1a4b0*/  IMAD.MOV.U32 R6, RZ, RZ, R19 ;  /* 0x000000ffff067224 */ /* 0x002fe200078e0013 */
[----:B------:R-:W-:-:S02]  /*1a4c0*/  MOV R7, R25 ;  /* 0x0000001900077202 */ /* 0x000fc40000000f00 */
[----:B------:R-:W-:Y:S01]  /*1a4d0*/  SEL R5, R5, RZ, !P0 ;  /* 0x000000ff05057207 */ /* 0x000fe20004000000 */
[--C-:B------:R-:W-:Y:S01]  /*1a4e0*/  IMAD.X R18, R18, 0x1, R0.reuse, P3 ;  /* 0x0000000112127824 */ /* 0x100fe200018e0600 */
[----:B------:R-:W-:Y:S02]  /*1a4f0*/  IADD3 R12, P4, R12, R24, RZ ;  /* 0x000000180c0c7210 */ /* 0x000fe40007f9e0ff */
[----:B------:R-:W-:Y:S01]  /*1a500*/  ISETP.NE.U32.AND P2, PT, R5, RZ, PT ;  /* 0x000000ff0500720c */ /* 0x000fe20003f45070 */
[----:B------:R1:W-:Y:S02]  /*1a510*/  LDGSTS.E [R4+0x9700], [R6.64], P1 ;  /* 0x0970000006047fae */ /* 0x0003e40008921844 */
[----:B------:R-:W-:Y:S02]  /*1a520*/  IMAD.X R16, R16, 0x1, R0, P4 ;  /* 0x0000000110107824 */ /* 0x000fe400020e0600 */
[----:B------:R-:W-:Y:S01]  /*1a530*/  STL [R1+0x3bc], R17 ;  /* 0x0003bc1101007387 */ /* 0x000fe20000100800 */
[----:B-1----:R-:W-:-:S02]  /*1a540*/  IMAD.MOV.U32 R6, RZ, RZ, R17 ;  /* 0x000000ffff067224 */ /* 0x002fc400078e0011 */
[----:B------:R-:W-:Y:S01]  /*1a550*/  IMAD.MOV.U32 R7, RZ, RZ, R18 ;  /* 0x000000ffff077224 */ /* 0x000fe200078e0012 */
[----:B------:R-:W-:Y:S04]  /*1a560*/  STL [R1+0x3b8], R18 ;  /* 0x0003b81201007387 */ /* 0x000fe80000100800 */
[----:B------:R1:W-:Y:S04]  /*1a570*/  LDGSTS.E [R4+0x9780], [R6.64], P1 ;  /* 0x0978000006047fae */ /* 0x0003e80008921844 */
[----:B------:R-:W-:Y:S04]  /*1a580*/  STL [R1+0x3f4], R12 ;  /* 0x0003f40c01007387 */ /* 0x000fe80000100800 */
[----:B------:R1:W-:Y:S02]  /*1a590*/  STL [R1+0x3f0], R16 ;  /* 0x0003f01001007387 */ /* 0x0003e40000100800 */
[----:B-1----:R-:W-:-:S02]  /*1a5a0*/  IMAD.MOV.U32 R6, RZ, RZ, R12 ;  /* 0x000000ffff067224 */ /* 0x002fc400078e000c */
[----:B------:R-:W5:Y:S01]  /*1a5b0*/  LDL.LU R25, [R1+0x440] ;  /* 0x0004400001197983 */ /* 0x000f620000300800 */
[----:B------:R-:W-:-:S03]  /*1a5c0*/  IMAD.MOV.U32 R7, RZ, RZ, R16 ;  /* 0x000000ffff077224 */ /* 0x000fc600078e0010 */
[----:B------:R-:W5:Y:S04]  /*1a5d0*/  LDL.LU R16, [R1+0x444] ;  /* 0x0004440001107983 */ /* 0x000f680000300800 */
[----:B------:R1:W-:Y:S04]  /*1a5e0*/  LDGSTS.E [R4+0x9b00], [R6.64], P2 ;  /* 0x09b0000006047fae */ /* 0x0003e80009121844 */
[----:B------:R-:W5:Y:S04]  /*1a5f0*/  LDL.LU R17, [R1+0x480] ;  /* 0x0004800001117983 */ /* 0x000f680000300800 */
[----:B------:R-:W5:Y:S01]  /*1a600*/  LDL.LU R12, [R1+0x484] ;  /* 0x00048400010c7983 */ /* 0x000f620000300800 */
[----:B------:R-:W-:-:S03]  /*1a610*/  ISETP.GT.AND P1, PT, R3, 0x1f, PT ;  /* 0x0000001f0300780c */ /* 0x000fc60003f24270 */
[----:B------:R-:W1:Y:S01]  /*1a620*/  S2R R144, SR_TID.X ;  /* 0x0000000000907919 */ /* 0x000e620000002100 */
[----:B------:R-:W-:-:S04]  /*1a630*/  SEL R5, RZ, 0x4, !P1 ;  /* 0x00000004ff057807 */ /* 0x000fc80004800000 */
[----:B------:R-:W-:-:S04]  /*1a640*/  SEL R5, R5, RZ, !P0 ;  /* 0x000000ff05057207 */ /* 0x000fc80004000000 */
[----:B------:R-:W-:Y:S02]  /*1a650*/  ISETP.NE.U32.AND P1, PT, R5, RZ, PT ;  /* 0x000000ff0500720c */ /* 0x000fe40003f25070 */
[----:B----4-:R-:W-:-:S04]  /*1a660*/  IADD3 R14, P3, R14, R24, RZ ;  /* 0x000000180e0e7210 */ /* 0x010fc80007f7e0ff */
[----:B---3--:R-:W-:Y:S01]  /*1a670*/  IADD3.X R15, R15, R0, RZ, P3, !PT ;  /* 0x000000000f0f7210 */ /* 0x008fe20001ffe4ff */
[----:B-1----:R-:W-:-:S04]  /*1a680*/  IMAD.MOV.U32 R6, RZ, RZ, R14 ;  /* 0x000000ffff067224 */ /* 0x002fc800078e000e */
[----:B------:R-:W-:-:S05]  /*1a690*/  IMAD.MOV.U32 R7, RZ, RZ, R15 ;  /* 0x000000ffff077224 */ /* 0x000fca00078e000f */
[----:B------:R1:W-:Y:S01]  /*1a6a0*/  LDGSTS.E [R4+0x9b80], [R6.64], P2 ;  /* 0x09b8000006047fae */ /* 0x0003e20009121844 */
[----:B--2---:R-:W-:-:S03]  /*1a6b0*/  IADD3 R10, P2, R10, R24, RZ ;  /* 0x000000180a0a7210 */ /* 0x004fc60007f5e0ff */
[----:B------:R-:W-:Y:S01]  /*1a6c0*/  STL [R1+0x3fc], R14 ;  /* 0x0003fc0e01007387 */ /* 0x000fe20000100800 */
[----:B-----5:R-:W-:-:S03]  /*1a6d0*/  IADD3 R9, P3, R9, R24, RZ ;  /* 0x0000001809097210 */ /* 0x020fc60007f7e0ff */
[----:B------:R-:W-:Y:S01]  /*1a6e0*/  STL [R1+0x3f8], R15 ;  /* 0x0003f80f01007387 */ /* 0x000fe20000100800 */
[----:B-1----:R-:W-:-:S03]  /*1a6f0*/  IMAD.MOV.U32 R6, RZ, RZ, R10 ;  /* 0x000000ffff067224 */ /* 0x002fc600078e000a */
[----:B------:R1:W-:Y:S01]  /*1a700*/  STL [R1+0x434], R10 ;  /* 0x0004340a01007387 */ /* 0x0003e20000100800 */
[----:B------:R-:W-:-:S05]  /*1a710*/  IMAD.X R13, R13, 0x1, R0, P2 ;  /* 0x000000010d0d7824 */ /* 0x000fca00010e0600 */
[----:B------:R2:W-:Y:S01]  /*1a720*/  STL [R1+0x430], R13 ;  /* 0x0004300d01007387 */ /* 0x0005e20000100800 */
[----:B------:R-:W-:-:S03]  /*1a730*/  IMAD.X R11, R11, 0x1, R0, P3 ;  /* 0x000000010b0b7824 */ /* 0x000fc600018e0600 */
[----:B------:R3:W-:Y:S01]  /*1a740*/  STL [R1+0x43c], R9 ;  /* 0x00043c0901007387 */ /* 0x0007e20000100800 */
[----:B------:R-:W-:-:S03]  /*1a750*/  IMAD.MOV.U32 R7, RZ, RZ, R13 ;  /* 0x000000ffff077224 */ /* 0x000fc600078e000d */
[----:B-1----:R-:W4:Y:S04]  /*1a760*/  LDL.LU R10, [R1+0x4c4] ;  /* 0x0004c400010a7983 */ /* 0x002f280000300800 */
[----:B------:R1:W-:Y:S04]  /*1a770*/  STL [R1+0x438], R11 ;  /* 0x0004380b01007387 */ /* 0x0003e80000100800 */
[----:B--2---:R-:W2:Y:S04]  /*1a780*/  LDL.LU R13, [R1+0x504] ;  /* 0x00050400010d7983 */ /* 0x004ea80000300800 */
[----:B------:R-:W5:Y:S04]  /*1a790*/  LDL.LU R24, [R1+0x4c0] ;  /* 0x0004c00001187983 */ /* 0x000f680000300800 */
[----:B------:R-:W5:Y:S04]  /*1a7a0*/  LDL.LU R18, [R1+0x500] ;  /* 0x0005000001127983 */ /* 0x000f680000300800 */
[----:B------:R1:W-:Y:S04]  /*1a7b0*/  LDGSTS.E [R4+0x9f00], [R6.64], P1 ;  /* 0x09f0000006047fae */ /* 0x0003e80008921844 */
[----:B------:R-:W5:Y:S04]  /*1a7c0*/  LDL.LU R19, [R1+0x540] ;  /* 0x0005400001137983 */ /* 0x000f680000300800 */
[----:B------:R-:W5:Y:S01]  /*1a7d0*/  LDL.LU R14, [R1+0x544] ;  /* 0x00054400010e7983 */ /* 0x000f620000300800 */
[----:B-1----:R-:W-:Y:S01]  /*1a7e0*/  MOV R6, R9 ;  /* 0x0000000900067202 */ /* 0x002fe20000000f00 */
[----:B------:R-:W-:Y:S01]  /*1a7f0*/  IMAD.MOV.U32 R7, RZ, RZ, R11 ;  /* 0x000000ffff077224 */ /* 0x000fe200078e000b */
[----:B---3--:R-:W-:Y:S01]  /*1a800*/  LOP3.LUT R9, R144, 0x1f, RZ, 0xc0, !PT ;  /* 0x0000001f90097812 */ /* 0x008fe200078ec0ff */
[----:B------:R-:W3:Y:S04]  /*1a810*/  LDL.LU R15, [R1+0x580] ;  /* 0x00058000010f7983 */ /* 0x000ee80000300800 */
[----:B------:R1:W-:Y:S01]  /*1a820*/  LDGSTS.E [R4+0x9f80], [R6.64], P1 ;  /* 0x09f8000006047fae */ /* 0x0003e20008921844 */
[----:B------:R-:W-:-:S03]  /*1a830*/  ISETP.GE.AND P1, PT, R9, R3, PT ;  /* 0x000000030900720c */ /* 0x000fc60003f26270 */
[----:B------:R-:W3:Y:S01]  /*1a840*/  LDL.LU R9, [R1+0x584] ;  /* 0x0005840001097983 */ /* 0x000ee20000300800 */
[----:B------:R-:W-:-:S03]  /*1a850*/  IMAD.MOV.U32 R11, RZ, RZ, c[0x0][0x18c] ;  /* 0x00006300ff0b7624 */ /* 0x000fc600078e00ff */
[----:B------:R-:W0:Y:S01]  /*1a860*/  LDGDEPBAR ;  /* 0x00000000000079af */ /* 0x000e220000000000 */
[----:B------:R-:W-:Y:S01]  /*1a870*/  IMAD.SHL.U32 R11, R11, 0x20, RZ ;  /* 0x000000200b0b7824 */ /* 0x000fe200078e00ff */
[----:B------:R-:W-:-:S03]  /*1a880*/  SEL R3, RZ, 0x4, P1 ;  /* 0x00000004ff037807 */ /* 0x000fc60000800000 */
[----:B------:R-:W-:Y:S01]  /*1a890*/  IMAD.SHL.U32 R11, R11, 0x4, RZ ;  /* 0x000000040b0b7824 */ /* 0x000fe200078e00ff */
[----:B------:R-:W-:-:S04]  /*1a8a0*/  SEL R3, R3, RZ, !P0 ;  /* 0x000000ff03037207 */ /* 0x000fc80004000000 */
[----:B------:R-:W-:Y:S02]  /*1a8b0*/  IADD3 R16, P1, R16, R11, RZ ;  /* 0x0000000b10107210 */ /* 0x000fe40007f3e0ff */
[----:B------:R-:W-:-:S03]  /*1a8c0*/  ISETP.NE.U32.AND P0, PT, R3, RZ, PT ;  /* 0x000000ff0300720c */ /* 0x000fc60003f05070 */
[--C-:B------:R-:W-:Y:S01]  /*1a8d0*/  IMAD.X R25, R25, 0x1, R2.reuse, P1 ;  /* 0x0000000119197824 */ /* 0x100fe200008e0602 */
[----:B------:R-:W-:Y:S01]  /*1a8e0*/  IADD3 R12, P2, R12, R11, RZ ;  /* 0x0000000b0c0c7210 */ /* 0x000fe20007f5e0ff */
[----:B------:R1:W-:Y:S04]  /*1a8f0*/  STL [R1+0x444], R16 ;  /* 0x0004441001007387 */ /* 0x0003e80000100800 */
[----:B------:R-:W-:Y:S01]  /*1a900*/  IMAD.X R17, R17, 0x1, R2, P2 ;  /* 0x0000000111117824 */ /* 0x000fe200010e0602 */
[----:B------:R-:W-:Y:S01]  /*1a910*/  STL [R1+0x440], R25 ;  /* 0x0004401901007387 */ /* 0x000fe20000100800 */
[----:B------:R-:W-:Y:S01]  /*1a920*/  LEA R3, R252, R20, 0xe ;  /* 0x00000014fc037211 */ /* 0x000fe200078e70ff */
[----:B-1----:R-:W-:Y:S02]  /*1a930*/  IMAD.MOV.U32 R4, RZ, RZ, R16 ;  /* 0x000000ffff047224 */ /* 0x002fe400078e0010 */
[----:B------:R-:W-:Y:S01]  /*1a940*/  STL [R1+0x484], R12 ;  /* 0x0004840c01007387 */ /* 0x000fe20000100800 */
[----:B------:R-:W-:-:S03]  /*1a950*/  IMAD.MOV.U32 R5, RZ, RZ, R25 ;  /* 0x000000ffff057224 */ /* 0x000fc600078e0019 */
[----:B------:R1:W-:Y:S04]  /*1a960*/  STL [R1+0x480], R17 ;  /* 0x0004801101007387 */ /* 0x0003e80000100800 */
[----:B------:R-:W3:Y:S04]  /*1a970*/  LDL.LU R16, [R1+0x5c4] ;  /* 0x0005c40001107983 */ /* 0x000ee80000300800 */
[----:B------:R1:W-:Y:S04]  /*1a980*/  LDGSTS.E [R3], [R4.64], P0 ;  /* 0x0000000004037fae */ /* 0x0003e80008121844 */
[----:B------:R-:W3:Y:S01]  /*1a990*/  LDL.LU R6, [R1+0x604] ;  /* 0x0006040001067983 */ /* 0x000ee20000300800 */
[----:B-1----:R-:W-:-:S03]  /*1a9a0*/  IMAD.MOV.U32 R5, RZ, RZ, R17 ;  /* 0x000000ffff057224 */ /* 0x002fc600078e0011 */
[----:B------:R-:W3:Y:S01]  /*1a9b0*/  LDL.LU R17, [R1+0x5c0] ;  /* 0x0005c00001117983 */ /* 0x000ee20000300800 */
[----:B------:R-:W-:-:S03]  /*1a9c0*/  IMAD.MOV.U32 R4, RZ, RZ, R12 ;  /* 0x000000ffff047224 */ /* 0x000fc600078e000c */
[----:B------:R-:W3:Y:S04]  /*1a9d0*/  LDL.LU R12, [R1+0x600] ;  /* 0x00060000010c7983 */ /* 0x000ee80000300800 */
[----:B------:R1:W-:Y:S01]  /*1a9e0*/  LDGSTS.E [R3+0x400], [R4.64], P0 ;  /* 0x0040000004037fae */ /* 0x0003e20008121844 */
[-C--:B----4-:R-:W-:Y:S02]  /*1a9f0*/  IADD3 R10, P1, R10, R11.reuse, RZ ;  /* 0x0000000b0a0a7210 */ /* 0x090fe40007f3e0ff */
[----:B--2---:R-:W-:-:S03]  /*1aa00*/  IADD3 R13, P2, R13, R11, RZ ;  /* 0x0000000b0d0d7210 */ /* 0x004fc60007f5e0ff */
[--C-:B-----5:R-:W-:Y:S01]  /*1aa10*/  IMAD.X R24, R24, 0x1, R2.reuse, P1 ;  /* 0x0000000118187824 */ /* 0x120fe200008e0602 */
[----:B------:R2:W-:Y:S01]  /*1aa20*/  STL [R1+0x4c4], R10 ;  /* 0x0004c40a01007387 */ /* 0x0005e20000100800 */
[----:B-1----:R-:W-:Y:S01]  /*1aa30*/  MOV R4, R10 ;  /* 0x0000000a00047202 */ /* 0x002fe20000000f00 */
[----:B------:R-:W-:Y:S02]  /*1aa40*/  IMAD.X R18, R18, 0x1, R2, P2 ;  /* 0x0000000112127824 */ /* 0x000fe400010e0602 */
[----:B------:R-:W-:Y:S01]  /*1aa50*/  STL [R1+0x4c0], R24 ;  /* 0x0004c01801007387 */ /* 0x000fe20000100800 */
[----:B------:R-:W-:-:S03]  /*1aa60*/  IMAD.MOV.U32 R5, RZ, RZ, R24 ;  /* 0x000000ffff057224 */ /* 0x000fc600078e0018 */
[----:B------:R-:W-:Y:S04]  /*1aa70*/  STL [R1+0x504], R13 ;  /* 0x0005040d01007387 */ /* 0x000fe80000100800 */
[----:B--2---:R-:W2:Y:S04]  /*1aa80*/  LDL.LU R10, [R1+0x644] ;  /* 0x00064400010a7983 */ /* 0x004ea80000300800 */
[----:B------:R1:W-:Y:S04]  /*1aa90*/  STL [R1+0x500], R18 ;  /* 0x0005001201007387 */ /* 0x0003e80000100800 */
[----:B------:R4:W-:Y:S04]  /*1aaa0*/  LDGSTS.E [R3+0x800], [R4.64], P0 ;  /* 0x0080000004037fae */ /* 0x0009e80008121844 */
[----:B------:R-:W5:Y:S01]  /*1aab0*/  LDL.LU R7, [R1+0x684] ;  /* 0x0006840001077983 */ /* 0x000f620000300800 */
[----:B------:R-:W-:Y:S01]  /*1aac0*/  IADD3 R14, P1, R14, R11, RZ ;  /* 0x0000000b0e0e7210 */ /* 0x000fe20007f3e0ff */
[----:B----4-:R-:W-:-:S02]  /*1aad0*/  IMAD.MOV.U32 R5, RZ, RZ, R18 ;  /* 0x000000ffff057224 */ /* 0x010fc400078e0012 */
[----:B-1----:R-:W4:Y:S01]  /*1aae0*/  LDL.LU R18, [R1+0x640] ;  /* 0x0006400001127983 */ /* 0x002f220000300800 */
[----:B------:R-:W-:Y:S01]  /*1aaf0*/  IMAD.MOV.U32 R4, RZ, RZ, R13 ;  /* 0x000000ffff047224 */ /* 0x000fe200078e000d */
[----:B---3--:R-:W-:Y:S02]  /*1ab00*/  IADD3 R9, P2, R9, R11, RZ ;  /* 0x0000000b09097210 */ /* 0x008fe40007f5e0ff */
[----:B------:R-:W3:Y:S01]  /*1ab10*/  LDL.LU R13, [R1+0x680] ;  /* 0x00068000010d7983 */ /* 0x000ee20000300800 */
[--C-:B------:R-:W-:Y:S02]  /*1ab20*/  IMAD.X R19, R19, 0x1, R2.reuse, P1 ;  /* 0x0000000113137824 */ /* 0x100fe400008e0602 */
[----:B------:R-:W-:Y:S01]  /*1ab30*/  IMAD.X R15, R15, 0x1, R2, P2 ;  /* 0x000000010f0f7824 */ /* 0x000fe200010e0602 */
[----:B------:R1:W-:Y:S04]  /*1ab40*/  STL [R1+0x544], R14 ;  /* 0x0005440e01007387 */ /* 0x0003e80000100800 */
[----:B------:R1:W-:Y:S04]  /*1ab50*/  LDGSTS.E [R3+0xc00], [R4.64], P0 ;  /* 0x00c0000004037fae */ /* 0x0003e80008121844 */
[----:B------:R1:W-:Y:S04]  /*1ab60*/  STL [R1+0x540], R19 ;  /* 0x0005401301007387 */ /* 0x0003e80000100800 */
[----:B------:R1:W-:Y:S02]  /*1ab70*/  STL [R1+0x584], R9 ;  /* 0x0005840901007387 */ /* 0x0003e40000100800 */
[----:B-1----:R-:W-:-:S02]  /*1ab80*/  IMAD.MOV.U32 R4, RZ, RZ, R14 ;  /* 0x000000ffff047224 */ /* 0x002fc400078e000e */
[----:B------:R-:W3:Y:S01]  /*1ab90*/  LDL.LU R14, [R1+0x6c4] ;  /* 0x0006c400010e7983 */ /* 0x000ee20000300800 */
[----:B------:R-:W-:-:S03]  /*1aba0*/  MOV R5, R19 ;  /* 0x0000001300057202 */ /* 0x000fc60000000f00 */
[----:B------:R1:W-:Y:S04]  /*1abb0*/  STL [R1+0x580], R15 ;  /* 0x0005800f01007387 */ /* 0x0003e80000100800 */
[----:B------:R-:W3:Y:S04]  /*1abc0*/  LDL.LU R24, [R1+0x704] ;  /* 0x0007040001187983 */ /* 0x000ee80000300800 */
[----:B------:R-:W3:Y:S04]  /*1abd0*/  LDL.LU R19, [R1+0x6c0] ;  /* 0x0006c00001137983 */ /* 0x000ee80000300800 */
[----:B------:R-:W3:Y:S01]  /*1abe0*/  LDL.LU R25, [R1+0x700] ;  /* 0x0007000001197983 */ /* 0x000ee20000300800 */
[----:B------:R-:W-:-:S03]  /*1abf0*/  IADD3 R16, P1, R16, R11, RZ ;  /* 0x0000000b10107210 */ /* 0x000fc60007f3e0ff */
[----:B------:R1:W-:Y:S01]  /*1ac00*/  LDGSTS.E [R3+0x1000], [R4.64], P0 ;  /* 0x0100000004037fae */ /* 0x0003e20008121844 */
[----:B------:R-:W-:Y:S01]  /*1ac10*/  IADD3 R6, P2, R6, R11, RZ ;  /* 0x0000000b06067210 */ /* 0x000fe20007f5e0ff */
[----:B-1----:R-:W-:Y:S02]  /*1ac20*/  IMAD.MOV.U32 R4, RZ, RZ, R9 ;  /* 0x000000ffff047224 */ /* 0x002fe400078e0009 */
[----:B------:R-:W-:Y:S01]  /*1ac30*/  IMAD.MOV.U32 R5, RZ, RZ, R15 ;  /* 0x000000ffff057224 */ /* 0x000fe200078e000f */
[----:B------:R-:W3:Y:S01]  /*1ac40*/  LDL.LU R9, [R1+0x744] ;  /* 0x0007440001097983 */ /* 0x000ee20000300800 */
[----:B------:R-:W-:-:S03]  /*1ac50*/  IMAD.X R17, R17, 0x1, R2, P1 ;  /* 0x0000000111117824 */ /* 0x000fc600008e0602 */
[----:B------:R-:W3:Y:S01]  /*1ac60*/  LDL.LU R15, [R1+0x784] ;  /* 0x00078400010f7983 */ /* 0x000ee20000300800 */
[----:B------:R-:W-:-:S03]  /*1ac70*/  IMAD.X R12, R12, 0x1, R2, P2 ;  /* 0x000000010c0c7824 */ /* 0x000fc600010e0602 */
[----:B------:R1:W-:Y:S04]  /*1ac80*/  STL [R1+0x5c4], R16 ;  /* 0x0005c41001007387 */ /* 0x0003e80000100800 */
[----:B------:R1:W-:Y:S04]  /*1ac90*/  LDGSTS.E [R3+0x1400], [R4.64], P0 ;  /* 0x0140000004037fae */ /* 0x0003e80008121844 */
[----:B------:R1:W-:Y:S04]  /*1aca0*/  STL [R1+0x5c0], R17 ;  /* 0x0005c01101007387 */ /* 0x0003e80000100800 */
[----:B------:R1:W-:Y:S02]  /*1acb0*/  STL [R1+0x604], R6 ;  /* 0x0006040601007387 */ /* 0x0003e40000100800 */
[----:B-1----:R-:W-:-:S02]  /*1acc0*/  IMAD.MOV.U32 R4, RZ, RZ, R16 ;  /* 0x000000ffff047224 */ /* 0x002fc400078e0010 */
[----:B------:R-:W3:Y:S01]  /*1acd0*/  LDL.LU R16, [R1+0x740] ;  /* 0x0007400001107983 */ /* 0x000ee20000300800 */
[----:B------:R-:W-:-:S03]  /*1ace0*/  IMAD.MOV.U32 R5, RZ, RZ, R17 ;  /* 0x000000ffff057224 */ /* 0x000fc600078e0011 */
[----:B------:R1:W-:Y:S04]  /*1acf0*/  STL [R1+0x600], R12 ;  /* 0x0006000c01007387 */ /* 0x0003e80000100800 */
[----:B------:R-:W3:Y:S04]  /*1ad00*/  LDL.LU R17, [R1+0x780] ;  /* 0x0007800001117983 */ /* 0x000ee80000300800 */
[----:B------:R1:W-:Y:S02]  /*1ad10*/  LDGSTS.E [R3+0x1800], [R4.64], P0 ;  /* 0x0180000004037fae */ /* 0x0003e40008121844 */
[----:B-1----:R-:W-:Y:S01]  /*1ad20*/  MOV R4, R6 ;  /* 0x0000000600047202 */ /* 0x002fe20000000f00 */
[----:B------:R-:W-:Y:S01]  /*1ad30*/  IMAD.MOV.U32 R5, RZ, RZ, R12 ;  /* 0x000000ffff057224 */ /* 0x000fe200078e000c */
[----:B------:R-:W3:Y:S04]  /*1ad40*/  LDL.LU R6, [R1+0x7c4] ;  /* 0x0007c40001067983 */ /* 0x000ee80000300800 */
[----:B------:R-:W3:Y:S04]  /*1ad50*/  LDL.LU R12, [R1+0x804] ;  /* 0x00080400010c7983 */ /* 0x000ee80000300800 */
[----:B------:R1:W-:Y:S01]  /*1ad60*/  LDGSTS.E [R3+0x1c00], [R4.64], P0 ;  /* 0x01c0000004037fae */ /* 0x0003e20008121844 */
[----:B--2---:R-:W-:-:S05]  /*1ad70*/  IADD3 R10, P1, R10, R11, RZ ;  /* 0x0000000b0a0a7210 */ /* 0x004fca0007f3e0ff */
[----:B------:R2:W-:Y:S01]  /*1ad80*/  STL [R1+0x644], R10 ;  /* 0x0006440a01007387 */ /* 0x0005e20000100800 */
[----:B-1----:R-:W-:Y:S01]  /*1ad90*/  IMAD.MOV.U32 R4, RZ, RZ, R10 ;  /* 0x000000ffff047224 */ /* 0x002fe200078e000a */
[----:B-----5:R-:W-:Y:S01]  /*1ada0*/  IADD3 R7, P2, R7, R11, RZ ;  /* 0x0000000b07077210 */ /* 0x020fe20007f5e0ff */
[----:B----4-:R-:W-:-:S04]  /*1adb0*/  IMAD.X R18, R18, 0x1, R2, P1 ;  /* 0x0000000112127824 */ /* 0x010fc800008e0602 */
[----:B---3--:R-:W-:Y:S01]  /*1adc0*/  IMAD.X R13, R13, 0x1, R2, P2 ;  /* 0x000000010d0d7824 */ /* 0x008fe200010e0602 */
[----:B------:R1:W-:Y:S04]  /*1add0*/  STL [R1+0x640], R18 ;  /* 0x0006401201007387 */ /* 0x0003e80000100800 */
[----:B------:R3:W-:Y:S04]  /*1ade0*/  STL [R1+0x684], R7 ;  /* 0x0006840701007387 */ /* 0x0007e80000100800 */
[----:B--2---:R-:W2:Y:S01]  /*1adf0*/  LDL.LU R10, [R1+0x7c0] ;  /* 0x0007c000010a7983 */ /* 0x004ea20000300800 */
[----:B------:R-:W-:-:S03]  /*1ae00*/  IMAD.MOV.U32 R5, RZ, RZ, R18 ;  /* 0x000000ffff057224 */ /* 0x000fc600078e0012 */
[----:B------:R4:W-:Y:S04]  /*1ae10*/  STL [R1+0x680], R13 ;  /* 0x0006800d01007387 */ /* 0x0009e80000100800 */
[----:B-1----:R-:W5:Y:S04]  /*1ae20*/  LDL.LU R18, [R1+0x800] ;  /* 0x0008000001127983 */ /* 0x002f680000300800 */
[----:B------:R1:W-:Y:S01]  /*1ae30*/  LDGSTS.E [R3+0x2000], [R4.64], P0 ;  /* 0x0200000004037fae */ /* 0x0003e20008121844 */
[-C--:B------:R-:W-:Y:S02]  /*1ae40*/  IADD3 R14, P1, R14, R11.reuse, RZ ;  /* 0x0000000b0e0e7210 */ /* 0x080fe40007f3e0ff */
[----:B------:R-:W-:Y:S01]  /*1ae50*/  IADD3 R24, P2, R24, R11, RZ ;  /* 0x0000000b18187210 */ /* 0x000fe20007f5e0ff */
[----:B-1----:R-:W-:Y:S01]  /*1ae60*/  IMAD.MOV.U32 R4, RZ, RZ, R7 ;  /* 0x000000ffff047224 */ /* 0x002fe200078e0007 */
[----:B------:R-:W-:Y:S01]  /*1ae70*/  MOV R5, R13 ;  /* 0x0000000d00057202 */ /* 0x000fe20000000f00 */
[--C-:B------:R-:W-:Y:S01]  /*1ae80*/  IMAD.X R19, R19, 0x1, R2.reuse, P1 ;  /* 0x0000000113137824 */ /* 0x100fe200008e0602 */
[----:B---3--:R-:W3:Y:S01]  /*1ae90*/  LDL.LU R7, [R1+0x44c] ;  /* 0x00044c0001077983 */ /* 0x008ee20000300800 */
[----:B------:R-:W-:-:S03]  /*1aea0*/  IMAD.X R25, R25, 0x1, R2, P2 ;  /* 0x0000000119197824 */ /* 0x000fc600010e0602 */
[----:B----4-:R-:W4:Y:S04]  /*1aeb0*/  LDL.LU R13, [R1+0x48c] ;  /* 0x00048c00010d7983 */ /* 0x010f280000300800 */
[----:B------:R1:W-:Y:S04]  /*1aec0*/  STL [R1+0x6c4], R14 ;  /* 0x0006c40e01007387 */ /* 0x0003e80000100800 */
[----:B------:R1:W-:Y:S04]  /*1aed0*/  LDGSTS.E [R3+0x2400], [R4.64], P0 ;  /* 0x0240000004037fae */ /* 0x0003e80008121844 */
[----:B------:R1:W-:Y:S04]  /*1aee0*/  STL [R1+0x6c0], R19 ;  /* 0x0006c01301007387 */ /* 0x0003e80000100800 */
[----:B------:R-:W-:Y:S01]  /*1aef0*/  STL [R1+0x704], R24 ;  /* 0x0007041801007387 */ /* 0x000fe20000100800 */
[----:B-1----:R-:W-:-:S03]  /*1af00*/  IMAD.MOV.U32 R4, RZ, RZ, R14 ;  /* 0x000000ffff047224 */ /* 0x002fc600078e000e */
[----:B------:R-:W4:Y:S01]  /*1af10*/  LDL.LU R14, [R1+0x448] ;  /* 0x00044800010e7983 */ /* 0x000f220000300800 */
[----:B------:R-:W-:-:S03]  /*1af20*/  IMAD.MOV.U32 R5, RZ, RZ, R19 ;  /* 0x000000ffff057224 */ /* 0x000fc600078e0013 */
[----:B------:R-:W-:Y:S04]  /*1af30*/  STL [R1+0x700], R25 ;  /* 0x0007001901007387 */ /* 0x000fe80000100800 */
[----:B------:R-:W4:Y:S01]  /*1af40*/  LDL.LU R19, [R1+0x488] ;  /* 0x0004880001137983 */ /* 0x000f220000300800 */
[----:B------:R-:W-:-:S03]  /*1af50*/  IADD3 R9, P1, R9, R11, RZ ;  /* 0x0000000b09097210 */ /* 0x000fc60007f3e0ff */
[----:B------:R1:W-:Y:S01]  /*1af60*/  LDGSTS.E [R3+0x2800], [R4.64], P0 ;  /* 0x0280000004037fae */ /* 0x0003e20008121844 */
[----:B------:R-:W-:-:S03]  /*1af70*/  IADD3 R15, P2, R15, R11, RZ ;  /* 0x0000000b0f0f7210 */ /* 0x000fc60007f5e0ff */
[----:B------:R1:W-:Y:S01]  /*1af80*/  STL [R1+0x744], R9 ;  /* 0x0007440901007387 */ /* 0x0003e20000100800 */
[----:B------:R-:W-:Y:S01]  /*1af90*/  IADD3.X R16, R16, R2, RZ, P1, !PT ;  /* 0x0000000210107210 */ /* 0x000fe20000ffe4ff */
[----:B-1----:R-:W-:Y:S02]  /*1afa0*/  IMAD.MOV.U32 R4, RZ, RZ, R24 ;  /* 0x000000ffff047224 */ /* 0x002fe400078e0018 */
[----:B------:R-:W-:Y:S02]  /*1afb0*/  IMAD.MOV.U32 R5, RZ, RZ, R25 ;  /* 0x000000ffff057224 */ /* 0x000fe400078e0019 */
[----:B------:R1:W-:Y:S01]  /*1afc0*/  STL [R1+0x740], R16 ;  /* 0x0007401001007387 */ /* 0x0003e20000100800 */
[----:B------:R-:W-:-:S03]  /*1afd0*/  IMAD.X R17, R17, 0x1, R2, P2 ;  /* 0x0000000111117824 */ /* 0x000fc600010e0602 */
[----:B------:R1:W-:Y:S04]  /*1afe0*/  LDGSTS.E [R3+0x2c00], [R4.64], P0 ;  /* 0x02c0000004037fae */ /* 0x0003e80008121844 */
[----:B------:R1:W-:Y:S02]  /*1aff0*/  STL [R1+0x784], R15 ;  /* 0x0007840f01007387 */ /* 0x0003e40000100800 */
[----:B-1----:R-:W-:Y:S02]  /*1b000*/  IMAD.MOV.U32 R4, RZ, RZ, R9 ;  /* 0x000000ffff047224 */ /* 0x002fe400078e0009 */
[----:B------:R-:W-:Y:S01]  /*1b010*/  IMAD.MOV.U32 R5, RZ, RZ, R16 ;  /* 0x000000ffff057224 */ /* 0x000fe200078e0010 */
[----:B------:R-:W4:Y:S01]  /*1b020*/  LDL.LU R9, [R1+0x4cc] ;  /* 0x0004cc0001097983 */ /* 0x000f220000300800 */
[----:B------:R-:W-:-:S03]  /*1b030*/  IADD3 R6, P1, R6, R11, RZ ;  /* 0x0000000b06067210 */ /* 0x000fc60007f3e0ff */
[----:B------:R1:W-:Y:S04]  /*1b040*/  STL [R1+0x780], R17 ;  /* 0x0007801101007387 */ /* 0x0003e80000100800 */
[----:B------:R1:W-:Y:S04]  /*1b050*/  LDGSTS.E [R3+0x3000], [R4.64], P0 ;  /* 0x0300000004037fae */ /* 0x0003e80008121844 */
[----:B------:R-:W4:Y:S01]  /*1b060*/  LDL.LU R16, [R1+0x50c] ;  /* 0x00050c0001107983 */ /* 0x000f220000300800 */
[----:B------:R-:W-:Y:S01]  /*1b070*/  IADD3 R12, P2, R12, R11, RZ ;  /* 0x0000000b0c0c7210 */ /* 0x000fe20007f5e0ff */
[----:B-1----:R-:W-:-:S02]  /*1b080*/  IMAD.MOV.U32 R4, RZ, RZ, R15 ;  /* 0x000000ffff047224 */ /* 0x002fc400078e000f */
[----:B------:R-:W4:Y:S01]  /*1b090*/  LDL.LU R15, [R1+0x4c8] ;  /* 0x0004c800010f7983 */ /* 0x000f220000300800 */
[----:B------:R-:W-:-:S03]  /*1b0a0*/  IMAD.MOV.U32 R5, RZ, RZ, R17 ;  /* 0x000000ffff057224 */ /* 0x000fc600078e0011 */
[----:B------:R-:W4:Y:S04]  /*1b0b0*/  LDL.LU R17, [R1+0x508] ;  /* 0x0005080001117983 */ /* 0x000f280000300800 */
[----:B------:R1:W-:Y:S04]  /*1b0c0*/  LDGSTS.E [R3+0x3400], [R4.64], P0 ;  /* 0x0340000004037fae */ /* 0x0003e80008121844 */
[----:B------:R-:W-:Y:S01]  /*1b0d0*/  STL [R1+0x7c4], R6 ;  /* 0x0007c40601007387 */ /* 0x000fe20000100800 */
[----:B-1----:R-:W-:Y:S01]  /*1b0e0*/  IMAD.MOV.U32 R4, RZ, RZ, R6 ;  /* 0x000000ffff047224 */ /* 0x002fe200078e0006 */
[----:B------:R-:W-:Y:S01]  /*1b0f0*/  LOP3.LUT R24, R145, 0x10, RZ, 0x3c, !PT ;  /* 0x0000001091187812 */ /* 0x000fe200078e3cff */
[----:B--2---:R-:W-:-:S04]  /*1b100*/  IMAD.X R10, R10, 0x1, R2, P1 ;  /* 0x000000010a0a7824 */ /* 0x004fc800008e0602 */
[----:B------:R-:W-:Y:S01]  /*1b110*/  IMAD.MOV.U32 R5, RZ, RZ, R10 ;  /* 0x000000ffff057224 */ /* 0x000fe200078e000a */
[----:B------:R1:W-:Y:S01]  /*1b120*/  STL [R1+0x7c0], R10 ;  /* 0x0007c00a01007387 */ /* 0x0003e20000100800 */
[----:B-----5:R-:W-:-:S03]  /*1b130*/  IADD3.X R18, R18, R2, RZ, P2, !PT ;  /* 0x0000000212127210 */ /* 0x020fc600017fe4ff */
[----:B------:R-:W-:Y:S04]  /*1b140*/  STL [R1+0x804], R12 ;  /* 0x0008040c01007387 */ /* 0x000fe80000100800 */
[----:B------:R2:W-:Y:S04]  /*1b150*/  LDGSTS.E [R3+0x3800], [R4.64], P0 ;  /* 0x0380000004037fae */ /* 0x0005e80008121844 */
[----:B-1----:R-:W5:Y:S04]  /*1b160*/  LDL.LU R10, [R1+0x54c] ;  /* 0x00054c00010a7983 */ /* 0x002f680000300800 */
[----:B------:R1:W-:Y:S04]  /*1b170*/  STL [R1+0x800], R18 ;  /* 0x0008001201007387 */ /* 0x0003e80000100800 */
[----:B------:R-:W5:Y:S01]  /*1b180*/  LDL.LU R6, [R1+0x58c] ;  /* 0x00058c0001067983 */ /* 0x000f620000300800 */
[----:B--2---:R-:W-:Y:S01]  /*1b190*/  IMAD.MOV.U32 R5, RZ, RZ, R18 ;  /* 0x000000ffff057224 */ /* 0x004fe200078e0012 */
[-C--:B---3--:R-:W-:Y:S01]  /*1b1a0*/  IADD3 R7, P1, R7, R11.reuse, RZ ;  /* 0x0000000b07077210 */ /* 0x088fe20007f3e0ff */
[----:B------:R-:W-:Y:S01]  /*1b1b0*/  IMAD.MOV.U32 R4, RZ, RZ, R12 ;  /* 0x000000ffff047224 */ /* 0x000fe200078e000c */
[----:B-1----:R-:W2:Y:S01]  /*1b1c0*/  LDL.LU R18, [R1+0x548] ;  /* 0x0005480001127983 */ /* 0x002ea20000300800 */
[----:B----4-:R-:W-:-:S03]  /*1b1d0*/  IADD3 R13, P2, R13, R11, RZ ;  /* 0x0000000b0d0d7210 */ /* 0x010fc60007f5e0ff */
[----:B------:R-:W3:Y:S04]  /*1b1e0*/  LDL.LU R12, [R1+0x588] ;  /* 0x00058800010c7983 */ /* 0x000ee80000300800 */
[----:B------:R-:W-:Y:S04]  /*1b1f0*/  STL [R1+0x44c], R7 ;  /* 0x00044c0701007387 */ /* 0x000fe80000100800 */
[----:B------:R1:W-:Y:S01]  /*1b200*/  LDGSTS.E [R3+0x3c00], [R4.64], P0 ;  /* 0x03c0000004037fae */ /* 0x0003e20008121844 */
[----:B------:R-:W-:Y:S01]  /*1b210*/  IMAD.X R14, R14, 0x1, R2, P1 ;  /* 0x000000010e0e7824 */ /* 0x000fe200008e0602 */
[----:B-1----:R-:W-:Y:S01]  /*1b220*/  LEA R3, R252, R24, 0xe ;  /* 0x00000018fc037211 */ /* 0x002fe200078e70ff */
[----:B------:R-:W-:-:S03]  /*1b230*/  IMAD.MOV.U32 R4, RZ, RZ, R7 ;  /* 0x000000ffff047224 */ /* 0x000fc600078e0007 */
[----:B------:R1:W-:Y:S01]  /*1b240*/  STL [R1+0x448], R14 ;  /* 0x0004480e01007387 */ /* 0x0003e20000100800 */
[----:B------:R-:W-:-:S03]  /*1b250*/  IMAD.X R19, R19, 0x1, R2, P2 ;  /* 0x0000000113137824 */ /* 0x000fc600010e0602 */
[----:B------:R-:W-:Y:S01]  /*1b260*/  STL [R1+0x48c], R13 ;  /* 0x00048c0d01007387 */ /* 0x000fe20000100800 */
[----:B------:R-:W-:-:S03]  /*1b270*/  IMAD.MOV.U32 R5, RZ, RZ, R14 ;  /* 0x000000ffff057224 */ /* 0x000fc600078e000e */
[----:B------:R4:W-:Y:S04]  /*1b280*/  STL [R1+0x488], R19 ;  /* 0x0004881301007387 */ /* 0x0009e80000100800 */
[----:B-1----:R-:W3:Y:S04]  /*1b290*/  LDL.LU R14, [R1+0x5cc] ;  /* 0x0005cc00010e7983 */ /* 0x002ee80000300800 */
[----:B------:R1:W-:Y:S04]  /*1b2a0*/  LDGSTS.E [R3+0x80], [R4.64], P0 ;  /* 0x0008000004037fae */ /* 0x0003e80008121844 */
[----:B------:R-:W3:Y:S01]  /*1b2b0*/  LDL.LU R7, [R1+0x60c] ;  /* 0x00060c0001077983 */ /* 0x000ee20000300800 */
[----:B-1----:R-:W-:-:S03]  /*1b2c0*/  IMAD.MOV.U32 R5, RZ, RZ, R19 ;  /* 0x000000ffff057224 */ /* 0x002fc600078e0013 */
[----:B----4-:R-:W4:Y:S01]  /*1b2d0*/  LDL.LU R19, [R1+0x5c8] ;  /* 0x0005c80001137983 */ /* 0x010f220000300800 */
[----:B------:R-:W-:-:S03]  /*1b2e0*/  IMAD.MOV.U32 R4, RZ, RZ, R13 ;  /* 0x000000ffff047224 */ /* 0x000fc600078e000d */
[----:B------:R-:W4:Y:S04]  /*1b2f0*/  LDL.LU R13, [R1+0x608] ;  /* 0x00060800010d7983 */ /* 0x000f280000300800 */
[----:B------:R1:W-:Y:S01]  /*1b300*/  LDGSTS.E [R3+0x480], [R4.64], P0 ;  /* 0x0048000004037fae */ /* 0x0003e20008121844 */
[----:B------:R-:W-:-:S05]  /*1b310*/  IADD3 R9, P1, R9, R11, RZ ;  /* 0x0000000b09097210 */ /* 0x000fca0007f3e0ff */
[----:B------:R-:W-:Y:S01]  /*1b320*/  STL [R1+0x4cc], R9 ;  /* 0x0004cc0901007387 */ /* 0x000fe20000100800 */
[----:B------:R-:W-:Y:S02]  /*1b330*/  IADD3 R16, P2, R16, R11, RZ ;  /* 0x0000000b10107210 */ /* 0x000fe40007f5e0ff */
[----:B-1----:R-:W-:Y:S01]  /*1b340*/  MOV R4, R9 ;  /* 0x0000000900047202 */ /* 0x002fe20000000f00 */
[--C-:B------:R-:W-:Y:S02]  /*1b350*/  IMAD.X R15, R15, 0x1, R2.reuse, P1 ;  /* 0x000000010f0f7824 */ /* 0x100fe400008e0602 */
[----:B------:R-:W-:-:S03]  /*1b360*/  IMAD.X R17, R17, 0x1, R2, P2 ;  /* 0x0000000111117824 */ /* 0x000fc600010e0602 */
[----:B------:R1:W-:Y:S01]  /*1b370*/  STL [R1+0x4c8], R15 ;  /* 0x0004c80f01007387 */ /* 0x0003e20000100800 */
[----:B------:R-:W-:-:S03]  /*1b380*/  IMAD.MOV.U32 R5, RZ, RZ, R15 ;  /* 0x000000ffff057224 */ /* 0x000fc600078e000f */
[----:B------:R-:W-:Y:S04]  /*1b390*/  STL [R1+0x50c], R16 ;  /* 0x00050c1001007387 */ /* 0x000fe80000100800 */
[----:B------:R1:W-:Y:S04]  /*1b3a0*/  LDGSTS.E [R3+0x880], [R4.64], P0 ;  /* 0x0088000004037fae */ /* 0x0003e80008121844 */
[----:B-1----:R-:W4:Y:S04]  /*1b3b0*/  LDL.LU R15, [R1+0x64c] ;  /* 0x00064c00010f7983 */ /* 0x002f280000300800 */
[----:B------:R1:W-:Y:S04]  /*1b3c0*/  STL [R1+0x508], R17 ;  /* 0x0005081101007387 */ /* 0x0003e80000100800 */
[----:B------:R-:W4:Y:S01]  /*1b3d0*/  LDL.LU R9, [R1+0x68c] ;  /* 0x00068c0001097983 */ /* 0x000f220000300800 */
[----:B------:R-:W-:-:S03]  /*1b3e0*/  IMAD.MOV.U32 R5, RZ, RZ, R17 ;  /* 0x000000ffff057224 */ /* 0x000fc600078e0011 */
[----:B-1----:R-:W4:Y:S01]  /*1b3f0*/  LDL.LU R17, [R1+0x648] ;  /* 0x0006480001117983 */ /* 0x002f220000300800 */
[----:B------:R-:W-:-:S03]  /*1b400*/  IMAD.MOV.U32 R4, RZ, RZ, R16 ;  /* 0x000000ffff047224 */ /* 0x000fc600078e0010 */
[----:B------:R-:W4:Y:S04]  /*1b410*/  LDL.LU R16, [R1+0x688] ;  /* 0x0006880001107983 */ /* 0x000f280000300800 */
[----:B------:R1:W-:Y:S01]  /*1b420*/  LDGSTS.E [R3+0xc80], [R4.64], P0 ;  /* 0x00c8000004037fae */ /* 0x0003e20008121844 */
[-C--:B-----5:R-:W-:Y:S02]  /*1b430*/  IADD3 R10, P1, R10, R11.reuse, RZ ;  /* 0x0000000b0a0a7210 */ /* 0x0a0fe40007f3e0ff */
[----:B------:R-:W-:-:S03]  /*1b440*/  IADD3 R6, P2, R6, R11, RZ ;  /* 0x0000000b06067210 */ /* 0x000fc60007f5e0ff */
[----:B------:R5:W-:Y:S01]  /*1b450*/  STL [R1+0x54c], R10 ;  /* 0x00054c0a01007387 */ /* 0x000be20000100800 */
[----:B--2---:R-:W-:Y:S02]  /*1b460*/  IMAD.X R18, R18, 0x1, R2, P1 ;  /* 0x0000000112127824 */ /* 0x004fe400008e0602 */
[----:B-1----:R-:W-:Y:S02]  /*1b470*/  IMAD.MOV.U32 R4, RZ, RZ, R10 ;  /* 0x000000ffff047224 */ /* 0x002fe400078e000a */
[----:B---3--:R-:W-:Y:S01]  /*1b480*/  IMAD.X R12, R12, 0x1, R2, P2 ;  /* 0x000000010c0c7824 */ /* 0x008fe200010e0602 */
[----:B------:R1:W-:Y:S04]  /*1b490*/  STL [R1+0x548], R18 ;  /* 0x0005481201007387 */ /* 0x0003e80000100800 */
[----:B------:R2:W-:Y:S04]  /*1b4a0*/  STL [R1+0x58c], R6 ;  /* 0x00058c0601007387 */ /* 0x0005e80000100800 */
[----:B-----5:R-:W3:Y:S01]  /*1b4b0*/  LDL.LU R10, [R1+0x6cc] ;  /* 0x0006cc00010a7983 */ /* 0x020ee20000300800 */
[----:B------:R-:W-:-:S03]  /*1b4c0*/  MOV R5, R18 ;  /* 0x0000001200057202 */ /* 0x000fc60000000f00 */
[----:B------:R5:W-:Y:S04]  /*1b4d0*/  STL [R1+0x588], R12 ;  /* 0x0005880c01007387 */ /* 0x000be80000100800 */
[----:B------:R-:W3:Y:S04]  /*1b4e0*/  LDL.LU R24, [R1+0x70c] ;  /* 0x00070c0001187983 */ /* 0x000ee80000300800 */
[----:B-1----:R-:W3:Y:S04]  /*1b4f0*/  LDL.LU R18, [R1+0x6c8] ;  /* 0x0006c80001127983 */ /* 0x002ee80000300800 */
[----:B------:R-:W3:Y:S04]  /*1b500*/  LDL.LU R25, [R1+0x708] ;  /* 0x0007080001197983 */ /* 0x000ee80000300800 */
[----:B------:R1:W-:Y:S01]  /*1b510*/  LDGSTS.E [R3+0x1080], [R4.64], P0 ;  /* 0x0108000004037fae */ /* 0x0003e20008121844 */
[----:B------:R-:W-:Y:S01]  /*1b520*/  IADD3 R14, P1, R14, R11, RZ ;  /* 0x0000000b0e0e7210 */ /* 0x000fe20007f3e0ff */
[----:B-1----:R-:W-:-:S02]  /*1b530*/  IMAD.MOV.U32 R4, RZ, RZ, R6 ;  /* 0x000000ffff047224 */ /* 0x002fc400078e0006 */
[----:B------:R-:W-:Y:S01]  /*1b540*/  IMAD.MOV.U32 R5, RZ, RZ, R12 ;  /* 0x000000ffff057224 */ /* 0x000fe200078e000c */
[----:B------:R-:W-:Y:S01]  /*1b550*/  IADD3 R7, P2, R7, R11, RZ ;  /* 0x0000000b07077210 */ /* 0x000fe20007f5e0ff */
[----:B--2---:R-:W2:Y:S04]  /*1b560*/  LDL.LU R6, [R1+0x74c] ;  /* 0x00074c0001067983 */ /* 0x004ea80000300800 */
[----:B-----5:R-:W5:Y:S01]  /*1b570*/  LDL.LU R12, [R1+0x78c] ;  /* 0x00078c00010c7983 */ /* 0x020f620000300800 */
[----:B----4-:R-:W-:-:S03]  /*1b580*/  IMAD.X R19, R19, 0x1, R2, P1 ;  /* 0x0000000113137824 */ /* 0x010fc600008e0602 */
[----:B------:R1:W-:Y:S01]  /*1b590*/  STL [R1+0x5cc], R14 ;  /* 0x0005cc0e01007387 */ /* 0x0003e20000100800 */
[----:B------:R-:W-:-:S03]  /*1b5a0*/  IMAD.X R13, R13, 0x1, R2, P2 ;  /* 0x000000010d0d7824 */ /* 0x000fc600010e0602 */
[----:B------:R4:W-:Y:S04]  /*1b5b0*/  LDGSTS.E [R3+0x1480], [R4.64], P0 ;  /* 0x0148000004037fae */ /* 0x0009e80008121844 */
[----:B------:R1:W-:Y:S04]  /*1b5c0*/  STL [R1+0x5c8], R19 ;  /* 0x0005c81301007387 */ /* 0x0003e80000100800 */
[----:B------:R4:W-:Y:S02]  /*1b5d0*/  STL [R1+0x60c], R7 ;  /* 0x00060c0701007387 */ /* 0x0009e40000100800 */
[----:B----4-:R-:W-:-:S02]  /*1b5e0*/  IMAD.MOV.U32 R4, RZ, RZ, R14 ;  /* 0x000000ffff047224 */ /* 0x010fc400078e000e */
[----:B-1----:R-:W4:Y:S01]  /*1b5f0*/  LDL.LU R14, [R1+0x748] ;  /* 0x00074800010e7983 */ /* 0x002f220000300800 */
[----:B------:R-:W-:-:S03]  /*1b600*/  IMAD.MOV.U32 R5, RZ, RZ, R19 ;  /* 0x000000ffff057224 */ /* 0x000fc600078e0013 */
[----:B------:R1:W-:Y:S04]  /*1b610*/  STL [R1+0x608], R13 ;  /* 0x0006080d01007387 */ /* 0x0003e80000100800 */
[----:B------:R-:W4:Y:S04]  /*1b620*/  LDL.LU R19, [R1+0x788] ;  /* 0x0007880001137983 */ /* 0x000f280000300800 */
[----:B------:R1:W-:Y:S02]  /*1b630*/  LDGSTS.E [R3+0x1880], [R4.64], P0 ;  /* 0x0188000004037fae */ /* 0x0003e40008121844 */
[----:B-1----:R-:W-:Y:S01]  /*1b640*/  MOV R4, R7 ;  /* 0x0000000700047202 */ /* 0x002fe20000000f00 */
[----:B------:R-:W-:Y:S01]  /*1b650*/  IMAD.MOV.U32 R5, RZ, RZ, R13 ;  /* 0x000000ffff057224 */ /* 0x000fe200078e000d */
[----:B------:R-:W4:Y:S04]  /*1b660*/  LDL.LU R7, [R1+0x7cc] ;  /* 0x0007cc0001077983 */ /* 0x000f280000300800 */
[----:B------:R-:W4:Y:S01]  /*1b670*/  LDL.LU R13, [R1+0x80c] ;  /* 0x00080c00010d7983 */ /* 0x000f220000300800 */
[----:B------:R-:W-:-:S03]  /*1b680*/  IADD3 R15, P1, R15, R11, RZ ;  /* 0x0000000b0f0f7210 */ /* 0x000fc60007f3e0ff */
[----:B------:R1:W-:Y:S01]  /*1b690*/  LDGSTS.E [R3+0x1c80], [R4.64], P0 ;  /* 0x01c8000004037fae */ /* 0x0003e20008121844 */
[----:B------:R-:W-:-:S03]  /*1b6a0*/  IADD3 R9, P2, R9, R11, RZ ;  /* 0x0000000b09097210 */ /* 0x000fc60007f5e0ff */
[----:B------:R1:W-:Y:S01]  /*1b6b0*/  STL [R1+0x64c], R15 ;  /* 0x00064c0f01007387 */ /* 0x0003e20000100800 */
[--C-:B------:R-:W-:Y:S02]  /*1b6c0*/  IMAD.X R17, R17, 0x1, R2.reuse, P1 ;  /* 0x0000000111117824 */ /* 0x100fe400008e0602 */
[----:B-1----:R-:W-:Y:S02]  /*1b6d0*/  IMAD.MOV.U32 R4, RZ, RZ, R15 ;  /* 0x000000ffff047224 */ /* 0x002fe400078e000f */
[----:B------:R-:W-:Y:S01]  /*1b6e0*/  IMAD.X R16, R16, 0x1, R2, P2 ;  /* 0x0000000110107824 */ /* 0x000fe200010e0602 */
[----:B------:R1:W-:Y:S04]  /*1b6f0*/  STL [R1+0x648], R17 ;  /* 0x0006481101007387 */ /* 0x0003e80000100800 */
[----:B------:R1:W-:Y:S04]  /*1b700*/  STL [R1+0x68c], R9 ;  /* 0x00068c0901007387 */ /* 0x0003e80000100800 */
[----:B------:R-:W4:Y:S01]  /*1b710*/  LDL.LU R15, [R1+0x7c8] ;  /* 0x0007c800010f7983 */ /* 0x000f220000300800 */
[----:B------:R-:W-:-:S03]  /*1b720*/  IMAD.MOV.U32 R5, RZ, RZ, R17 ;  /* 0x000000ffff057224 */ /* 0x000fc600078e0011 */
[----:B------:R1:W-:Y:S04]  /*1b730*/  STL [R1+0x688], R16 ;  /* 0x0006881001007387 */ /* 0x0003e80000100800 */
[----:B-1----:R-:W4:Y:S04]  /*1b740*/  LDL.LU R17, [R1+0x808] ;  /* 0x0008080001117983 */ /* 0x002f280000300800 */
[----:B------:R1:W-:Y:S02]  /*1b750*/  LDGSTS.E [R3+0x2080], [R4.64], P0 ;  /* 0x0208000004037fae */ /* 0x0003e40008121844 */
[----:B-1----:R-:W-:Y:S01]  /*1b760*/  IMAD.MOV.U32 R4, RZ, RZ, R9 ;  /* 0x000000ffff047224 */ /* 0x002fe200078e0009 */
[----:B------:R-:W-:Y:S01]  /*1b770*/  MOV R5, R16 ;  /* 0x0000001000057202 */ /* 0x000fe20000000f00 */
[----:B------:R-:W4:Y:S04]  /*1b780*/  LDL.LU R9, [R1+0x454] ;  /* 0x0004540001097983 */ /* 0x000f280000300800 */
[----:B------:R-:W4:Y:S04]  /*1b790*/  LDL.LU R16, [R1+0x494] ;  /* 0x0004940001107983 */ /* 0x000f280000300800 */
[----:B------:R1:W-:Y:S01]  /*1b7a0*/  LDGSTS.E [R3+0x2480], [R4.64], P0 ;  /* 0x0248000004037fae */ /* 0x0003e20008121844 */
[----:B---3--:R-:W-:-:S02]  /*1b7b0*/  IADD3 R10, P1, R10, R11, RZ ;  /* 0x0000000b0a0a7210 */ /* 0x008fc40007f3e0ff */
[----:B------:R-:W-:-:S03]  /*1b7c0*/  IADD3 R24, P2, R24, R11, RZ ;  /* 0x0000000b18187210 */ /* 0x000fc60007f5e0ff */
[--C-:B------:R-:W-:Y:S01]  /*1b7d0*/  IMAD.X R18, R18, 0x1, R2.reuse, P1 ;  /* 0x0000000112127824 */ /* 0x100fe200008e0602 */
[----:B------:R3:W-:Y:S01]  /*1b7e0*/  STL [R1+0x6cc], R10 ;  /* 0x0006cc0a01007387 */ /* 0x0007e20000100800 */
[----:B------:R-:W-:-:S03]  /*1b7f0*/  IMAD.X R25, R25, 0x1, R2, P2 ;  /* 0x0000000119197824 */ /* 0x000fc600010e0602 */
[----:B------:R3:W-:Y:S01]  /*1b800*/  STL [R1+0x6c8], R18 ;  /* 0x0006c81201007387 */ /* 0x0007e20000100800 */
[----:B-1----:R-:W-:-:S03]  /*1b810*/  IMAD.MOV.U32 R4, RZ, RZ, R10 ;  /* 0x000000ffff047224 */ /* 0x002fc600078e000a */
[----:B------:R-:W-:Y:S01]  /*1b820*/  STL [R1+0x70c], R24 ;  /* 0x00070c1801007387 */ /* 0x000fe20000100800 */
[----:B------:R-:W-:-:S03]  /*1b830*/  IMAD.MOV.U32 R5, RZ, RZ, R18 ;  /* 0x000000ffff057224 */ /* 0x000fc600078e0012 */
[----:B---3--:R-:W3:Y:S04]  /*1b840*/  LDL.LU R10, [R1+0x450] ;  /* 0x00045000010a7983 */ /* 0x008ee80000300800 */
[----:B------:R-:W-:Y:S04]  /*1b850*/  STL [R1+0x708], R25 ;  /* 0x0007081901007387 */ /* 0x000fe80000100800 */
[----:B------:R-:W3:Y:S01]  /*1b860*/  LDL.LU R18, [R1+0x490] ;  /* 0x0004900001127983 */ /* 0x000ee20000300800 */
[----:B--2---:R-:W-:-:S03]  /*1b870*/  IADD3 R6, P1, R6, R11, RZ ;  /* 0x0000000b06067210 */ /* 0x004fc60007f3e0ff */
[----:B------:R1:W-:Y:S01]  /*1b880*/  LDGSTS.E [R3+0x2880], [R4.64], P0 ;  /* 0x0288000004037fae */ /* 0x0003e20008121844 */
[----:B-----5:R-:W-:-:S03]  /*1b890*/  IADD3 R12, P2, R12, R11, RZ ;  /* 0x0000000b0c0c7210 */ /* 0x020fc60007f5e0ff */
[----:B------:R2:W-:Y:S01]  /*1b8a0*/  STL [R1+0x74c], R6 ;  /* 0x00074c0601007387 */ /* 0x0005e20000100800 */
[----:B-1----:R-:W-:Y:S02]  /*1b8b0*/  IMAD.MOV.U32 R4, RZ, RZ, R24 ;  /* 0x000000ffff047224 */ /* 0x002fe400078e0018 */
[----:B------:R-:W-:-:S05]  /*1b8c0*/  IMAD.MOV.U32 R5, RZ, RZ, R25 ;  /* 0x000000ffff057224 */ /* 0x000fca00078e0019 */
[----:B------:R1:W-:Y:S01]  /*1b8d0*/  LDGSTS.E [R3+0x2c80], [R4.64], P0 ;  /* 0x02c8000004037fae */ /* 0x0003e20008121844 */
[----:B----4-:R-:W-:-:S05]  /*1b8e0*/  IADD3.X R14, R14, R2, RZ, P1, !PT ;  /* 0x000000020e0e7210 */ /* 0x010fca0000ffe4ff */
[----:B------:R4:W-:Y:S01]  /*1b8f0*/  STL [R1+0x748], R14 ;  /* 0x0007480e01007387 */ /* 0x0009e20000100800 */
[----:B-1----:R-:W-:Y:S02]  /*1b900*/  IMAD.MOV.U32 R4, RZ, RZ, R6 ;  /* 0x000000ffff047224 */ /* 0x002fe400078e0006 */
[----:B------:R-:W-:Y:S01]  /*1b910*/  IMAD.X R19, R19, 0x1, R2, P2 ;  /* 0x0000000113137824 */ /* 0x000fe200010e0602 */
[----:B------:R1:W-:Y:S01]  /*1b920*/  STL [R1+0x78c], R12 ;  /* 0x00078c0c01007387 */ /* 0x0003e20000100800 */
[----:B------:R-:W-:-:S03]  /*1b930*/  IMAD.MOV.U32 R5, RZ, RZ, R14 ;  /* 0x000000ffff057224 */ /* 0x000fc600078e000e */
[----:B--2---:R-:W2:Y:S04]  /*1b940*/  LDL.LU R6, [R1+0x4d4] ;  /* 0x0004d40001067983 */ /* 0x004ea80000300800 */
[----:B------:R5:W-:Y:S04]  /*1b950*/  STL [R1+0x788], R19 ;  /* 0x0007881301007387 */ /* 0x000be80000100800 */
[----:B------:R1:W-:Y:S04]  /*1b960*/  LDGSTS.E [R3+0x3080], [R4.64], P0 ;  /* 0x0308000004037fae */ /* 0x0003e80008121844 */
[----:B----4-:R-:W4:Y:S01]  /*1b970*/  LDL.LU R14, [R1+0x514] ;  /* 0x00051400010e7983 */ /* 0x010f220000300800 */
[----:B-1----:R-:W-:-:S03]  /*1b980*/  IMAD.MOV.U32 R4, RZ, RZ, R12 ;  /* 0x000000ffff047224 */ /* 0x002fc600078e000c */
[----:B------:R-:W4:Y:S01]  /*1b990*/  LDL.LU R12, [R1+0x4d0] ;  /* 0x0004d000010c7983 */ /* 0x000f220000300800 */
[----:B------:R-:W-:-:S03]  /*1b9a0*/  IMAD.MOV.U32 R5, RZ, RZ, R19 ;  /* 0x000000ffff057224 */ /* 0x000fc600078e0013 */
[----:B-----5:R-:W4:Y:S01]  /*1b9b0*/  LDL.LU R19, [R1+0x510] ;  /* 0x0005100001137983 */ /* 0x020f220000300800 */
[-C--:B------:R-:W-:Y:S02]  /*1b9c0*/  IADD3 R7, P1, R7, R11.reuse, RZ ;  /* 0x0000000b07077210 */ /* 0x080fe40007f3e0ff */
[----:B------:R-:W-:Y:S01]  /*1b9d0*/  IADD3 R13, P2, R13, R11, RZ ;  /* 0x0000000b0d0d7210 */ /* 0x000fe20007f5e0ff */
[----:B------:R1:W-:Y:S04]  /*1b9e0*/  LDGSTS.E [R3+0x3480], [R4.64], P0 ;  /* 0x0348000004037fae */ /* 0x0003e80008121844 */
[----:B------:R-:W-:Y:S01]  /*1b9f0*/  STL [R1+0x7cc], R7 ;  /* 0x0007cc0701007387 */ /* 0x000fe20000100800 */
[----:B------:R-:W-:Y:S02]  /*1ba00*/  IMAD.X R15, R15, 0x1, R2, P1 ;  /* 0x000000010f0f7824 */ /* 0x000fe400008e0602 */
[----:B-1----:R-:W-:-:S02]  /*1ba10*/  IMAD.MOV.U32 R4, RZ, RZ, R7 ;  /* 0x000000ffff047224 */ /* 0x002fc400078e0007 */
[----:B------:R-:W-:Y:S01]  /*1ba20*/  IMAD.MOV.U32 R5, RZ, RZ, R15 ;  /* 0x000000ffff057224 */ /* 0x000fe200078e000f */
[----:B------:R1:W-:Y:S01]  /*1ba30*/  STL [R1+0x7c8], R15 ;  /* 0x0007c80f01007387 */ /* 0x0003e20000100800 */
[----:B------:R-:W-:-:S03]  /*1ba40*/  IADD3.X R17, R17, R2, RZ, P2, !PT ;  /* 0x0000000211117210 */ /* 0x000fc600017fe4ff */
[----:B------:R-:W-:Y:S04]  /*1ba50*/  STL [R1+0x80c], R13 ;  /* 0x00080c0d01007387 */ /* 0x000fe80000100800 */
[----:B------:R1:W-:Y:S04]  /*1ba60*/  LDGSTS.E [R3+0x3880], [R4.64], P0 ;  /* 0x0388000004037fae */ /* 0x0003e80008121844 */
[----:B-1----:R-:W4:Y:S04]  /*1ba70*/  LDL.LU R15, [R1+0x554] ;  /* 0x00055400010f7983 */ /* 0x002f280000300800 */
[----:B------:R1:W-:Y:S04]  /*1ba80*/  STL [R1+0x808], R17 ;  /* 0x0008081101007387 */ /* 0x0003e80000100800 */
[----:B------:R-:W4:Y:S01]  /*1ba90*/  LDL.LU R7, [R1+0x594] ;  /* 0x0005940001077983 */ /* 0x000f220000300800 */
[----:B------:R-:W-:Y:S01]  /*1baa0*/  IMAD.MOV.U32 R5, RZ, RZ, R17 ;  /* 0x000000ffff057224 */ /* 0x000fe200078e0011 */
[-C--:B------:R-:W-:Y:S01]  /*1bab0*/  IADD3 R9, P1, R9, R11.reuse, RZ ;  /* 0x0000000b09097210 */ /* 0x080fe20007f3e0ff */
[----:B------:R-:W-:Y:S01]  /*1bac0*/  IMAD.MOV.U32 R4, RZ, RZ, R13 ;  /* 0x000000ffff047224 */ /* 0x000fe200078e000d */
[----:B-1----:R-:W4:Y:S01]  /*1bad0*/  LDL.LU R17, [R1+0x550] ;  /* 0x0005500001117983 */ /* 0x002f220000300800 */
[----:B------:R-:W-:-:S03]  /*1bae0*/  IADD3 R16, P2, R16, R11, RZ ;  /* 0x0000000b10107210 */ /* 0x000fc60007f5e0ff */
[----:B------:R-:W4:Y:S04]  /*1baf0*/  LDL.LU R13, [R1+0x590] ;  /* 0x00059000010d7983 */ /* 0x000f280000300800 */
[----:B------:R1:W-:Y:S04]  /*1bb00*/  STL [R1+0x454], R9 ;  /* 0x0004540901007387 */ /* 0x0003e80000100800 */
[----:B------:R1:W-:Y:S02]  /*1bb10*/  LDGSTS.E [R3+0x3c80], [R4.64], P0 ;  /* 0x03c8000004037fae */ /* 0x0003e40008121844 */
[----:B-1----:R-:W-:Y:S01]  /*1bb20*/  LEA R3, R252, R23, 0xe ;  /* 0x00000017fc037211 */ /* 0x002fe200078e70ff */
[----:B------:R-:W-:-:S02]  /*1bb30*/  IMAD.MOV.U32 R4, RZ, RZ, R9 ;  /* 0x000000ffff047224 */ /* 0x000fc400078e0009 */
[----:B---3--:R-:W-:-:S04]  /*1bb40*/  IMAD.X R10, R10, 0x1, R2, P1 ;  /* 0x000000010a0a7824 */ /* 0x008fc800008e0602 */
[----:B------:R-:W-:Y:S01]  /*1bb50*/  IMAD.MOV.U32 R5, RZ, RZ, R10 ;  /* 0x000000ffff057224 */ /* 0x000fe200078e000a */
[----:B------:R1:W-:Y:S01]  /*1bb60*/  STL [R1+0x450], R10 ;  /* 0x0004500a01007387 */ /* 0x0003e20000100800 */
[----:B------:R-:W-:-:S03]  /*1bb70*/  IMAD.X R18, R18, 0x1, R2, P2 ;  /* 0x0000000112127824 */ /* 0x000fc600010e0602 */
[----:B------:R-:W-:Y:S04]  /*1bb80*/  STL [R1+0x494], R16 ;  /* 0x0004941001007387 */ /* 0x000fe80000100800 */
[----:B------:R3:W-:Y:S04]  /*1bb90*/  STL [R1+0x490], R18 ;  /* 0x0004901201007387 */ /* 0x0007e80000100800 */
[----:B------:R-:W5:Y:S04]  /*1bba0*/  LDL.LU R9, [R1+0x5d4] ;  /* 0x0005d40001097983 */ /* 0x000f680000300800 */
[----:B------:R3:W-:Y:S04]  /*1bbb0*/  LDGSTS.E [R3+0x100], [R4.64], P0 ;  /* 0x0010000004037fae */ /* 0x0007e80008121844 */
[----:B-1----:R-:W5:Y:S01]  /*1bbc0*/  LDL.LU R10, [R1+0x614] ;  /* 0x00061400010a7983 */ /* 0x002f620000300800 */
[----:B---3--:R-:W-:-:S03]  /*1bbd0*/  IMAD.MOV.U32 R5, RZ, RZ, R18 ;  /* 0x000000ffff057224 */ /* 0x008fc600078e0012 */
[----:B------:R-:W3:Y:S01]  /*1bbe0*/  LDL.LU R18, [R1+0x5d0] ;  /* 0x0005d00001127983 */ /* 0x000ee20000300800 */
[----:B------:R-:W-:-:S03]  /*1bbf0*/  IMAD.MOV.U32 R4, RZ, RZ, R16 ;  /* 0x000000ffff047224 */ /* 0x000fc600078e0010 */
[----:B------:R-:W3:Y:S04]  /*1bc00*/  LDL.LU R16, [R1+0x610] ;  /* 0x0006100001107983 */ /* 0x000ee80000300800 */
[----:B------:R1:W-:Y:S01]  /*1bc10*/  LDGSTS.E [R3+0x500], [R4.64], P0 ;  /* 0x0050000004037fae */ /* 0x0003e20008121844 */
[----:B--2---:R-:W-:-:S04]  /*1bc20*/  IADD3 R6, P1, R6, R11, RZ ;  /* 0x0000000b06067210 */ /* 0x004fc80007f3e0ff */
[----:B-1----:R-:W-:Y:S01]  /*1bc30*/  MOV R4, R6 ;  /* 0x0000000600047202 */ /* 0x002fe20000000f00 */
[----:B------:R-:W-:Y:S01]  /*1bc40*/  STL [R1+0x4d4], R6 ;  /* 0x0004d40601007387 */ /* 0x000fe20000100800 */
[----:B----4-:R-:W-:Y:S01]  /*1bc50*/  IADD3 R14, P2, R14, R11, RZ ;  /* 0x0000000b0e0e7210 */ /* 0x010fe20007f5e0ff */
[----:B------:R-:W-:-:S04]  /*1bc60*/  IMAD.X R12, R12, 0x1, R2, P1 ;  /* 0x000000010c0c7824 */ /* 0x000fc800008e0602 */
[----:B------:R-:W-:Y:S01]  /*1bc70*/  IMAD.X R19, R19, 0x1, R2, P2 ;  /* 0x0000000113137824 */ /* 0x000fe200010e0602 */
[----:B------:R1:W-:Y:S01]  /*1bc80*/  STL [R1+0x4d0], R12 ;  /* 0x0004d00c01007387 */ /* 0x0003e20000100800 */
[----:B------:R-:W-:-:S03]  /*1bc90*/  IMAD.MOV.U32 R5, RZ, RZ, R12 ;  /* 0x000000ffff057224 */ /* 0x000fc600078e000c */
[----:B------:R-:W-:Y:S04]  /*1bca0*/  STL [R1+0x514], R14 ;  /* 0x0005140e01007387 */ /* 0x000fe80000100800 */
[----:B------:R2:W-:Y:S04]  /*1bcb0*/  LDGSTS.E [R3+0x900], [R4.64], P0 ;  /* 0x0090000004037fae */ /* 0x0005e80008121844 */
[----:B-1----:R-:W4:Y:S04]  /*1bcc0*/  LDL.LU R12, [R1+0x654] ;  /* 0x00065400010c7983 */ /* 0x002f280000300800 */
[----:B------:R1:W-:Y:S04]  /*1bcd0*/  STL [R1+0x510], R19 ;  /* 0x0005101301007387 */ /* 0x0003e80000100800 */
[----:B------:R-:W4:Y:S01]  /*1bce0*/  LDL.LU R6, [R1+0x694] ;  /* 0x0006940001067983 */ /* 0x000f220000300800 */
[----:B--2---:R-:W-:-:S03]  /*1bcf0*/  IMAD.MOV.U32 R5, RZ, RZ, R19 ;  /* 0x000000ffff057224 */ /* 0x004fc600078e0013 */
[----:B-1----:R-:W2:Y:S01]  /*1bd00*/  LDL.LU R19, [R1+0x650] ;  /* 0x0006500001137983 */ /* 0x002ea20000300800 */
[----:B------:R-:W-:-:S03]  /*1bd10*/  IMAD.MOV.U32 R4, RZ, RZ, R14 ;  /* 0x000000ffff047224 */ /* 0x000fc600078e000e */
[----:B------:R-:W2:Y:S04]  /*1bd20*/  LDL.LU R14, [R1+0x690] ;  /* 0x00069000010e7983 */ /* 0x000ea80000300800 */
[----:B------:R1:W-:Y:S01]  /*1bd30*/  LDGSTS.E [R3+0xd00], [R4.64], P0 ;  /* 0x00d0000004037fae */ /* 0x0003e20008121844 */
[-C--:B------:R-:W-:Y:S02]  /*1bd40*/  IADD3 R15, P1, R15, R11.reuse, RZ ;  /* 0x0000000b0f0f7210 */ /* 0x080fe40007f3e0ff */
[----:B------:R-:W-:-:S03]  /*1bd50*/  IADD3 R7, P2, R7, R11, RZ ;  /* 0x0000000b07077210 */ /* 0x000fc60007f5e0ff */
[----:B------:R1:W-:Y:S01]  /*1bd60*/  STL [R1+0x554], R15 ;  /* 0x0005540f01007387 */ /* 0x0003e20000100800 */
[--C-:B------:R-:W-:Y:S02]  /*1bd70*/  IMAD.X R17, R17, 0x1, R2.reuse, P1 ;  /* 0x0000000111117824 */ /* 0x100fe400008e0602 */
[----:B-1----:R-:W-:Y:S02]  /*1bd80*/  IMAD.MOV.U32 R4, RZ, RZ, R15 ;  /* 0x000000ffff047224 */ /* 0x002fe400078e000f */
[----:B------:R-:W-:Y:S01]  /*1bd90*/  IMAD.X R13, R13, 0x1, R2, P2 ;  /* 0x000000010d0d7824 */ /* 0x000fe200010e0602 */
[----:B------:R1:W-:Y:S04]  /*1bda0*/  STL [R1+0x550], R17 ;  /* 0x0005501101007387 */ /* 0x0003e80000100800 */
[----:B------:R1:W-:Y:S04]  /*1bdb0*/  STL [R1+0x594], R7 ;  /* 0x0005940701007387 */ /* 0x0003e80000100800 */
[----:B------:R-:W2:Y:S01]  /*1bdc0*/  LDL.LU R15, [R1+0x6d4] ;  /* 0x0006d400010f7983 */ /* 0x000ea20000300800 */
[----:B------:R-:W-:-:S03]  /*1bdd0*/  MOV R5, R17 ;  /* 0x0000001100057202 */ /* 0x000fc60000000f00 */
[----:B------:R1:W-:Y:S04]  /*1bde0*/  STL [R1+0x590], R13 ;  /* 0x0005900d01007387 */ /* 0x0003e80000100800 */
[----:B------:R-:W2:Y:S04]  /*1bdf0*/  LDL.LU R23, [R1+0x714] ;  /* 0x0007140001177983 */ /* 0x000ea80000300800 */
[----:B-1----:R-:W2:Y:S04]  /*1be00*/  LDL.LU R17, [R1+0x6d0] ;  /* 0x0006d00001117983 */ /* 0x002ea80000300800 */
[----:B------:R-:W2:Y:S04]  /*1be10*/  LDL.LU R24, [R1+0x710] ;  /* 0x0007100001187983 */ /* 0x000ea80000300800 */
[----:B------:R1:W-:Y:S02]  /*1be20*/  LDGSTS.E [R3+0x1100], [R4.64], P0 ;  /* 0x0110000004037fae */ /* 0x0003e40008121844 */
[----:B-1----:R-:W-:-:S02]  /*1be30*/  IMAD.MOV.U32 R4, RZ, RZ, R7 ;  /* 0x000000ffff047224 */ /* 0x002fc400078e0007 */
[----:B------:R-:W-:Y:S01]  /*1be40*/  IMAD.MOV.U32 R5, RZ, RZ, R13 ;  /* 0x000000ffff057224 */ /* 0x000fe200078e000d */
[----:B------:R-:W2:Y:S04]  /*1be50*/  LDL.LU R7, [R1+0x754] ;  /* 0x0007540001077983 */ /* 0x000ea80000300800 */
[----:B------:R-:W2:Y:S04]  /*1be60*/  LDL.LU R13, [R1+0x794] ;  /* 0x00079400010d7983 */ /* 0x000ea80000300800 */
[----:B------:R1:W-:Y:S01]  /*1be70*/  LDGSTS.E [R3+0x1500], [R4.64], P0 ;  /* 0x0150000004037fae */ /* 0x0003e20008121844 */
[----:B-----5:R-:W-:-:S05]  /*1be80*/  IADD3 R9, P1, R9, R11, RZ ;  /* 0x0000000b09097210 */ /* 0x020fca0007f3e0ff */
[----:B------:R5:W-:Y:S01]  /*1be90*/  STL [R1+0x5d4], R9 ;  /* 0x0005d40901007387 */ /* 0x000be20000100800 */
[----:B------:R-:W-:Y:S01]  /*1bea0*/  IADD3 R10, P2, R10, R11, RZ ;  /* 0x0000000b0a0a7210 */ /* 0x000fe20007f5e0ff */
[----:B-1----:R-:W-:Y:S02]  /*1beb0*/  IMAD.MOV.U32 R4, RZ, RZ, R9 ;  /* 0x000000ffff047224 */ /* 0x002fe400078e0009 */
[--C-:B---3--:R-:W-:Y:S02]  /*1bec0*/  IMAD.X R18, R18, 0x1, R2.reuse, P1 ;  /* 0x0000000112127824 */ /* 0x108fe400008e0602 */
[----:B------:R-:W-:-:S03]  /*1bed0*/  IMAD.X R16, R16, 0x1, R2, P2 ;  /* 0x0000000110107824 */ /* 0x000fc600010e0602 */
[----:B------:R1:W-:Y:S04]  /*1bee0*/  STL [R1+0x5d0], R18 ;  /* 0x0005d01201007387 */ /* 0x0003e80000100800 */
[----:B------:R3:W-:Y:S04]  /*1bef0*/  STL [R1+0x614], R10 ;  /* 0x0006140a01007387 */ /* 0x0007e80000100800 */
[----:B-----5:R-:W5:Y:S01]  /*1bf00*/  LDL.LU R9, [R1+0x750] ;  /* 0x0007500001097983 */ /* 0x020f620000300800 */
[----:B------:R-:W-:-:S03]  /*1bf10*/  IMAD.MOV.U32 R5, RZ, RZ, R18 ;  /* 0x000000ffff057224 */ /* 0x000fc600078e0012 */
[----:B------:R3:W-:Y:S04]  /*1bf20*/  STL [R1+0x610], R16 ;  /* 0x0006101001007387 */ /* 0x0007e80000100800 */
[----:B-1----:R-:W5:Y:S04]  /*1bf30*/  LDL.LU R18, [R1+0x790] ;  /* 0x0007900001127983 */ /* 0x002f680000300800 */
[----:B------:R1:W-:Y:S02]  /*1bf40*/  LDGSTS.E [R3+0x1900], [R4.64], P0 ;  /* 0x0190000004037fae */ /* 0x0003e40008121844 */
[----:B-1----:R-:W-:Y:S01]  /*1bf50*/  MOV R4, R10 ;  /* 0x0000000a00047202 */ /* 0x002fe20000000f00 */
[----:B------:R-:W-:Y:S01]  /*1bf60*/  IMAD.MOV.U32 R5, RZ, RZ, R16 ;  /* 0x000000ffff057224 */ /* 0x000fe200078e0010 */
[----:B---3--:R-:W3:Y:S04]  /*1bf70*/  LDL.LU R10, [R1+0x7d4] ;  /* 0x0007d400010a7983 */ /* 0x008ee80000300800 */
[----:B------:R-:W3:Y:S04]  /*1bf80*/  LDL.LU R16, [R1+0x814] ;  /* 0x0008140001107983 */ /* 0x000ee80000300800 */
[----:B------:R1:W-:Y:S01]  /*1bf90*/  LDGSTS.E [R3+0x1d00], [R4.64], P0 ;  /* 0x01d0000004037fae */ /* 0x0003e20008121844 */
[----:B----4-:R-:W-:-:S05]  /*1bfa0*/  IADD3 R12, P1, R12, R11, RZ ;  /* 0x0000000b0c0c7210 */ /* 0x010fca0007f3e0ff */
[----:B------:R4:W-:Y:S01]  /*1bfb0*/  STL [R1+0x654], R12 ;  /* 0x0006540c01007387 */ /* 0x0009e20000100800 */
[----:B------:R-:W-:Y:S01]  /*1bfc0*/  IADD3 R6, P2, R6, R11, RZ ;  /* 0x0000000b06067210 */ /* 0x000fe20007f5e0ff */
[----:B--2---:R-:W-:Y:S02]  /*1bfd0*/  IMAD.X R19, R19, 0x1, R2, P1 ;  /* 0x0000000113137824 */ /* 0x004fe400008e0602 */
[----:B-1----:R-:W-:Y:S02]  /*1bfe0*/  IMAD.MOV.U32 R4, RZ, RZ, R12 ;  /* 0x000000ffff047224 */ /* 0x002fe400078e000c */
[----:B------:R-:W-:Y:S01]  /*1bff0*/  IMAD.X R14, R14, 0x1, R2, P2 ;  /* 0x000000010e0e7824 */ /* 0x000fe200010e0602 */
[----:B------:R1:W-:Y:S04]  /*1c000*/  STL [R1+0x650], R19 ;  /* 0x0006501301007387 */ /* 0x0003e80000100800 */
[----:B------:R2:W-:Y:S04]  /*1c010*/  STL [R1+0x694], R6 ;  /* 0x0006940601007387 */ /* 0x0005e80000100800 */
[----:B----4-:R-:W4:Y:S01]  /*1c020*/  LDL.LU R12, [R1+0x7d0] ;  /* 0x0007d000010c7983 */ /* 0x010f220000300800 */
[----:B------:R-:W-:-:S03]  /*1c030*/  IMAD.MOV.U32 R5, RZ, RZ, R19 ;  /* 0x000000ffff057224 */ /* 0x000fc600078e0013 */
[----:B------:R2:W-:Y:S04]  /*1c040*/  STL [R1+0x690], R14 ;  /* 0x0006900e01007387 */ /* 0x0005e80000100800 */
[----:B-1----:R-:W4:Y:S04]  /*1c050*/  LDL.LU R19, [R1+0x810] ;  /* 0x0008100001137983 */ /* 0x002f280000300800 */
[----:B------:R1:W-:Y:S01]  /*1c060*/  LDGSTS.E [R3+0x2100], [R4.64], P0 ;  /* 0x0210000004037fae */ /* 0x0003e20008121844 */
[-C--:B------:R-:W-:Y:S01]  /*1c070*/  IADD3 R15, P1, R15, R11.reuse, RZ ;  /* 0x0000000b0f0f7210 */ /* 0x080fe20007f3e0ff */
[----:B-1----:R-:W-:Y:S01]  /*1c080*/  IMAD.MOV.U32 R4, RZ, RZ, R6 ;  /* 0x000000ffff047224 */ /* 0x002fe200078e0006 */
[----:B------:R-:W-:Y:S01]  /*1c090*/  MOV R5, R14 ;  /* 0x0000000e00057202 */ /* 0x000fe20000000f00 */
[----:B--2---:R-:W4:Y:S04]  /*1c0a0*/  LDL.LU R6, [R1+0x45c] ;  /* 0x00045c0001067983 */ /* 0x004f280000300800 */
[----:B------:R-:W4:Y:S01]  /*1c0b0*/  LDL.LU R14, [R1+0x49c] ;  /* 0x00049c00010e7983 */ /* 0x000f220000300800 */
[----:B------:R-:W-:Y:S01]  /*1c0c0*/  IADD3 R23, P2, R23, R11, RZ ;  /* 0x0000000b17177210 */ /* 0x000fe20007f5e0ff */
[----:B------:R-:W-:-:S02]  /*1c0d0*/  IMAD.X R17, R17, 0x1, R2, P1 ;  /* 0x0000000111117824 */ /* 0x000fc400008e0602 */
[----:B------:R1:W-:Y:S02]  /*1c0e0*/  STL [R1+0x6d4], R15 ;  /* 0x0006d40f01007387 */ /* 0x0003e40000100800 */
[----:B------:R-:W-:Y:S02]  /*1c0f0*/  IMAD.X R24, R24, 0x1, R2, P2 ;  /* 0x0000000118187824 */ /* 0x000fe400010e0602 */
[----:B------:R1:W-:Y:S04]  /*1c100*/  LDGSTS.E [R3+0x2500], [R4.64], P0 ;  /* 0x0250000004037fae */ /* 0x0003e80008121844 */
[----:B------:R1:W-:Y:S04]  /*1c110*/  STL [R1+0x6d0], R17 ;  /* 0x0006d01101007387 */ /* 0x0003e80000100800 */
[----:B------:R-:W-:Y:S01]  /*1c120*/  STL [R1+0x714], R23 ;  /* 0x0007141701007387 */ /* 0x000fe20000100800 */
[----:B-1----:R-:W-:-:S02]  /*1c130*/  IMAD.MOV.U32 R4, RZ, RZ, R15 ;  /* 0x000000ffff047224 */ /* 0x002fc400078e000f */
[----:B------:R-:W-:Y:S01]  /*1c140*/  IMAD.MOV.U32 R5, RZ, RZ, R17 ;  /* 0x000000ffff057224 */ /* 0x000fe200078e0011 */
[----:B------:R-:W4:Y:S01]  /*1c150*/  LDL.LU R15, [R1+0x458] ;  /* 0x00045800010f7983 */ /* 0x000f220000300800 */
[----:B------:R-:W-:-:S03]  /*1c160*/  IADD3 R7, P1, R7, R11, RZ ;  /* 0x0000000b07077210 */ /* 0x000fc60007f3e0ff */
[----:B------:R-:W-:Y:S04]  /*1c170*/  STL [R1+0x710], R24 ;  /* 0x0007101801007387 */ /* 0x000fe80000100800 */
[----:B------:R-:W4:Y:S01]  /*1c180*/  LDL.LU R17, [R1+0x498] ;  /* 0x0004980001117983 */ /* 0x000f220000300800 */
[----:B------:R-:W-:-:S03]  /*1c190*/  IADD3 R13, P2, R13, R11, RZ ;  /* 0x0000000b0d0d7210 */ /* 0x000fc60007f5e0ff */
[----:B------:R1:W-:Y:S04]  /*1c1a0*/  LDGSTS.E [R3+0x2900], [R4.64], P0 ;  /* 0x0290000004037fae */ /* 0x0003e80008121844 */
[----:B------:R5:W-:Y:S01]  /*1c1b0*/  STL [R1+0x754], R7 ;  /* 0x0007540701007387 */ /* 0x000be20000100800 */
[----:B-1----:R-:W-:Y:S02]  /*1c1c0*/  IMAD.MOV.U32 R4, RZ, RZ, R23 ;  /* 0x000000ffff047224 */ /* 0x002fe400078e0017 */
[----:B------:R-:W-:-:S05]  /*1c1d0*/  IMAD.MOV.U32 R5, RZ, RZ, R24 ;  /* 0x000000ffff057224 */ /* 0x000fca00078e0018 */
[----:B------:R1:W-:Y:S02]  /*1c1e0*/  LDGSTS.E [R3+0x2d00], [R4.64], P0 ;  /* 0x02d0000004037fae */ /* 0x0003e40008121844 */
[----:B-1----:R-:W-:Y:S01]  /*1c1f0*/  IMAD.MOV.U32 R4, RZ, RZ, R7 ;  /* 0x000000ffff047224 */ /* 0x002fe200078e0007 */
[----:B-----5:R-:W-:-:S05]  /*1c200*/  IADD3.X R9, R9, R2, RZ, P1, !PT ;  /* 0x0000000209097210 */ /* 0x020fca0000ffe4ff */
[----:B------:R1:W-:Y:S01]  /*1c210*/  STL [R1+0x750], R9 ;  /* 0x0007500901007387 */ /* 0x0003e20000100800 */
[----:B------:R-:W-:Y:S02]  /*1c220*/  IMAD.MOV.U32 R5, RZ, RZ, R9 ;  /* 0x000000ffff057224 */ /* 0x000fe400078e0009 */
[----:B------:R-:W-:Y:S01]  /*1c230*/  IMAD.X R18, R18, 0x1, R2, P2 ;  /* 0x0000000112127824 */ /* 0x000fe200010e0602 */
[----:B------:R5:W-:Y:S04]  /*1c240*/  STL [R1+0x794], R13 ;  /* 0x0007940d01007387 */ /* 0x000be80000100800 */
[----:B------:R-:W2:Y:S04]  /*1c250*/  LDL.LU R7, [R1+0x4dc] ;  /* 0x0004dc0001077983 */ /* 0x000ea80000300800 */
[----:B------:R3:W-:Y:S04]  /*1c260*/  STL [R1+0x790], R18 ;  /* 0x0007901201007387 */ /* 0x0007e80000100800 */
[----:B------:R5:W-:Y:S04]  /*1c270*/  LDGSTS.E [R3+0x3100], [R4.64], P0 ;  /* 0x0310000004037fae */ /* 0x000be80008121844 */
[----:B-1----:R-:W2:Y:S01]  /*1c280*/  LDL.LU R9, [R1+0x51c] ;  /* 0x00051c0001097983 */ /* 0x002ea20000300800 */
[----:B---3--:R-:W-:Y:S01]  /*1c290*/  IADD3 R10, P1, R10, R11, RZ ;  /* 0x0000000b0a0a7210 */ /* 0x008fe20007f3e0ff */
[----:B-----5:R-:W-:-:S02]  /*1c2a0*/  IMAD.MOV.U32 R4, RZ, RZ, R13 ;  /* 0x000000ffff047224 */ /* 0x020fc400078e000d */
[----:B------:R-:W3:Y:S01]  /*1c2b0*/  LDL.LU R13, [R1+0x4d8] ;  /* 0x0004d800010d7983 */ /* 0x000ee20000300800 */
[----:B------:R-:W-:-:S03]  /*1c2c0*/  IMAD.MOV.U32 R5, RZ, RZ, R18 ;  /* 0x000000ffff057224 */ /* 0x000fc600078e0012 */
[----:B------:R-:W5:Y:S01]  /*1c2d0*/  LDL.LU R18, [R1+0x518] ;  /* 0x0005180001127983 */ /* 0x000f620000300800 */
[----:B------:R-:W-:-:S03]  /*1c2e0*/  IADD3 R16, P2, R16, R11, RZ ;  /* 0x0000000b10107210 */ /* 0x000fc60007f5e0ff */
[----:B------:R1:W-:Y:S04]  /*1c2f0*/  LDGSTS.E [R3+0x3500], [R4.64], P0 ;  /* 0x0350000004037fae */ /* 0x0003e80008121844 */
[----:B------:R-:W-:Y:S01]  /*1c300*/  STL [R1+0x7d4], R10 ;  /* 0x0007d40a01007387 */ /* 0x000fe20000100800 */
[----:B-1----:R-:W-:Y:S02]  /*1c310*/  IMAD.MOV.U32 R4, RZ, RZ, R10 ;  /* 0x000000ffff047224 */ /* 0x002fe400078e000a */
[----:B----4-:R-:W-:-:S04]  /*1c320*/  IMAD.X R12, R12, 0x1, R2, P1 ;  /* 0x000000010c0c7824 */ /* 0x010fc800008e0602 */
[----:B------:R-:W-:Y:S01]  /*1c330*/  IMAD.MOV.U32 R5, RZ, RZ, R12 ;  /* 0x000000ffff057224 */ /* 0x000fe200078e000c */
[----:B------:R1:W-:Y:S01]  /*1c340*/  STL [R1+0x7d0], R12 ;  /* 0x0007d00c01007387 */ /* 0x0003e20000100800 */
[----:B------:R-:W-:-:S03]  /*1c350*/  IADD3.X R19, R19, R2, RZ, P2, !PT ;  /* 0x0000000213137210 */ /* 0x000fc600017fe4ff */
[----:B------:R-:W-:Y:S04]  /*1c360*/  STL [R1+0x814], R16 ;  /* 0x0008141001007387 */ /* 0x000fe80000100800 */
[----:B------:R4:W-:Y:S04]  /*1c370*/  LDGSTS.E [R3+0x3900], [R4.64], P0 ;  /* 0x0390000004037fae */ /* 0x0009e80008121844 */
[----:B-1----:R-:W5:Y:S04]  /*1c380*/  LDL.LU R12, [R1+0x55c] ;  /* 0x00055c00010c7983 */ /* 0x002f680000300800 */
[----:B------:R1:W-:Y:S04]  /*1c390*/  STL [R1+0x810], R19 ;  /* 0x0008101301007387 */ /* 0x0003e80000100800 */
[----:B------:R-:W5:Y:S01]  /*1c3a0*/  LDL.LU R10, [R1+0x59c] ;  /* 0x00059c00010a7983 */ /* 0x000f620000300800 */
[----:B----4-:R-:W-:-:S02]  /*1c3b0*/  IMAD.MOV.U32 R5, RZ, RZ, R19 ;  /* 0x000000ffff057224 */ /* 0x010fc400078e0013 */
[----:B------:R-:W-:Y:S01]  /*1c3c0*/  IMAD.MOV.U32 R4, RZ, RZ, R16 ;  /* 0x000000ffff047224 */ /* 0x000fe200078e0010 */
[----:B-1----:R-:W4:Y:S04]  /*1c3d0*/  LDL.LU R19, [R1+0x558] ;  /* 0x0005580001137983 */ /* 0x002f280000300800 */
[----:B------:R-:W4:Y:S01]  /*1c3e0*/  LDL.LU R16, [R1+0x598] ;  /* 0x0005980001107983 */ /* 0x000f220000300800 */
[-C--:B------:R-:W-:Y:S02]  /*1c3f0*/  IADD3 R6, P1, R6, R11.reuse, RZ ;  /* 0x0000000b06067210 */ /* 0x080fe40007f3e0ff */
[----:B------:R-:W-:Y:S01]  /*1c400*/  IADD3 R14, P2, R14, R11, RZ ;  /* 0x0000000b0e0e7210 */ /* 0x000fe20007f5e0ff */
[----:B------:R1:W-:Y:S01]  /*1c410*/  LDGSTS.E [R3+0x3d00], [R4.64], P0 ;  /* 0x03d0000004037fae */ /* 0x0003e20008121844 */
[----:B------:R-:W-:-:S03]  /*1c420*/  LOP3.LUT R23, R146, 0x30, RZ, 0x3c, !PT ;  /* 0x0000003092177812 */ /* 0x000fc600078e3cff */
[----:B------:R-:W-:Y:S01]  /*1c430*/  STL [R1+0x45c], R6 ;  /* 0x00045c0601007387 */ /* 0x000fe20000100800 */
[----:B------:R-:W-:Y:S01]  /*1c440*/  IMAD.X R15, R15, 0x1, R2, P1 ;  /* 0x000000010f0f7824 */ /* 0x000fe200008e0602 */
[----:B-1----:R-:W-:Y:S01]  /*1c450*/  LEA R3, R252, R23, 0xe ;  /* 0x00000017fc037211 */ /* 0x002fe200078e70ff */
[----:B------:R-:W-:Y:S02]  /*1c460*/  IMAD.MOV.U32 R4, RZ, RZ, R6 ;  /* 0x000000ffff047224 */ /* 0x000fe400078e0006 */
[----:B------:R-:W-:Y:S01]  /*1c470*/  IMAD.MOV.U32 R5, RZ, RZ, R15 ;  /* 0x000000ffff057224 */ /* 0x000fe200078e000f */
[----:B------:R1:W-:Y:S01]  /*1c480*/  STL [R1+0x458], R15 ;  /* 0x0004580f01007387 */ /* 0x0003e20000100800 */
[----:B------:R-:W-:-:S03]  /*1c490*/  IMAD.X R17, R17, 0x1, R2, P2 ;  /* 0x0000000111117824 */ /* 0x000fc600010e0602 */
[----:B------:R-:W-:Y:S04]  /*1c4a0*/  STL [R1+0x49c], R14 ;  /* 0x00049c0e01007387 */ /* 0x000fe80000100800 */
[----:B------:R1:W-:Y:S04]  /*1c4b0*/  STL [R1+0x498], R17 ;  /* 0x0004981101007387 */ /* 0x0003e80000100800 */
[----:B-1----:R-:W4:Y:S04]  /*1c4c0*/  LDL.LU R15, [R1+0x5dc] ;  /* 0x0005dc00010f7983 */ /* 0x002f280000300800 */
[----:B------:R1:W-:Y:S04]  /*1c4d0*/  LDGSTS.E [R3+0x180], [R4.64], P0 ;  /* 0x0018000004037fae */ /* 0x0003e80008121844 */
[----:B------:R-:W4:Y:S01]  /*1c4e0*/  LDL.LU R6, [R1+0x61c] ;  /* 0x00061c0001067983 */ /* 0x000f220000300800 */
[----:B-1----:R-:W-:-:S03]  /*1c4f0*/  IMAD.MOV.U32 R5, RZ, RZ, R17 ;  /* 0x000000ffff057224 */ /* 0x002fc600078e0011 */
[----:B------:R-:W4:Y:S01]  /*1c500*/  LDL.LU R17, [R1+0x5d8] ;  /* 0x0005d80001117983 */ /* 0x000f220000300800 */
[----:B------:R-:W-:-:S03]  /*1c510*/  IMAD.MOV.U32 R4, RZ, RZ, R14 ;  /* 0x000000ffff047224 */ /* 0x000fc600078e000e */
[----:B------:R-:W4:Y:S04]  /*1c520*/  LDL.LU R14, [R1+0x618] ;  /* 0x00061800010e7983 */ /* 0x000f280000300800 */
[----:B------:R1:W-:Y:S01]  /*1c530*/  LDGSTS.E [R3+0x580], [R4.64], P0 ;  /* 0x0058000004037fae */ /* 0x0003e20008121844 */
[----:B--2---:R-:W-:-:S04]  /*1c540*/  IADD3 R7, P1, R7, R11, RZ ;  /* 0x0000000b07077210 */ /* 0x004fc80007f3e0ff */
[----:B-1----:R-:W-:Y:S01]  /*1c550*/  MOV R4, R7 ;  /* 0x0000000700047202 */ /* 0x002fe20000000f00 */
[----:B------:R-:W-:Y:S01]  /*1c560*/  STL [R1+0x4dc], R7 ;  /* 0x0004dc0701007387 */ /* 0x000fe20000100800 */
[----:B------:R-:W-:Y:S01]  /*1c570*/  IADD3 R9, P2, R9, R11, RZ ;  /* 0x0000000b09097210 */ /* 0x000fe20007f5e0ff */
[----:B---3--:R-:W-:-:S04]  /*1c580*/  IMAD.X R13, R13, 0x1, R2, P1 ;  /* 0x000000010d0d7824 */ /* 0x008fc800008e0602 */
[----:B-----5:R-:W-:Y:S01]  /*1c590*/  IMAD.X R18, R18, 0x1, R2, P2 ;  /* 0x0000000112127824 */ /* 0x020fe200010e0602 */
[----:B------:R1:W-:Y:S01]  /*1c5a0*/  STL [R1+0x4d8], R13 ;  /* 0x0004d80d01007387 */ /* 0x0003e20000100800 */
[----:B------:R-:W-:-:S03]  /*1c5b0*/  IMAD.MOV.U32 R5, RZ, RZ, R13 ;  /* 0x000000ffff057224 */ /* 0x000fc600078e000d */
[----:B------:R-:W-:Y:S04]  /*1c5c0*/  STL [R1+0x51c], R9 ;  /* 0x00051c0901007387 */ /* 0x000fe80000100800 */
[----:B------:R2:W-:Y:S04]  /*1c5d0*/  LDGSTS.E [R3+0x980], [R4.64], P0 ;  /* 0x0098000004037fae */ /* 0x0005e80008121844 */
[----:B-1----:R-:W3:Y:S04]  /*1c5e0*/  LDL.LU R13, [R1+0x65c] ;  /* 0x00065c00010d7983 */ /* 0x002ee80000300800 */
[----:B------:R1:W-:Y:S04]  /*1c5f0*/  STL [R1+0x518], R18 ;  /* 0x0005181201007387 */ /* 0x0003e80000100800 */
[----:B------:R-:W5:Y:S01]  /*1c600*/  LDL.LU R7, [R1+0x69c] ;  /* 0x00069c0001077983 */ /* 0x000f620000300800 */
[----:B--2---:R-:W-:-:S03]  /*1c610*/  IMAD.MOV.U32 R5, RZ, RZ, R18 ;  /* 0x000000ffff057224 */ /* 0x004fc600078e0012 */
[----:B-1----:R-:W2:Y:S01]  /*1c620*/  LDL.LU R18, [R1+0x658] ;  /* 0x0006580001127983 */ /* 0x002ea20000300800 */
[----:B------:R-:W-:-:S03]  /*1c630*/  IMAD.MOV.U32 R4, RZ, RZ, R9 ;  /* 0x000000ffff047224 */ /* 0x000fc600078e0009 */
[----:B------:R-:W2:Y:S04]  /*1c640*/  LDL.LU R9, [R1+0x698] ;  /* 0x0006980001097983 */ /* 0x000ea80000300800 */
[----:B------:R1:W-:Y:S01]  /*1c650*/  LDGSTS.E [R3+0xd80], [R4.64], P0 ;  /* 0x00d8000004037fae */ /* 0x0003e20008121844 */
[-C--:B------:R-:W-:Y:S02]  /*1c660*/  IADD3 R12, P1, R12, R11.reuse, RZ ;  /* 0x0000000b0c0c7210 */ /* 0x080fe40007f3e0ff */
[----:B------:R-:W-:-:S03]  /*1c670*/  IADD3 R10, P2, R10, R11, RZ ;  /* 0x0000000b0a0a7210 */ /* 0x000fc60007f5e0ff */
[----:B------:R4:W-:Y:S02]  /*1c680*/  STL [R1+0x55c], R12 ;  /* 0x00055c0c01007387 */ /* 0x0009e40000100800 */
[----:B----4-:R-:W-:Y:S02]  /*1c690*/  IMAD.X R19, R19, 0x1, R2, P1 ;  /* 0x0000000113137824 */ /* 0x010fe400008e0602 */
        /* <DEDUP_REMOVED lines=10> */
[----:B------:R1:W-:Y:S01]  /*1c740*/  LDGSTS.E [R3+0x1180], [R4.64], P0 ;  /* 0x0118000004037fae */ /* 0x0003e20008121844 */
[----:B------:R-:W-:Y:S01]  /*1c750*/  IADD3 R15, P1, R15, R11, RZ ;  /* 0x0000000b0f0f7210 */ /* 0x000fe20007f3e0ff */
[----:B-1----:R-:W-:-:S02]  /*1c760*/  IMAD.MOV.U32 R4, RZ, RZ, R10 ;  /* 0x000000ffff047224 */ /* 0x002fc400078e000a */
[----:B------:R-:W-:Y:S01]  /*1c770*/  IMAD.MOV.U32 R5, RZ, RZ, R16 ;  /* 0x000000ffff057224 */ /* 0x000fe200078e0010 */
[----:B----4-:R-:W4:Y:S01]  /*1c780*/  LDL.LU R10, [R1+0x75c] ;  /* 0x00075c00010a7983 */ /* 0x010f220000300800 */
[----:B------:R-:W-:-:S03]  /*1c790*/  IADD3 R6, P2, R6, R11, RZ ;  /* 0x0000000b06067210 */ /* 0x000fc60007f5e0ff */
[----:B------:R-:W4:Y:S01]  /*1c7a0*/  LDL.LU R16, [R1+0x79c] ;  /* 0x00079c0001107983 */ /* 0x000f220000300800 */
[----:B------:R-:W-:-:S03]  /*1c7b0*/  IMAD.X R17, R17, 0x1, R2, P1 ;  /* 0x0000000111117824 */ /* 0x000fc600008e0602 */
[----:B------:R1:W-:Y:S01]  /*1c7c0*/  STL [R1+0x5dc], R15 ;  /* 0x0005dc0f01007387 */ /* 0x0003e20000100800 */
[----:B------:R-:W-:-:S03]  /*1c7d0*/  IMAD.X R14, R14, 0x1, R2, P2 ;  /* 0x000000010e0e7824 */ /* 0x000fc600010e0602 */
[----:B------:R1:W-:Y:S04]  /*1c7e0*/  LDGSTS.E [R3+0x1580], [R4.64], P0 ;  /* 0x0158000004037fae */ /* 0x0003e80008121844 */
[----:B------:R1:W-:Y:S04]  /*1c7f0*/  STL [R1+0x5d8], R17 ;  /* 0x0005d81101007387 */ /* 0x0003e80000100800 */
[----:B------:R1:W-:Y:S02]  /*1c800*/  STL [R1+0x61c], R6 ;  /* 0x00061c0601007387 */ /* 0x0003e40000100800 */
[----:B-1----:R-:W-:-:S02]  /*1c810*/  IMAD.MOV.U32 R4, RZ, RZ, R15 ;  /* 0x000000ffff047224 */ /* 0x002fc400078e000f */
[----:B------:R-:W4:Y:S01]  /*1c820*/  LDL.LU R15, [R1+0x758] ;  /* 0x00075800010f7983 */ /* 0x000f220000300800 */
[----:B------:R-:W-:-:S03]  /*1c830*/  IMAD.MOV.U32 R5, RZ, RZ, R17 ;  /* 0x000000ffff057224 */ /* 0x000fc600078e0011 */
[----:B------:R1:W-:Y:S04]  /*1c840*/  STL [R1+0x618], R14 ;  /* 0x0006180e01007387 */ /* 0x0003e80000100800 */
[----:B------:R-:W4:Y:S04]  /*1c850*/  LDL.LU R17, [R1+0x798] ;  /* 0x0007980001117983 */ /* 0x000f280000300800 */
[----:B------:R1:W-:Y:S02]  /*1c860*/  LDGSTS.E [R3+0x1980], [R4.64], P0 ;  /* 0x0198000004037fae */ /* 0x0003e40008121844 */
[----:B-1----:R-:W-:Y:S01]  /*1c870*/  MOV R4, R6 ;  /* 0x0000000600047202 */ /* 0x002fe20000000f00 */
[----:B------:R-:W-:Y:S01]  /*1c880*/  IMAD.MOV.U32 R5, RZ, RZ, R14 ;  /* 0x000000ffff057224 */ /* 0x000fe200078e000e */
[----:B------:R-:W4:Y:S04]  /*1c890*/  LDL.LU R6, [R1+0x7dc] ;  /* 0x0007dc0001067983 */ /* 0x000f280000300800 */
[----:B------:R-:W4:Y:S04]  /*1c8a0*/  LDL.LU R14, [R1+0x81c] ;  /* 0x00081c00010e7983 */ /* 0x000f280000300800 */
[----:B------:R1:W-:Y:S01]  /*1c8b0*/  LDGSTS.E [R3+0x1d80], [R4.64], P0 ;  /* 0x01d8000004037fae */ /* 0x0003e20008121844 */
[----:B---3--:R-:W-:-:S05]  /*1c8c0*/  IADD3 R13, P1, R13, R11, RZ ;  /* 0x0000000b0d0d7210 */ /* 0x008fca0007f3e0ff */
[----:B------:R3:W-:Y:S01]  /*1c8d0*/  STL [R1+0x65c], R13 ;  /* 0x00065c0d01007387 */ /* 0x0007e20000100800 */
[----:B-----5:R-:W-:Y:S01]  /*1c8e0*/  IADD3 R7, P2, R7, R11, RZ ;  /* 0x0000000b07077210 */ /* 0x020fe20007f5e0ff */
[--C-:B--2---:R-:W-:Y:S02]  /*1c8f0*/  IMAD.X R18, R18, 0x1, R2.reuse, P1 ;  /* 0x0000000112127824 */ /* 0x104fe400008e0602 */
[----:B-1----:R-:W-:Y:S02]  /*1c900*/  IMAD.MOV.U32 R4, RZ, RZ, R13 ;  /* 0x000000ffff047224 */ /* 0x002fe400078e000d */
[----:B------:R-:W-:Y:S01]  /*1c910*/  IMAD.X R9, R9, 0x1, R2, P2 ;  /* 0x0000000109097824 */ /* 0x000fe200010e0602 */
[----:B------:R1:W-:Y:S04]  /*1c920*/  STL [R1+0x658], R18 ;  /* 0x0006581201007387 */ /* 0x0003e80000100800 */
[----:B------:R2:W-:Y:S04]  /*1c930*/  STL [R1+0x69c], R7 ;  /* 0x00069c0701007387 */ /* 0x0005e80000100800 */
[----:B---3--:R-:W3:Y:S01]  /*1c940*/  LDL.LU R13, [R1+0x7d8] ;  /* 0x0007d800010d7983 */ /* 0x008ee20000300800 */
[----:B------:R-:W-:-:S03]  /*1c950*/  IMAD.MOV.U32 R5, RZ, RZ, R18 ;  /* 0x000000ffff057224 */ /* 0x000fc600078e0012 */
[----:B------:R5:W-:Y:S04]  /*1c960*/  STL [R1+0x698], R9 ;  /* 0x0006980901007387 */ /* 0x000be80000100800 */
[----:B-1----:R-:W3:Y:S04]  /*1c970*/  LDL.LU R18, [R1+0x818] ;  /* 0x0008180001127983 */ /* 0x002ee80000300800 */
[----:B------:R1:W-:Y:S02]  /*1c980*/  LDGSTS.E [R3+0x2180], [R4.64], P0 ;  /* 0x0218000004037fae */ /* 0x0003e40008121844 */
[----:B-1----:R-:W-:Y:S01]  /*1c990*/  IMAD.MOV.U32 R4, RZ, RZ, R7 ;  /* 0x000000ffff047224 */ /* 0x002fe200078e0007 */
[----:B------:R-:W-:Y:S01]  /*1c9a0*/  MOV R5, R9 ;  /* 0x0000000900057202 */ /* 0x000fe20000000f00 */
[----:B--2---:R-:W2:Y:S04]  /*1c9b0*/  LDL.LU R7, [R1+0x464] ;  /* 0x0004640001077983 */ /* 0x004ea80000300800 */
[----:B-----5:R-:W5:Y:S01]  /*1c9c0*/  LDL.LU R9, [R1+0x4a4] ;  /* 0x0004a40001097983 */ /* 0x020f620000300800 */
[----:B------:R-:W-:-:S03]  /*1c9d0*/  IADD3 R12, P1, R12, R11, RZ ;  /* 0x0000000b0c0c7210 */ /* 0x000fc60007f3e0ff */
[----:B------:R1:W-:Y:S01]  /*1c9e0*/  LDGSTS.E [R3+0x2580], [R4.64], P0 ;  /* 0x0258000004037fae */ /* 0x0003e20008121844 */
[----:B------:R-:W-:Y:S01]  /*1c9f0*/  IADD3 R23, P2, R23, R11, RZ ;  /* 0x0000000b17177210 */ /* 0x000fe20007f5e0ff */
[--C-:B------:R-:W-:Y:S02]  /*1ca00*/  IMAD.X R19, R19, 0x1, R2.reuse, P1 ;  /* 0x0000000113137824 */ /* 0x100fe400008e0602 */
[----:B------:R1:W-:Y:S02]  /*1ca10*/  STL [R1+0x6dc], R12 ;  /* 0x0006dc0c01007387 */ /* 0x0003e40000100800 */
[----:B------:R-:W-:Y:S02]  /*1ca20*/  IMAD.X R24, R24, 0x1, R2, P2 ;  /* 0x0000000118187824 */ /* 0x000fe400010e0602 */
[----:B------:R4:W-:Y:S01]  /*1ca30*/  STL [R1+0x6d8], R19 ;  /* 0x0006d81301007387 */ /* 0x0009e20000100800 */
[----:B-1----:R-:W-:-:S03]  /*1ca40*/  IMAD.MOV.U32 R4, RZ, RZ, R12 ;  /* 0x000000ffff047224 */ /* 0x002fc600078e000c */
[----:B------:R-:W-:Y:S01]  /*1ca50*/  STL [R1+0x71c], R23 ;  /* 0x00071c1701007387 */ /* 0x000fe20000100800 */
[----:B------:R-:W-:-:S03]  /*1ca60*/  IMAD.MOV.U32 R5, RZ, RZ, R19 ;  /* 0x000000ffff057224 */ /* 0x000fc600078e0013 */
[----:B------:R-:W5:Y:S04]  /*1ca70*/  LDL.LU R12, [R1+0x460] ;  /* 0x00046000010c7983 */ /* 0x000f680000300800 */
[----:B------:R-:W-:Y:S04]  /*1ca80*/  STL [R1+0x718], R24 ;  /* 0x0007181801007387 */ /* 0x000fe80000100800 */
[----:B----4-:R-:W5:Y:S01]  /*1ca90*/  LDL.LU R19, [R1+0x4a0] ;  /* 0x0004a00001137983 */ /* 0x010f620000300800 */
[----:B------:R-:W-:-:S03]  /*1caa0*/  IADD3 R10, P1, R10, R11, RZ ;  /* 0x0000000b0a0a7210 */ /* 0x000fc60007f3e0ff */
[----:B------:R1:W-:Y:S01]  /*1cab0*/  LDGSTS.E [R3+0x2980], [R4.64], P0 ;  /* 0x0298000004037fae */ /* 0x0003e20008121844 */
[----:B------:R-:W-:-:S03]  /*1cac0*/  IADD3 R16, P2, R16, R11, RZ ;  /* 0x0000000b10107210 */ /* 0x000fc60007f5e0ff */
[----:B------:R1:W-:Y:S02]  /*1cad0*/  STL [R1+0x75c], R10 ;  /* 0x00075c0a01007387 */ /* 0x0003e40000100800 */
[----:B-1----:R-:W-:Y:S02]  /*1cae0*/  IMAD.MOV.U32 R4, RZ, RZ, R23 ;  /* 0x000000ffff047224 */ /* 0x002fe400078e0017 */
[----:B------:R-:W-:-:S05]  /*1caf0*/  IMAD.MOV.U32 R5, RZ, RZ, R24 ;  /* 0x000000ffff057224 */ /* 0x000fca00078e0018 */
[----:B------:R1:W-:Y:S01]  /*1cb00*/  LDGSTS.E [R3+0x2d80], [R4.64], P0 ;  /* 0x02d8000004037fae */ /* 0x0003e20008121844 */
[----:B------:R-:W-:Y:S01]  /*1cb10*/  IADD3.X R15, R15, R2, RZ, P1, !PT ;  /* 0x000000020f0f7210 */ /* 0x000fe20000ffe4ff */
[----:B-1----:R-:W-:-:S04]  /*1cb20*/  IMAD.MOV.U32 R4, RZ, RZ, R10 ;  /* 0x000000ffff047224 */ /* 0x002fc800078e000a */
[----:B------:R1:W-:Y:S01]  /*1cb30*/  STL [R1+0x758], R15 ;  /* 0x0007580f01007387 */ /* 0x0003e20000100800 */
[----:B------:R-:W-:Y:S02]  /*1cb40*/  IMAD.MOV.U32 R5, RZ, RZ, R15 ;  /* 0x000000ffff057224 */ /* 0x000fe400078e000f */
[----:B------:R-:W-:Y:S01]  /*1cb50*/  IMAD.X R17, R17, 0x1, R2, P2 ;  /* 0x0000000111117824 */ /* 0x000fe200010e0602 */
[----:B------:R1:W-:Y:S04]  /*1cb60*/  STL [R1+0x79c], R16 ;  /* 0x00079c1001007387 */ /* 0x0003e80000100800 */
[----:B------:R-:W5:Y:S04]  /*1cb70*/  LDL.LU R10, [R1+0x4e4] ;  /* 0x0004e400010a7983 */ /* 0x000f680000300800 */
[----:B------:R1:W-:Y:S04]  /*1cb80*/  STL [R1+0x798], R17 ;  /* 0x0007981101007387 */ /* 0x0003e80000100800 */
[----:B------:R1:W-:Y:S04]  /*1cb90*/  LDGSTS.E [R3+0x3180], [R4.64], P0 ;  /* 0x0318000004037fae */ /* 0x0003e80008121844 */
[----:B-1----:R-:W5:Y:S01]  /*1cba0*/  LDL.LU R15, [R1+0x524] ;  /* 0x00052400010f7983 */ /* 0x002f620000300800 */
[----:B------:R-:W-:Y:S01]  /*1cbb0*/  IADD3 R6, P1, R6, R11, RZ ;  /* 0x0000000b06067210 */ /* 0x000fe20007f3e0ff */
[----:B------:R-:W-:-:S02]  /*1cbc0*/  IMAD.MOV.U32 R4, RZ, RZ, R16 ;  /* 0x000000ffff047224 */ /* 0x000fc400078e0010 */
[----:B------:R-:W5:Y:S01]  /*1cbd0*/  LDL.LU R16, [R1+0x4e0] ;  /* 0x0004e00001107983 */ /* 0x000f620000300800 */
[----:B------:R-:W-:Y:S01]  /*1cbe0*/  IMAD.MOV.U32 R5, RZ, RZ, R17 ;  /* 0x000000ffff057224 */ /* 0x000fe200078e0011 */
[----:B------:R-:W-:Y:S02]  /*1cbf0*/  IADD3 R14, P2, R14, R11, RZ ;  /* 0x0000000b0e0e7210 */ /* 0x000fe40007f5e0ff */
[----:B------:R-:W5:Y:S04]  /*1cc00*/  LDL.LU R17, [R1+0x520] ;  /* 0x0005200001117983 */ /* 0x000f680000300800 */
[----:B------:R1:W-:Y:S04]  /*1cc10*/  LDGSTS.E [R3+0x3580], [R4.64], P0 ;  /* 0x0358000004037fae */ /* 0x0003e80008121844 */
[----:B------:R-:W-:Y:S01]  /*1cc20*/  STL [R1+0x7dc], R6 ;  /* 0x0007dc0601007387 */ /* 0x000fe20000100800 */
[----:B-1----:R-:W-:-:S02]  /*1cc30*/  IMAD.MOV.U32 R4, RZ, RZ, R6 ;  /* 0x000000ffff047224 */ /* 0x002fc400078e0006 */
[----:B---3--:R-:W-:-:S04]  /*1cc40*/  IMAD.X R13, R13, 0x1, R2, P1 ;  /* 0x000000010d0d7824 */ /* 0x008fc800008e0602 */
        /* <DEDUP_REMOVED lines=8> */
[----:B---3--:R-:W-:Y:S01]  /*1ccd0*/  IMAD.MOV.U32 R5, RZ, RZ, R18 ;  /* 0x000000ffff057224 */ /* 0x008fe200078e0012 */
[-C--:B--2---:R-:W-:Y:S01]  /*1cce0*/  IADD3 R7, P1, R7, R11.reuse, RZ ;  /* 0x0000000b07077210 */ /* 0x084fe20007f3e0ff */
[----:B------:R-:W-:Y:S01]  /*1ccf0*/  IMAD.MOV.U32 R4, RZ, RZ, R14 ;  /* 0x000000ffff047224 */ /* 0x000fe200078e000e */
[----:B-1----:R-:W2:Y:S01]  /*1cd00*/  LDL.LU R18, [R1+0x560] ;  /* 0x0005600001127983 */ /* 0x002ea20000300800 */
[----:B-----5:R-:W-:-:S03]  /*1cd10*/  IADD3 R9, P2, R9, R11, RZ ;  /* 0x0000000b09097210 */ /* 0x020fc60007f5e0ff */
[----:B------:R-:W3:Y:S04]  /*1cd20*/  LDL.LU R14, [R1+0x5a0] ;  /* 0x0005a000010e7983 */ /* 0x000ee80000300800 */
[----:B------:R-:W-:Y:S04]  /*1cd30*/  STL [R1+0x464], R7 ;  /* 0x0004640701007387 */ /* 0x000fe80000100800 */
[----:B------:R1:W-:Y:S01]  /*1cd40*/  LDGSTS.E [R3+0x3d80], [R4.64], P0 ;  /* 0x03d8000004037fae */ /* 0x0003e20008121844 */
[----:B------:R-:W-:Y:S01]  /*1cd50*/  IMAD.X R12, R12, 0x1, R2, P1 ;  /* 0x000000010c0c7824 */ /* 0x000fe200008e0602 */
[----:B-1----:R-:W-:Y:S01]  /*1cd60*/  LEA R3, R252, R22, 0xe ;  /* 0x00000016fc037211 */ /* 0x002fe200078e70ff */
[----:B------:R-:W-:-:S02]  /*1cd70*/  IMAD.MOV.U32 R4, RZ, RZ, R7 ;  /* 0x000000ffff047224 */ /* 0x000fc400078e0007 */
[----:B------:R-:W-:Y:S01]  /*1cd80*/  IMAD.MOV.U32 R5, RZ, RZ, R12 ;  /* 0x000000ffff057224 */ /* 0x000fe200078e000c */
[----:B------:R1:W-:Y:S01]  /*1cd90*/  STL [R1+0x460], R12 ;  /* 0x0004600c01007387 */ /* 0x0003e20000100800 */
[----:B------:R-:W-:-:S03]  /*1cda0*/  IMAD.X R19, R19, 0x1, R2, P2 ;  /* 0x0000000113137824 */ /* 0x000fc600010e0602 */
[----:B------:R-:W-:Y:S04]  /*1cdb0*/  STL [R1+0x4a4], R9 ;  /* 0x0004a40901007387 */ /* 0x000fe80000100800 */
[----:B------:R5:W-:Y:S04]  /*1cdc0*/  STL [R1+0x4a0], R19 ;  /* 0x0004a01301007387 */ /* 0x000be80000100800 */
[----:B-1----:R-:W3:Y:S04]  /*1cdd0*/  LDL.LU R12, [R1+0x5e4] ;  /* 0x0005e400010c7983 */ /* 0x002ee80000300800 */
[----:B------:R1:W-:Y:S04]  /*1cde0*/  LDGSTS.E [R3+0x200], [R4.64], P0 ;  /* 0x0020000004037fae */ /* 0x0003e80008121844 */
[----:B------:R-:W3:Y:S01]  /*1cdf0*/  LDL.LU R7, [R1+0x624] ;  /* 0x0006240001077983 */ /* 0x000ee20000300800 */
[----:B-1----:R-:W-:-:S03]  /*1ce00*/  IMAD.MOV.U32 R5, RZ, RZ, R19 ;  /* 0x000000ffff057224 */ /* 0x002fc600078e0013 */
[----:B-----5:R-:W5:Y:S01]  /*1ce10*/  LDL.LU R19, [R1+0x5e0] ;  /* 0x0005e00001137983 */ /* 0x020f620000300800 */
[----:B------:R-:W-:-:S03]  /*1ce20*/  IMAD.MOV.U32 R4, RZ, RZ, R9 ;  /* 0x000000ffff047224 */ /* 0x000fc600078e0009 */
[----:B------:R-:W5:Y:S04]  /*1ce30*/  LDL.LU R9, [R1+0x620] ;  /* 0x0006200001097983 */ /* 0x000f680000300800 */
[----:B------:R1:W-:Y:S01]  /*1ce40*/  LDGSTS.E [R3+0x600], [R4.64], P0 ;  /* 0x0060000004037fae */ /* 0x0003e20008121844 */
[----:B------:R-:W-:-:S04]  /*1ce50*/  IADD3 R10, P1, R10, R11, RZ ;  /* 0x0000000b0a0a7210 */ /* 0x000fc80007f3e0ff */
[----:B-1----:R-:W-:Y:S01]  /*1ce60*/  MOV R4, R10 ;  /* 0x0000000a00047202 */ /* 0x002fe20000000f00 */
[----:B------:R-:W-:Y:S01]  /*1ce70*/  STL [R1+0x4e4], R10 ;  /* 0x0004e40a01007387 */ /* 0x000fe20000100800 */
[----:B------:R-:W-:Y:S01]  /*1ce80*/  IADD3 R15, P2, R15, R11, RZ ;  /* 0x0000000b0f0f7210 */ /* 0x000fe20007f5e0ff */
[----:B------:R-:W-:-:S04]  /*1ce90*/  IMAD.X R16, R16, 0x1, R2, P1 ;  /* 0x0000000110107824 */ /* 0x000fc800008e0602 */
[----:B------:R-:W-:Y:S01]  /*1cea0*/  IMAD.X R17, R17, 0x1, R2, P2 ;  /* 0x0000000111117824 */ /* 0x000fe200010e0602 */
[----:B------:R1:W-:Y:S01]  /*1ceb0*/  STL [R1+0x4e0], R16 ;  /* 0x0004e01001007387 */ /* 0x0003e20000100800 */
[----:B------:R-:W-:-:S03]  /*1cec0*/  IMAD.MOV.U32 R5, RZ, RZ, R16 ;  /* 0x000000ffff057224 */ /* 0x000fc600078e0010 */
[----:B------:R-:W-:Y:S04]  /*1ced0*/  STL [R1+0x524], R15 ;  /* 0x0005240f01007387 */ /* 0x000fe80000100800 */
[----:B------:R1:W-:Y:S04]  /*1cee0*/  LDGSTS.E [R3+0xa00], [R4.64], P0 ;  /* 0x00a0000004037fae */ /* 0x0003e80008121844 */
[----:B-1----:R-:W5:Y:S04]  /*1cef0*/  LDL.LU R16, [R1+0x664] ;  /* 0x0006640001107983 */ /* 0x002f680000300800 */
[----:B------:R1:W-:Y:S04]  /*1cf00*/  STL [R1+0x520], R17 ;  /* 0x0005201101007387 */ /* 0x0003e80000100800 */
[----:B------:R-:W5:Y:S01]  /*1cf10*/  LDL.LU R10, [R1+0x6a4] ;  /* 0x0006a400010a7983 */ /* 0x000f620000300800 */
[----:B------:R-:W-:-:S03]  /*1cf20*/  IMAD.MOV.U32 R5, RZ, RZ, R17 ;  /* 0x000000ffff057224 */ /* 0x000fc600078e0011 */
[----:B-1----:R-:W5:Y:S01]  /*1cf30*/  LDL.LU R17, [R1+0x660] ;  /* 0x0006600001117983 */ /* 0x002f620000300800 */
[----:B------:R-:W-:-:S03]  /*1cf40*/  IMAD.MOV.U32 R4, RZ, RZ, R15 ;  /* 0x000000ffff047224 */ /* 0x000fc600078e000f */
[----:B------:R-:W5:Y:S04]  /*1cf50*/  LDL.LU R15, [R1+0x6a0] ;  /* 0x0006a000010f7983 */ /* 0x000f680000300800 */
[----:B------:R1:W-:Y:S01]  /*1cf60*/  LDGSTS.E [R3+0xe00], [R4.64], P0 ;  /* 0x00e0000004037fae */ /* 0x0003e20008121844 */
[-C--:B----4-:R-:W-:Y:S02]  /*1cf70*/  IADD3 R13, P1, R13, R11.reuse, RZ ;  /* 0x0000000b0d0d7210 */ /* 0x090fe40007f3e0ff */
[----:B------:R-:W-:-:S03]  /*1cf80*/  IADD3 R6, P2, R6, R11, RZ ;  /* 0x0000000b06067210 */ /* 0x000fc60007f5e0ff */
[----:B------:R4:W-:Y:S01]  /*1cf90*/  STL [R1+0x564], R13 ;  /* 0x0005640d01007387 */ /* 0x0009e20000100800 */
[--C-:B--2---:R-:W-:Y:S02]  /*1cfa0*/  IMAD.X R18, R18, 0x1, R2.reuse, P1 ;  /* 0x0000000112127824 */ /* 0x104fe400008e0602 */
[----:B-1----:R-:W-:Y:S02]  /*1cfb0*/  IMAD.MOV.U32 R4, RZ, RZ, R13 ;  /* 0x000000ffff047224 */ /* 0x002fe400078e000d */
[----:B---3--:R-:W-:Y:S01]  /*1cfc0*/  IMAD.X R14, R14, 0x1, R2, P2 ;  /* 0x000000010e0e7824 */ /* 0x008fe200010e0602 */
[----:B------:R1:W-:Y:S04]  /*1cfd0*/  STL [R1+0x560], R18 ;  /* 0x0005601201007387 */ /* 0x0003e80000100800 */
[----:B------:R2:W-:Y:S04]  /*1cfe0*/  STL [R1+0x5a4], R6 ;  /* 0x0005a40601007387 */ /* 0x0005e80000100800 */
[----:B----4-:R-:W3:Y:S01]  /*1cff0*/  LDL.LU R13, [R1+0x6e4] ;  /* 0x0006e400010d7983 */ /* 0x010ee20000300800 */
        /* <DEDUP_REMOVED lines=9> */
[----:B--2---:R-:W2:Y:S01]  /*1d090*/  LDL.LU R6, [R1+0x764] ;  /* 0x0007640001067983 */ /* 0x004ea20000300800 */
[----:B------:R-:W-:-:S03]  /*1d0a0*/  IADD3 R7, P2, R7, R11, RZ ;  /* 0x0000000b07077210 */ /* 0x000fc60007f5e0ff */
[----:B----4-:R-:W4:Y:S04]  /*1d0b0*/  LDL.LU R14, [R1+0x7a4] ;  /* 0x0007a400010e7983 */ /* 0x010f280000300800 */
[----:B------:R1:W-:Y:S04]  /*1d0c0*/  STL [R1+0x5e4], R12 ;  /* 0x0005e40c01007387 */ /* 0x0003e80000100800 */
[----:B------:R1:W-:Y:S01]  /*1d0d0*/  LDGSTS.E [R3+0x1600], [R4.64], P0 ;  /* 0x0160000004037fae */ /* 0x0003e20008121844 */
[--C-:B-----5:R-:W-:Y:S02]  /*1d0e0*/  IMAD.X R19, R19, 0x1, R2.reuse, P1 ;  /* 0x0000000113137824 */ /* 0x120fe400008e0602 */
[----:B------:R-:W-:-:S03]  /*1d0f0*/  IMAD.X R9, R9, 0x1, R2, P2 ;  /* 0x0000000109097824 */ /* 0x000fc600010e0602 */
[----:B------:R5:W-:Y:S04]  /*1d100*/  STL [R1+0x5e0], R19 ;  /* 0x0005e01301007387 */ /* 0x000be80000100800 */
[----:B------:R5:W-:Y:S01]  /*1d110*/  STL [R1+0x624], R7 ;  /* 0x0006240701007387 */ /* 0x000be20000100800 */
[----:B-1----:R-:W-:-:S03]  /*1d120*/  IMAD.MOV.U32 R4, RZ, RZ, R12 ;  /* 0x000000ffff047224 */ /* 0x002fc600078e000c */
[----:B------:R-:W4:Y:S01]  /*1d130*/  LDL.LU R12, [R1+0x760] ;  /* 0x00076000010c7983 */ /* 0x000f220000300800 */
[----:B------:R-:W-:-:S03]  /*1d140*/  IMAD.MOV.U32 R5, RZ, RZ, R19 ;  /* 0x000000ffff057224 */ /* 0x000fc600078e0013 */
[----:B------:R1:W-:Y:S04]  /*1d150*/  STL [R1+0x620], R9 ;  /* 0x0006200901007387 */ /* 0x0003e80000100800 */
[----:B-----5:R-:W5:Y:S04]  /*1d160*/  LDL.LU R19, [R1+0x7a0] ;  /* 0x0007a00001137983 */ /* 0x020f680000300800 */
[----:B------:R1:W-:Y:S02]  /*1d170*/  LDGSTS.E [R3+0x1a00], [R4.64], P0 ;  /* 0x01a0000004037fae */ /* 0x0003e40008121844 */
[----:B-1----:R-:W-:Y:S01]  /*1d180*/  MOV R4, R7 ;  /* 0x0000000700047202 */ /* 0x002fe20000000f00 */
[----:B------:R-:W-:Y:S01]  /*1d190*/  IMAD.MOV.U32 R5, RZ, RZ, R9 ;  /* 0x000000ffff057224 */ /* 0x000fe200078e0009 */
[----:B------:R-:W5:Y:S04]  /*1d1a0*/  LDL.LU R7, [R1+0x7e4] ;  /* 0x0007e40001077983 */ /* 0x000f680000300800 */
[----:B------:R-:W5:Y:S04]  /*1d1b0*/  LDL.LU R9, [R1+0x824] ;  /* 0x0008240001097983 */ /* 0x000f680000300800 */
[----:B------:R1:W-:Y:S01]  /*1d1c0*/  LDGSTS.E [R3+0x1e00], [R4.64], P0 ;  /* 0x01e0000004037fae */ /* 0x0003e20008121844 */
[----:B------:R-:W-:-:S05]  /*1d1d0*/  IADD3 R16, P1, R16, R11, RZ ;  /* 0x0000000b10107210 */ /* 0x000fca0007f3e0ff */
[----:B------:R1:W-:Y:S01]  /*1d1e0*/  STL [R1+0x664], R16 ;  /* 0x0006641001007387 */ /* 0x0003e20000100800 */
[----:B------:R-:W-:Y:S01]  /*1d1f0*/  IADD3 R10, P2, R10, R11, RZ ;  /* 0x0000000b0a0a7210 */ /* 0x000fe20007f5e0ff */
[----:B------:R-:W-:Y:S02]  /*1d200*/  IMAD.X R17, R17, 0x1, R2, P1 ;  /* 0x0000000111117824 */ /* 0x000fe400008e0602 */
[----:B-1----:R-:W-:Y:S02]  /*1d210*/  IMAD.MOV.U32 R4, RZ, RZ, R16 ;  /* 0x000000ffff047224 */ /* 0x002fe400078e0010 */
[----:B------:R-:W-:Y:S01]  /*1d220*/  IMAD.X R15, R15, 0x1, R2, P2 ;  /* 0x000000010f0f7824 */ /* 0x000fe200010e0602 */
[----:B------:R1:W-:Y:S04]  /*1d230*/  STL [R1+0x660], R17 ;  /* 0x0006601101007387 */ /* 0x0003e80000100800 */
[----:B------:R1:W-:Y:S04]  /*1d240*/  STL [R1+0x6a4], R10 ;  /* 0x0006a40a01007387 */ /* 0x0003e80000100800 */
[----:B------:R-:W5:Y:S01]  /*1d250*/  LDL.LU R16, [R1+0x7e0] ;  /* 0x0007e00001107983 */ /* 0x000f620000300800 */
[----:B------:R-:W-:-:S03]  /*1d260*/  IMAD.MOV.U32 R5, RZ, RZ, R17 ;  /* 0x000000ffff057224 */ /* 0x000fc600078e0011 */
[----:B------:R1:W-:Y:S04]  /*1d270*/  STL [R1+0x6a0], R15 ;  /* 0x0006a00f01007387 */ /* 0x0003e80000100800 */
[----:B-1----:R-:W5:Y:S04]  /*1d280*/  LDL.LU R17, [R1+0x820] ;  /* 0x0008200001117983 */ /* 0x002f680000300800 */
[----:B------:R1:W-:Y:S02]  /*1d290*/  LDGSTS.E [R3+0x2200], [R4.64], P0 ;  /* 0x0220000004037fae */ /* 0x0003e40008121844 */
[----:B-1----:R-:W-:Y:S01]  /*1d2a0*/  IMAD.MOV.U32 R4, RZ, RZ, R10 ;  /* 0x000000ffff047224 */ /* 0x002fe200078e000a */
[----:B------:R-:W-:Y:S01]  /*1d2b0*/  MOV R5, R15 ;  /* 0x0000000f00057202 */ /* 0x000fe20000000f00 */
[----:B------:R-:W5:Y:S04]  /*1d2c0*/  LDL.LU R10, [R1+0x46c] ;  /* 0x00046c00010a7983 */ /* 0x000f680000300800 */
[----:B------:R-:W5:Y:S04]  /*1d2d0*/  LDL.LU R15, [R1+0x4ac] ;  /* 0x0004ac00010f7983 */ /* 0x000f680000300800 */
        /* <DEDUP_REMOVED lines=15> */
[----:B----4-:R-:W-:-:S03]  /*1d3d0*/  IADD3 R14, P2, R14, R11, RZ ;  /* 0x0000000b0e0e7210 */ /* 0x010fc60007f5e0ff */
[----:B------:R2:W-:Y:S01]  /*1d3e0*/  STL [R1+0x764], R6 ;  /* 0x0007640601007387 */ /* 0x0005e20000100800 */
[----:B-1----:R-:W-:Y:S02]  /*1d3f0*/  IMAD.MOV.U32 R4, RZ, RZ, R22 ;  /* 0x000000ffff047224 */ /* 0x002fe400078e0016 */
[----:B------:R-:W-:-:S05]  /*1d400*/  IMAD.MOV.U32 R5, RZ, RZ, R23 ;  /* 0x000000ffff057224 */ /* 0x000fca00078e0017 */
[----:B------:R1:W-:Y:S01]  /*1d410*/  LDGSTS.E [R3+0x2e00], [R4.64], P0 ;  /* 0x02e0000004037fae */ /* 0x0003e20008121844 */
[----:B------:R-:W-:-:S05]  /*1d420*/  IADD3.X R12, R12, R2, RZ, P1, !PT ;  /* 0x000000020c0c7210 */ /* 0x000fca0000ffe4ff */
[----:B------:R4:W-:Y:S01]  /*1d430*/  STL [R1+0x760], R12 ;  /* 0x0007600c01007387 */ /* 0x0009e20000100800 */
[----:B-1----:R-:W-:Y:S02]  /*1d440*/  IMAD.MOV.U32 R4, RZ, RZ, R6 ;  /* 0x000000ffff047224 */ /* 0x002fe400078e0006 */
[----:B-----5:R-:W-:Y:S01]  /*1d450*/  IMAD.X R19, R19, 0x1, R2, P2 ;  /* 0x0000000113137824 */ /* 0x020fe200010e0602 */
        /* <DEDUP_REMOVED lines=14> */
[----:B-1----:R-:W-:Y:S02]  /*1d540*/  IMAD.MOV.U32 R4, RZ, RZ, R7 ;  /* 0x000000ffff047224 */ /* 0x002fe400078e0007 */
[----:B------:R-:W-:-:S04]  /*1d550*/  IMAD.X R16, R16, 0x1, R2, P1 ;  /* 0x0000000110107824 */ /* 0x000fc800008e0602 */
        /* <DEDUP_REMOVED lines=13> */
[----:B------:R-:W4:Y:S01]  /*1d630*/  LDL.LU R9, [R1+0x5a8] ;  /* 0x0005a80001097983 */ /* 0x000f220000300800 */
[----:B------:R-:W-:-:S03]  /*1d640*/  LOP3.LUT R22, R147, 0x50, RZ, 0x3c, !PT ;  /* 0x0000005093167812 */ /* 0x000fc600078e3cff */
[----:B------:R-:W-:Y:S04]  /*1d650*/  STL [R1+0x46c], R10 ;  /* 0x00046c0a01007387 */ /* 0x000fe80000100800 */
[----:B------:R1:W-:Y:S02]  /*1d660*/  LDGSTS.E [R3+0x3e00], [R4.64], P0 ;  /* 0x03e0000004037fae */ /* 0x0003e40008121844 */
[----:B-1----:R-:W-:Y:S01]  /*1d670*/  LEA R3, R252, R22, 0xe ;  /* 0x00000016fc037211 */ /* 0x002fe200078e70ff */
[----:B------:R-:W-:Y:S02]  /*1d680*/  IMAD.MOV.U32 R4, RZ, RZ, R10 ;  /* 0x000000ffff047224 */ /* 0x000fe400078e000a */
[----:B---3--:R-:W-:-:S04]  /*1d690*/  IMAD.X R13, R13, 0x1, R2, P1 ;  /* 0x000000010d0d7824 */ /* 0x008fc800008e0602 */
[----:B------:R-:W-:Y:S01]  /*1d6a0*/  IMAD.MOV.U32 R5, RZ, RZ, R13 ;  /* 0x000000ffff057224 */ /* 0x000fe200078e000d */
[----:B------:R1:W-:Y:S01]  /*1d6b0*/  STL [R1+0x468], R13 ;  /* 0x0004680d01007387 */ /* 0x0003e20000100800 */
[----:B------:R-:W-:-:S03]  /*1d6c0*/  IMAD.X R18, R18, 0x1, R2, P2 ;  /* 0x0000000112127824 */ /* 0x000fc600010e0602 */
[----:B------:R-:W-:Y:S04]  /*1d6d0*/  STL [R1+0x4ac], R15 ;  /* 0x0004ac0f01007387 */ /* 0x000fe80000100800 */
[----:B------:R3:W-:Y:S04]  /*1d6e0*/  STL [R1+0x4a8], R18 ;  /* 0x0004a81201007387 */ /* 0x0007e80000100800 */
[----:B-1----:R-:W5:Y:S04]  /*1d6f0*/  LDL.LU R13, [R1+0x5ec] ;  /* 0x0005ec00010d7983 */ /* 0x002f680000300800 */
[----:B------:R1:W-:Y:S04]  /*1d700*/  LDGSTS.E [R3+0x280], [R4.64], P0 ;  /* 0x0028000004037fae */ /* 0x0003e80008121844 */
[----:B------:R-:W5:Y:S01]  /*1d710*/  LDL.LU R10, [R1+0x62c] ;  /* 0x00062c00010a7983 */ /* 0x000f620000300800 */
[----:B-1----:R-:W-:-:S03]  /*1d720*/  IMAD.MOV.U32 R5, RZ, RZ, R18 ;  /* 0x000000ffff057224 */ /* 0x002fc600078e0012 */
[----:B---3--:R-:W3:Y:S01]  /*1d730*/  LDL.LU R18, [R1+0x5e8] ;  /* 0x0005e80001127983 */ /* 0x008ee20000300800 */
        /* <DEDUP_REMOVED lines=24> */
[----:B------:R-:W-:Y:S02]  /*1d8c0*/  IMAD.X R17, R17, 0x1, R2, P1 ;  /* 0x0000000111117824 */ /* 0x000fe400008e0602 */
        /* <DEDUP_REMOVED lines=46> */
[----:B------:R1:W-:Y:S02]  /*1dbb0*/  LDGSTS.E [R3+0x2280], [R4.64], P0 ;  /* 0x0228000004037fae */ /* 0x0003e40008121844 */
[----:B-1----:R-:W-:Y:S01]  /*1dbc0*/  IMAD.MOV.U32 R4, RZ, RZ, R6 ;  /* 0x000000ffff047224 */ /* 0x002fe200078e0006 */
[----:B------:R-:W-:Y:S01]  /*1dbd0*/  MOV R5, R12 ;  /* 0x0000000c00057202 */ /* 0x000fe20000000f00 */
[----:B--2---:R-:W4:Y:S04]  /*1dbe0*/  LDL.LU R6, [R1+0x474] ;  /* 0x0004740001067983 */ /* 0x004f280000300800 */
[----:B------:R-:W4:Y:S04]  /*1dbf0*/  LDL.LU R12, [R1+0x4b4] ;  /* 0x0004b400010c7983 */ /* 0x000f280000300800 */
[----:B------:R1:W-:Y:S01]  /*1dc00*/  LDGSTS.E [R3+0x2680], [R4.64], P0 ;  /* 0x0268000004037fae */ /* 0x0003e20008121844 */
[----:B------:R-:W-:-:S02]  /*1dc10*/  IADD3 R16, P1, R16, R11, RZ ;  /* 0x0000000b10107210 */ /* 0x000fc40007f3e0ff */
[----:B------:R-:W-:-:S03]  /*1dc20*/  IADD3 R22, P2, R22, R11, RZ ;  /* 0x0000000b16167210 */ /* 0x000fc60007f5e0ff */
[--C-:B------:R-:W-:Y:S01]  /*1dc30*/  IMAD.X R17, R17, 0x1, R2.reuse, P1 ;  /* 0x0000000111117824 */ /* 0x100fe200008e0602 */
[----:B------:R1:W-:Y:S01]  /*1dc40*/  STL [R1+0x6ec], R16 ;  /* 0x0006ec1001007387 */ /* 0x0003e20000100800 */
[----:B------:R-:W-:-:S03]  /*1dc50*/  IMAD.X R23, R23, 0x1, R2, P2 ;  /* 0x0000000117177824 */ /* 0x000fc600010e0602 */
[----:B------:R1:W-:Y:S02]  /*1dc60*/  STL [R1+0x6e8], R17 ;  /* 0x0006e81101007387 */ /* 0x0003e40000100800 */
[----:B-1----:R-:W-:Y:S02]  /*1dc70*/  IMAD.MOV.U32 R4, RZ, RZ, R16 ;  /* 0x000000ffff047224 */ /* 0x002fe400078e0010 */
[----:B------:R-:W-:Y:S01]  /*1dc80*/  IMAD.MOV.U32 R5, RZ, RZ, R17 ;  /* 0x000000ffff057224 */ /* 0x000fe200078e0011 */
[----:B------:R-:W-:Y:S04]  /*1dc90*/  STL [R1+0x72c], R22 ;  /* 0x00072c1601007387 */ /* 0x000fe80000100800 */
[----:B------:R-:W4:Y:S04]  /*1dca0*/  LDL.LU R16, [R1+0x470] ;  /* 0x0004700001107983 */ /* 0x000f280000300800 */
[----:B------:R-:W-:Y:S04]  /*1dcb0*/  STL [R1+0x728], R23 ;  /* 0x0007281701007387 */ /* 0x000fe80000100800 */
[----:B------:R-:W4:Y:S01]  /*1dcc0*/  LDL.LU R17, [R1+0x4b0] ;  /* 0x0004b00001117983 */ /* 0x000f220000300800 */
[----:B------:R-:W-:-:S03]  /*1dcd0*/  IADD3 R7, P1, R7, R11, RZ ;  /* 0x0000000b07077210 */ /* 0x000fc60007f3e0ff */
[----:B------:R1:W-:Y:S01]  /*1dce0*/  LDGSTS.E [R3+0x2a80], [R4.64], P0 ;  /* 0x02a8000004037fae */ /* 0x0003e20008121844 */
[----:B------:R-:W-:-:S03]  /*1dcf0*/  IADD3 R9, P2, R9, R11, RZ ;  /* 0x0000000b09097210 */ /* 0x000fc60007f5e0ff */
        /* <DEDUP_REMOVED lines=21> */
[----:B------:R4:W-:Y:S01]  /*1de50*/  STL [R1+0x7ec], R10 ;  /* 0x0007ec0a01007387 */ /* 0x0009e20000100800 */
[----:B-1----:R-:W-:Y:S02]  /*1de60*/  IMAD.MOV.U32 R4, RZ, RZ, R10 ;  /* 0x000000ffff047224 */ /* 0x002fe400078e000a */
[----:B----4-:R-:W-:-:S04]  /*1de70*/  IMAD.X R14, R14, 0x1, R2, P1 ;  /* 0x000000010e0e7824 */ /* 0x010fc800008e0602 */
[----:B------:R-:W-:Y:S01]  /*1de80*/  IMAD.MOV.U32 R5, RZ, RZ, R14 ;  /* 0x000000ffff057224 */ /* 0x000fe200078e000e */
[----:B------:R1:W-:Y:S01]  /*1de90*/  STL [R1+0x7e8], R14 ;  /* 0x0007e80e01007387 */ /* 0x0003e20000100800 */
[----:B------:R-:W-:-:S03]  /*1dea0*/  IADD3.X R19, R19, R2, RZ, P2, !PT ;  /* 0x0000000213137210 */ /* 0x000fc600017fe4ff */
[----:B------:R-:W-:Y:S04]  /*1deb0*/  STL [R1+0x82c], R15 ;  /* 0x00082c0f01007387 */ /* 0x000fe80000100800 */
[----:B------:R-:W4:Y:S04]  /*1dec0*/  LDL.LU R10, [R1+0x574] ;  /* 0x00057400010a7983 */ /* 0x000f280000300800 */
[----:B------:R1:W-:Y:S04]  /*1ded0*/  STL [R1+0x828], R19 ;  /* 0x0008281301007387 */ /* 0x0003e80000100800 */
[----:B------:R1:W-:Y:S04]  /*1dee0*/  LDGSTS.E [R3+0x3a80], [R4.64], P0 ;  /* 0x03a8000004037fae */ /* 0x0003e80008121844 */
[----:B-1----:R-:W4:Y:S01]  /*1def0*/  LDL.LU R14, [R1+0x5b4] ;  /* 0x0005b400010e7983 */ /* 0x002f220000300800 */
[----:B------:R-:W-:-:S03]  /*1df00*/  IMAD.MOV.U32 R5, RZ, RZ, R19 ;  /* 0x000000ffff057224 */ /* 0x000fc600078e0013 */
[----:B------:R-:W4:Y:S01]  /*1df10*/  LDL.LU R19, [R1+0x570] ;  /* 0x0005700001137983 */ /* 0x000f220000300800 */
[----:B------:R-:W-:-:S03]  /*1df20*/  IMAD.MOV.U32 R4, RZ, RZ, R15 ;  /* 0x000000ffff047224 */ /* 0x000fc600078e000f */
[----:B------:R-:W4:Y:S01]  /*1df30*/  LDL.LU R15, [R1+0x5b0] ;  /* 0x0005b000010f7983 */ /* 0x000f220000300800 */
[-C--:B------:R-:W-:Y:S02]  /*1df40*/  IADD3 R6, P1, R6, R11.reuse, RZ ;  /* 0x0000000b06067210 */ /* 0x080fe40007f3e0ff */
[----:B------:R-:W-:Y:S01]  /*1df50*/  IADD3 R12, P2, R12, R11, RZ ;  /* 0x0000000b0c0c7210 */ /* 0x000fe20007f5e0ff */
[----:B------:R1:W-:Y:S04]  /*1df60*/  LDGSTS.E [R3+0x3e80], [R4.64], P0 ;  /* 0x03e8000004037fae */ /* 0x0003e80008121844 */
[----:B------:R-:W-:Y:S01]  /*1df70*/  STL [R1+0x474], R6 ;  /* 0x0004740601007387 */ /* 0x000fe20000100800 */
[----:B-1----:R-:W-:Y:S01]  /*1df80*/  LEA R3, R252, R21, 0xe ;  /* 0x00000015fc037211 */ /* 0x002fe200078e70ff */
[----:B------:R-:W-:-:S02]  /*1df90*/  IMAD.X R16, R16, 0x1, R2, P1 ;  /* 0x0000000110107824 */ /* 0x000fc400008e0602 */
        /* <DEDUP_REMOVED lines=22> */
[----:B------:R2:W-:Y:S04]  /*1e100*/  STL [R1+0x534], R13 ;  /* 0x0005340d01007387 */ /* 0x0005e80000100800 */
[----:B------:R3:W-:Y:S04]  /*1e110*/  LDGSTS.E [R3+0xb00], [R4.64], P0 ;  /* 0x00b0000004037fae */ /* 0x0007e80008121844 */
[----:B-1----:R-:W5:Y:S04]  /*1e120*/  LDL.LU R9, [R1+0x674] ;  /* 0x0006740001097983 */ /* 0x002f680000300800 */
[----:B------:R1:W-:Y:S04]  /*1e130*/  STL [R1+0x530], R18 ;  /* 0x0005301201007387 */ /* 0x0003e80000100800 */
[----:B------:R-:W5:Y:S01]  /*1e140*/  LDL.LU R7, [R1+0x6b4] ;  /* 0x0006b40001077983 */ /* 0x000f620000300800 */
[----:B---3--:R-:W-:-:S03]  /*1e150*/  IMAD.MOV.U32 R4, RZ, RZ, R13 ;  /* 0x000000ffff047224 */ /* 0x008fc600078e000d */
[----:B--2---:R-:W2:Y:S01]  /*1e160*/  LDL.LU R13, [R1+0x670] ;  /* 0x00067000010d7983 */ /* 0x004ea20000300800 */
[----:B------:R-:W-:-:S03]  /*1e170*/  IMAD.MOV.U32 R5, RZ, RZ, R18 ;  /* 0x000000ffff057224 */ /* 0x000fc600078e0012 */
[----:B-1----:R-:W3:Y:S04]  /*1e180*/  LDL.LU R18, [R1+0x6b0] ;  /* 0x0006b00001127983 */ /* 0x002ee80000300800 */
[----:B------:R1:W-:Y:S01]  /*1e190*/  LDGSTS.E [R3+0xf00], [R4.64], P0 ;  /* 0x00f0000004037fae */ /* 0x0003e20008121844 */
[----:B----4-:R-:W-:-:S05]  /*1e1a0*/  IADD3 R10, P1, R10, R11, RZ ;  /* 0x0000000b0a0a7210 */ /* 0x010fca0007f3e0ff */
[----:B------:R4:W-:Y:S01]  /*1e1b0*/  STL [R1+0x574], R10 ;  /* 0x0005740a01007387 */ /* 0x0009e20000100800 */
[----:B-1----:R-:W-:Y:S01]  /*1e1c0*/  IMAD.MOV.U32 R4, RZ, RZ, R10 ;  /* 0x000000ffff047224 */ /* 0x002fe200078e000a */
[----:B------:R-:W-:Y:S01]  /*1e1d0*/  IADD3 R14, P2, R14, R11, RZ ;  /* 0x0000000b0e0e7210 */ /* 0x000fe20007f5e0ff */
[----:B------:R-:W-:-:S04]  /*1e1e0*/  IMAD.X R19, R19, 0x1, R2, P1 ;  /* 0x0000000113137824 */ /* 0x000fc800008e0602 */
[----:B------:R-:W-:Y:S01]  /*1e1f0*/  IMAD.X R15, R15, 0x1, R2, P2 ;  /* 0x000000010f0f7824 */ /* 0x000fe200010e0602 */
[----:B------:R1:W-:Y:S04]  /*1e200*/  STL [R1+0x570], R19 ;  /* 0x0005701301007387 */ /* 0x0003e80000100800 */
[----:B------:R1:W-:Y:S04]  /*1e210*/  STL [R1+0x5b4], R14 ;  /* 0x0005b40e01007387 */ /* 0x0003e80000100800 */
[----:B----4-:R-:W4:Y:S01]  /*1e220*/  LDL.LU R10, [R1+0x6f4] ;  /* 0x0006f400010a7983 */ /* 0x010f220000300800 */
[----:B------:R-:W-:-:S03]  /*1e230*/  MOV R5, R19 ;  /* 0x0000001300057202 */ /* 0x000fc60000000f00 */
[----:B------:R1:W-:Y:S04]  /*1e240*/  STL [R1+0x5b0], R15 ;  /* 0x0005b00f01007387 */ /* 0x0003e80000100800 */
[----:B------:R-:W4:Y:S04]  /*1e250*/  LDL.LU R21, [R1+0x734] ;  /* 0x0007340001157983 */ /* 0x000f280000300800 */
[----:B-1----:R-:W4:Y:S04]  /*1e260*/  LDL.LU R19, [R1+0x6f0] ;  /* 0x0006f00001137983 */ /* 0x002f280000300800 */
[----:B------:R-:W4:Y:S04]  /*1e270*/  LDL.LU R22, [R1+0x730] ;  /* 0x0007300001167983 */ /* 0x000f280000300800 */
[----:B------:R1:W-:Y:S01]  /*1e280*/  LDGSTS.E [R3+0x1300], [R4.64], P0 ;  /* 0x0130000004037fae */ /* 0x0003e20008121844 */
[----:B------:R-:W-:Y:S01]  /*1e290*/  IADD3 R16, P1, R16, R11, RZ ;  /* 0x0000000b10107210 */ /* 0x000fe20007f3e0ff */
[----:B-1----:R-:W-:-:S02]  /*1e2a0*/  IMAD.MOV.U32 R4, RZ, RZ, R14 ;  /* 0x000000ffff047224 */ /* 0x002fc400078e000e */
[----:B------:R-:W-:Y:S01]  /*1e2b0*/  IMAD.MOV.U32 R5, RZ, RZ, R15 ;  /* 0x000000ffff057224 */ /* 0x000fe200078e000f */
[----:B------:R-:W4:Y:S01]  /*1e2c0*/  LDL.LU R14, [R1+0x774] ;  /* 0x00077400010e7983 */ /* 0x000f220000300800 */
[----:B------:R-:W-:-:S03]  /*1e2d0*/  IADD3 R6, P2, R6, R11, RZ ;  /* 0x0000000b06067210 */ /* 0x000fc60007f5e0ff */
[----:B------:R-:W4:Y:S04]  /*1e2e0*/  LDL.LU R15, [R1+0x7b4] ;  /* 0x0007b400010f7983 */ /* 0x000f280000300800 */
[----:B------:R1:W-:Y:S04]  /*1e2f0*/  STL [R1+0x5f4], R16 ;  /* 0x0005f41001007387 */ /* 0x0003e80000100800 */
[----:B------:R1:W-:Y:S01]  /*1e300*/  LDGSTS.E [R3+0x1700], [R4.64], P0 ;  /* 0x0170000004037fae */ /* 0x0003e20008121844 */
[--C-:B------:R-:W-:Y:S02]  /*1e310*/  IMAD.X R17, R17, 0x1, R2.reuse, P1 ;  /* 0x0000000111117824 */ /* 0x100fe400008e0602 */
[----:B------:R-:W-:-:S03]  /*1e320*/  IMAD.X R12, R12, 0x1, R2, P2 ;  /* 0x000000010c0c7824 */ /* 0x000fc600010e0602 */
[----:B------:R1:W-:Y:S04]  /*1e330*/  STL [R1+0x5f0], R17 ;  /* 0x0005f01101007387 */ /* 0x0003e80000100800 */
[----:B------:R-:W-:Y:S01]  /*1e340*/  STL [R1+0x634], R6 ;  /* 0x0006340601007387 */ /* 0x000fe20000100800 */
[----:B-1----:R-:W-:-:S03]  /*1e350*/  IMAD.MOV.U32 R4, RZ, RZ, R16 ;  /* 0x000000ffff047224 */ /* 0x002fc600078e0010 */
[----:B------:R-:W4:Y:S01]  /*1e360*/  LDL.LU R16, [R1+0x770] ;  /* 0x0007700001107983 */ /* 0x000f220000300800 */
[----:B------:R-:W-:-:S03]  /*1e370*/  IMAD.MOV.U32 R5, RZ, RZ, R17 ;  /* 0x000000ffff057224 */ /* 0x000fc600078e0011 */
[----:B------:R1:W-:Y:S04]  /*1e380*/  STL [R1+0x630], R12 ;  /* 0x0006300c01007387 */ /* 0x0003e80000100800 */
[----:B------:R-:W4:Y:S04]  /*1e390*/  LDL.LU R17, [R1+0x7b0] ;  /* 0x0007b00001117983 */ /* 0x000f280000300800 */
[----:B------:R1:W-:Y:S02]  /*1e3a0*/  LDGSTS.E [R3+0x1b00], [R4.64], P0 ;  /* 0x01b0000004037fae */ /* 0x0003e40008121844 */
[----:B-1----:R-:W-:Y:S01]  /*1e3b0*/  MOV R4, R6 ;  /* 0x0000000600047202 */ /* 0x002fe20000000f00 */
[----:B------:R-:W-:-:S02]  /*1e3c0*/  IMAD.MOV.U32 R5, RZ, RZ, R12 ;  /* 0x000000ffff057224 */ /* 0x000fc400078e000c */
[----:B------:R-:W4:Y:S04]  /*1e3d0*/  LDL.LU R12, [R1+0x7f4] ;  /* 0x0007f400010c7983 */ /* 0x000f280000300800 */
[----:B------:R-:W4:Y:S04]  /*1e3e0*/  LDL.LU R6, [R1+0x834] ;  /* 0x0008340001067983 */ /* 0x000f280000300800 */
[----:B------:R1:W-:Y:S01]  /*1e3f0*/  LDGSTS.E [R3+0x1f00], [R4.64], P0 ;  /* 0x01f0000004037fae */ /* 0x0003e20008121844 */
[-C--:B-----5:R-:W-:Y:S02]  /*1e400*/  IADD3 R9, P1, R9, R11.reuse, RZ ;  /* 0x0000000b09097210 */ /* 0x0a0fe40007f3e0ff */
[----:B------:R-:W-:-:S03]  /*1e410*/  IADD3 R7, P2, R7, R11, RZ ;  /* 0x0000000b07077210 */ /* 0x000fc60007f5e0ff */
[--C-:B--2---:R-:W-:Y:S01]  /*1e420*/  IMAD.X R13, R13, 0x1, R2.reuse, P1 ;  /* 0x000000010d0d7824 */ /* 0x104fe200008e0602 */
[----:B------:R-:W-:Y:S01]  /*1e430*/  STL [R1+0x674], R9 ;  /* 0x0006740901007387 */ /* 0x000fe20000100800 */
[----:B---3--:R-:W-:-:S03]  /*1e440*/  IMAD.X R18, R18, 0x1, R2, P2 ;  /* 0x0000000112127824 */ /* 0x008fc600010e0602 */
[----:B------:R2:W-:Y:S01]  /*1e450*/  STL [R1+0x670], R13 ;  /* 0x0006700d01007387 */ /* 0x0005e20000100800 */
[----:B-1----:R-:W-:-:S03]  /*1e460*/  IMAD.MOV.U32 R5, RZ, RZ, R13 ;  /* 0x000000ffff057224 */ /* 0x002fc600078e000d */
[----:B------:R-:W-:Y:S01]  /*1e470*/  STL [R1+0x6b4], R7 ;  /* 0x0006b40701007387 */ /* 0x000fe20000100800 */
[----:B------:R-:W-:-:S03]  /*1e480*/  IMAD.MOV.U32 R4, RZ, RZ, R9 ;  /* 0x000000ffff047224 */ /* 0x000fc600078e0009 */
[----:B--2---:R-:W2:Y:S04]  /*1e490*/  LDL.LU R13, [R1+0x7f0] ;  /* 0x0007f000010d7983 */ /* 0x004ea80000300800 */
[----:B------:R1:W-:Y:S04]  /*1e4a0*/  STL [R1+0x6b0], R18 ;  /* 0x0006b01201007387 */ /* 0x0003e80000100800 */
[----:B------:R-:W3:Y:S04]  /*1e4b0*/  LDL.LU R9, [R1+0x830] ;  /* 0x0008300001097983 */ /* 0x000ee80000300800 */
[----:B------:R5:W-:Y:S02]  /*1e4c0*/  LDGSTS.E [R3+0x2300], [R4.64], P0 ;  /* 0x0230000004037fae */ /* 0x000be40008121844 */
[----:B-----5:R-:W-:Y:S01]  /*1e4d0*/  IMAD.MOV.U32 R4, RZ, RZ, R7 ;  /* 0x000000ffff047224 */ /* 0x020fe200078e0007 */
[----:B------:R-:W-:-:S02]  /*1e4e0*/  MOV R5, R18 ;  /* 0x0000001200057202 */ /* 0x000fc40000000f00 */
[----:B-1----:R-:W5:Y:S04]  /*1e4f0*/  LDL.LU R18, [R1+0x47c] ;  /* 0x00047c0001127983 */ /* 0x002f680000300800 */
[----:B------:R-:W5:Y:S04]  /*1e500*/  LDL.LU R7, [R1+0x4bc] ;  /* 0x0004bc0001077983 */ /* 0x000f680000300800 */
[----:B------:R1:W-:Y:S01]  /*1e510*/  LDGSTS.E [R3+0x2700], [R4.64], P0 ;  /* 0x0270000004037fae */ /* 0x0003e20008121844 */
[----:B----4-:R-:W-:-:S05]  /*1e520*/  IADD3 R10, P1, R10, R11, RZ ;  /* 0x0000000b0a0a7210 */ /* 0x010fca0007f3e0ff */
[----:B------:R-:W-:Y:S01]  /*1e530*/  STL [R1+0x6f4], R10 ;  /* 0x0006f40a01007387 */ /* 0x000fe20000100800 */
[----:B------:R-:W-:Y:S01]  /*1e540*/  IADD3 R21, P2, R21, R11, RZ ;  /* 0x0000000b15157210 */ /* 0x000fe20007f5e0ff */
[----:B------:R-:W-:-:S04]  /*1e550*/  IMAD.X R19, R19, 0x1, R2, P1 ;  /* 0x0000000113137824 */ /* 0x000fc800008e0602 */
[----:B------:R-:W-:Y:S01]  /*1e560*/  IMAD.X R22, R22, 0x1, R2, P2 ;  /* 0x0000000116167824 */ /* 0x000fe200010e0602 */
[----:B------:R4:W-:Y:S01]  /*1e570*/  STL [R1+0x6f0], R19 ;  /* 0x0006f01301007387 */ /* 0x0009e20000100800 */
[----:B-1----:R-:W-:-:S03]  /*1e580*/  IMAD.MOV.U32 R5, RZ, RZ, R19 ;  /* 0x000000ffff057224 */ /* 0x002fc600078e0013 */
[----:B------:R-:W-:Y:S01]  /*1e590*/  STL [R1+0x734], R21 ;  /* 0x0007341501007387 */ /* 0x000fe20000100800 */
[----:B------:R-:W-:-:S03]  /*1e5a0*/  IMAD.MOV.U32 R4, RZ, RZ, R10 ;  /* 0x000000ffff047224 */ /* 0x000fc600078e000a */
[----:B----4-:R-:W4:Y:S04]  /*1e5b0*/  LDL.LU R19, [R1+0x478] ;  /* 0x0004780001137983 */ /* 0x010f280000300800 */
[----:B------:R-:W-:Y:S04]  /*1e5c0*/  STL [R1+0x730], R22 ;  /* 0x0007301601007387 */ /* 0x000fe80000100800 */
[----:B------:R-:W4:Y:S01]  /*1e5d0*/  LDL.LU R10, [R1+0x4b8] ;  /* 0x0004b800010a7983 */ /* 0x000f220000300800 */
[----:B------:R-:W-:-:S03]  /*1e5e0*/  IADD3 R14, P1, R14, R11, RZ ;  /* 0x0000000b0e0e7210 */ /* 0x000fc60007f3e0ff */
[----:B------:R1:W-:Y:S01]  /*1e5f0*/  LDGSTS.E [R3+0x2b00], [R4.64], P0 ;  /* 0x02b0000004037fae */ /* 0x0003e20008121844 */
[----:B------:R-:W-:-:S03]  /*1e600*/  IADD3 R15, P2, R15, R11, RZ ;  /* 0x0000000b0f0f7210 */ /* 0x000fc60007f5e0ff */
[----:B------:R-:W-:Y:S01]  /*1e610*/  STL [R1+0x774], R14 ;  /* 0x0007740e01007387 */ /* 0x000fe20000100800 */
[----:B-1----:R-:W-:Y:S02]  /*1e620*/  IMAD.MOV.U32 R4, RZ, RZ, R21 ;  /* 0x000000ffff047224 */ /* 0x002fe400078e0015 */
[----:B------:R-:W-:-:S05]  /*1e630*/  IMAD.MOV.U32 R5, RZ, RZ, R22 ;  /* 0x000000ffff057224 */ /* 0x000fca00078e0016 */
[----:B------:R1:W-:Y:S01]  /*1e640*/  LDGSTS.E [R3+0x2f00], [R4.64], P0 ;  /* 0x02f0000004037fae */ /* 0x0003e20008121844 */
[----:B------:R-:W-:-:S05]  /*1e650*/  IADD3.X R16, R16, R2, RZ, P1, !PT ;  /* 0x0000000210107210 */ /* 0x000fca0000ffe4ff */
[----:B------:R1:W-:Y:S01]  /*1e660*/  STL [R1+0x770], R16 ;  /* 0x0007701001007387 */ /* 0x0003e20000100800 */
[----:B------:R-:W-:-:S03]  /*1e670*/  IMAD.X R17, R17, 0x1, R2, P2 ;  /* 0x0000000111117824 */ /* 0x000fc600010e0602 */
[----:B------:R-:W-:Y:S01]  /*1e680*/  STL [R1+0x7b4], R15 ;  /* 0x0007b40f01007387 */ /* 0x000fe20000100800 */
[----:B-1----:R-:W-:Y:S02]  /*1e690*/  IMAD.MOV.U32 R4, RZ, RZ, R14 ;  /* 0x000000ffff047224 */ /* 0x002fe400078e000e */
[----:B------:R-:W-:Y:S02]  /*1e6a0*/  IMAD.MOV.U32 R5, RZ, RZ, R16 ;  /* 0x000000ffff057224 */ /* 0x000fe400078e0010 */
[----:B------:R-:W4:Y:S04]  /*1e6b0*/  LDL.LU R16, [R1+0x4fc] ;  /* 0x0004fc0001107983 */ /* 0x000f280000300800 */
[----:B------:R1:W-:Y:S04]  /*1e6c0*/  STL [R1+0x7b0], R17 ;  /* 0x0007b01101007387 */ /* 0x0003e80000100800 */
[----:B------:R-:W4:Y:S04]  /*1e6d0*/  LDL.LU R14, [R1+0x53c] ;  /* 0x00053c00010e7983 */ /* 0x000f280000300800 */
[----:B------:R1:W-:Y:S01]  /*1e6e0*/  LDGSTS.E [R3+0x3300], [R4.64], P0 ;  /* 0x0330000004037fae */ /* 0x0003e20008121844 */
[----:B------:R-:W-:-:S02]  /*1e6f0*/  IADD3 R12, P1, R12, R11, RZ ;  /* 0x0000000b0c0c7210 */ /* 0x000fc40007f3e0ff */
[----:B------:R-:W-:Y:S01]  /*1e700*/  IADD3 R6, P2, R6, R11, RZ ;  /* 0x0000000b06067210 */ /* 0x000fe20007f5e0ff */
[----:B-1----:R-:W-:Y:S02]  /*1e710*/  IMAD.MOV.U32 R5, RZ, RZ, R17 ;  /* 0x000000ffff057224 */ /* 0x002fe400078e0011 */
[----:B------:R-:W4:Y:S01]  /*1e720*/  LDL.LU R17, [R1+0x4f8] ;  /* 0x0004f80001117983 */ /* 0x000f220000300800 */
[----:B------:R-:W-:-:S03]  /*1e730*/  IMAD.MOV.U32 R4, RZ, RZ, R15 ;  /* 0x000000ffff047224 */ /* 0x000fc600078e000f */
[----:B------:R-:W4:Y:S04]  /*1e740*/  LDL.LU R15, [R1+0x538] ;  /* 0x00053800010f7983 */ /* 0x000f280000300800 */
[----:B------:R-:W-:Y:S04]  /*1e750*/  STL [R1+0x7f4], R12 ;  /* 0x0007f40c01007387 */ /* 0x000fe80000100800 */
[----:B------:R1:W-:Y:S02]  /*1e760*/  LDGSTS.E [R3+0x3700], [R4.64], P0 ;  /* 0x0370000004037fae */ /* 0x0003e40008121844 */
[----:B-1----:R-:W-:Y:S01]  /*1e770*/  IMAD.MOV.U32 R4, RZ, RZ, R12 ;  /* 0x000000ffff047224 */ /* 0x002fe200078e000c */
[----:B------:R-:W-:Y:S01]  /*1e780*/  LOP3.LUT R20, R20, 0x70, RZ, 0x3c, !PT ;  /* 0x0000007014147812 */ /* 0x000fe200078e3cff */
[----:B--2---:R-:W-:-:S05]  /*1e790*/  IMAD.X R13, R13, 0x1, R2, P1 ;  /* 0x000000010d0d7824 */ /* 0x004fca00008e0602 */
[----:B------:R1:W-:Y:S01]  /*1e7a0*/  STL [R1+0x7f0], R13 ;  /* 0x0007f00d01007387 */ /* 0x0003e20000100800 */
[----:B---3--:R-:W-:-:S03]  /*1e7b0*/  IADD3.X R9, R9, R2, RZ, P2, !PT ;  /* 0x0000000209097210 */ /* 0x008fc600017fe4ff */
[----:B------:R-:W-:Y:S01]  /*1e7c0*/  STL [R1+0x834], R6 ;  /* 0x0008340601007387 */ /* 0x000fe20000100800 */
[----:B------:R-:W-:-:S03]  /*1e7d0*/  IMAD.MOV.U32 R5, RZ, RZ, R13 ;  /* 0x000000ffff057224 */ /* 0x000fc600078e000d */
[----:B------:R2:W-:Y:S04]  /*1e7e0*/  STL [R1+0x830], R9 ;  /* 0x0008300901007387 */ /* 0x0005e80000100800 */
[----:B-1----:R-:W3:Y:S04]  /*1e7f0*/  LDL.LU R13, [R1+0x578] ;  /* 0x00057800010d7983 */ /* 0x002ee80000300800 */
[----:B------:R-:W3:Y:S04]  /*1e800*/  LDL.LU R12, [R1+0x57c] ;  /* 0x00057c00010c7983 */ /* 0x000ee80000300800 */
[----:B------:R1:W-:Y:S01]  /*1e810*/  LDGSTS.E [R3+0x3b00], [R4.64], P0 ;  /* 0x03b0000004037fae */ /* 0x0003e20008121844 */
[----:B-----5:R-:W-:Y:S01]  /*1e820*/  IADD3 R18, P1, R18, R11, RZ ;  /* 0x0000000b12127210 */ /* 0x020fe20007f3e0ff */
[----:B-1----:R-:W-:-:S02]  /*1e830*/  IMAD.MOV.U32 R5, RZ, RZ, R9 ;  /* 0x000000ffff057224 */ /* 0x002fc400078e0009 */
[----:B------:R-:W-:Y:S01]  /*1e840*/  IMAD.MOV.U32 R4, RZ, RZ, R6 ;  /* 0x000000ffff047224 */ /* 0x000fe200078e0006 */
[----:B--2---:R-:W2:Y:S04]  /*1e850*/  LDL.LU R9, [R1+0x5b8] ;  /* 0x0005b80001097983 */ /* 0x004ea80000300800 */
[----:B------:R-:W5:Y:S01]  /*1e860*/  LDL.LU R6, [R1+0x5bc] ;  /* 0x0005bc0001067983 */ /* 0x000f620000300800 */
[----:B------:R-:W-:-:S03]  /*1e870*/  IADD3 R7, P2, R7, R11, RZ ;  /* 0x0000000b07077210 */ /* 0x000fc60007f5e0ff */
[----:B------:R1:W-:Y:S04]  /*1e880*/  LDGSTS.E [R3+0x3f00], [R4.64], P0 ;  /* 0x03f0000004037fae */ /* 0x0003e80008121844 */
[----:B------:R-:W-:Y:S01]  /*1e890*/  STL [R1+0x47c], R18 ;  /* 0x00047c1201007387 */ /* 0x000fe20000100800 */
[----:B-1----:R-:W-:Y:S01]  /*1e8a0*/  LEA R3, R252, R20, 0xe ;  /* 0x00000014fc037211 */ /* 0x002fe200078e70ff */
[----:B------:R-:W-:Y:S02]  /*1e8b0*/  IMAD.MOV.U32 R4, RZ, RZ, R18 ;  /* 0x000000ffff047224 */ /* 0x000fe400078e0012 */
[----:B----4-:R-:W-:-:S04]  /*1e8c0*/  IMAD.X R19, R19, 0x1, R2, P1 ;  /* 0x0000000113137824 */ /* 0x010fc800008e0602 */
[----:B------:R-:W-:Y:S01]  /*1e8d0*/  IMAD.MOV.U32 R5, RZ, RZ, R19 ;  /* 0x000000ffff057224 */ /* 0x000fe200078e0013 */
[----:B------:R-:W-:Y:S01]  /*1e8e0*/  STL [R1+0x478], R19 ;  /* 0x0004781301007387 */ /* 0x000fe20000100800 */
[----:B------:R-:W-:-:S03]  /*1e8f0*/  IMAD.X R10, R10, 0x1, R2, P2 ;  /* 0x000000010a0a7824 */ /* 0x000fc600010e0602 */
[----:B------:R-:W-:Y:S04]  /*1e900*/  STL [R1+0x4bc], R7 ;  /* 0x0004bc0701007387 */ /* 0x000fe80000100800 */
[----:B------:R1:W-:Y:S04]  /*1e910*/  LDGSTS.E [R3+0x380], [R4.64], P0 ;  /* 0x0038000004037fae */ /* 0x0003e80008121844 */
[----:B------:R4:W-:Y:S01]  /*1e920*/  STL [R1+0x4b8], R10 ;  /* 0x0004b80a01007387 */ /* 0x0009e20000100800 */
[----:B-1----:R-:W-:Y:S02]  /*1e930*/  IMAD.MOV.U32 R5, RZ, RZ, R10 ;  /* 0x000000ffff057224 */ /* 0x002fe400078e000a */
[----:B------:R-:W-:Y:S01]  /*1e940*/  IMAD.MOV.U32 R4, RZ, RZ, R7 ;  /* 0x000000ffff047224 */ /* 0x000fe200078e0007 */
[----:B----4-:R-:W4:Y:S04]  /*1e950*/  LDL.LU R10, [R1+0x5f8] ;  /* 0x0005f800010a7983 */ /* 0x010f280000300800 */
[----:B------:R-:W4:Y:S04]  /*1e960*/  LDL.LU R7, [R1+0x5fc] ;  /* 0x0005fc0001077983 */ /* 0x000f280000300800 */
[----:B------:R-:W4:Y:S04]  /*1e970*/  LDL.LU R25, [R1+0x638] ;  /* 0x0006380001197983 */ /* 0x000f280000300800 */
[----:B------:R-:W4:Y:S04]  /*1e980*/  LDL.LU R24, [R1+0x63c] ;  /* 0x00063c0001187983 */ /* 0x000f280000300800 */
[----:B------:R1:W-:Y:S01]  /*1e990*/  LDGSTS.E [R3+0x780], [R4.64], P0 ;  /* 0x0078000004037fae */ /* 0x0003e20008121844 */
[----:B------:R-:W-:-:S02]  /*1e9a0*/  IADD3 R16, P1, R16, R11, RZ ;  /* 0x0000000b10107210 */ /* 0x000fc40007f3e0ff */
[----:B------:R-:W-:-:S03]  /*1e9b0*/  IADD3 R14, P2, R14, R11, RZ ;  /* 0x0000000b0e0e7210 */ /* 0x000fc60007f5e0ff */
[----:B------:R1:W-:Y:S01]  /*1e9c0*/  STL [R1+0x4fc], R16 ;  /* 0x0004fc1001007387 */ /* 0x0003e20000100800 */
[--C-:B------:R-:W-:Y:S02]  /*1e9d0*/  IMAD.X R17, R17, 0x1, R2.reuse, P1 ;  /* 0x0000000111117824 */ /* 0x100fe400008e0602 */
[----:B------:R-:W-:-:S03]  /*1e9e0*/  IMAD.X R15, R15, 0x1, R2, P2 ;  /* 0x000000010f0f7824 */ /* 0x000fc600010e0602 */
[----:B------:R1:W-:Y:S04]  /*1e9f0*/  STL [R1+0x4f8], R17 ;  /* 0x0004f81101007387 */ /* 0x0003e80000100800 */
[----:B------:R-:W-:Y:S04]  /*1ea00*/  STL [R1+0x53c], R14 ;  /* 0x00053c0e01007387 */ /* 0x000fe80000100800 */
[----:B------:R1:W-:Y:S04]  /*1ea10*/  STL [R1+0x538], R15 ;  /* 0x0005380f01007387 */ /* 0x0003e80000100800 */
[----:B------:R-:W4:Y:S04]  /*1ea20*/  LDL.LU R23, [R1+0x678] ;  /* 0x0006780001177983 */ /* 0x000f280000300800 */
[----:B------:R-:W4:Y:S04]  /*1ea30*/  LDL.LU R22, [R1+0x67c] ;  /* 0x00067c0001167983 */ /* 0x000f280000300800 */
[----:B------:R-:W4:Y:S04]  /*1ea40*/  LDL.LU R21, [R1+0x6b8] ;  /* 0x0006b80001157983 */ /* 0x000f280000300800 */
[----:B------:R-:W4:Y:S01]  /*1ea50*/  LDL.LU R20, [R1+0x6bc] ;  /* 0x0006bc0001147983 */ /* 0x000f220000300800 */
[----:B-1----:R-:W-:-:S03]  /*1ea60*/  MOV R4, R16 ;  /* 0x0000001000047202 */ /* 0x002fc60000000f00 */
[----:B------:R-:W4:Y:S01]  /*1ea70*/  LDL.LU R18, [R1+0x6fc] ;  /* 0x0006fc0001127983 */ /* 0x000f220000300800 */
[----:B------:R-:W-:-:S03]  /*1ea80*/  IMAD.MOV.U32 R5, RZ, RZ, R17 ;  /* 0x000000ffff057224 */ /* 0x000fc600078e0011 */
[----:B------:R-:W4:Y:S04]  /*1ea90*/  LDL.LU R16, [R1+0x73c] ;  /* 0x00073c0001107983 */ /* 0x000f280000300800 */
[----:B------:R1:W-:Y:S02]  /*1eaa0*/  LDGSTS.E [R3+0xb80], [R4.64], P0 ;  /* 0x00b8000004037fae */ /* 0x0003e40008121844 */
[----:B-1----:R-:W-:Y:S02]  /*1eab0*/  IMAD.MOV.U32 R4, RZ, RZ, R14 ;  /* 0x000000ffff047224 */ /* 0x002fe400078e000e */
[----:B------:R-:W-:-:S05]  /*1eac0*/  IMAD.MOV.U32 R5, RZ, RZ, R15 ;  /* 0x000000ffff057224 */ /* 0x000fca00078e000f */
[----:B------:R1:W-:Y:S01]  /*1ead0*/  LDGSTS.E [R3+0xf80], [R4.64], P0 ;  /* 0x00f8000004037fae */ /* 0x0003e20008121844 */
[----:B---3--:R-:W-:-:S05]  /*1eae0*/  IADD3 R12, P1, R12, R11, RZ ;  /* 0x0000000b0c0c7210 */ /* 0x008fca0007f3e0ff */
[----:B------:R-:W-:Y:S01]  /*1eaf0*/  IMAD.X R13, R13, 0x1, R2, P1 ;  /* 0x000000010d0d7824 */ /* 0x000fe200008e0602 */
[----:B------:R-:W-:Y:S04]  /*1eb00*/  STL [R1+0x57c], R12 ;  /* 0x00057c0c01007387 */ /* 0x000fe80000100800 */
[----:B------:R3:W-:Y:S01]  /*1eb10*/  STL [R1+0x578], R13 ;  /* 0x0005780d01007387 */ /* 0x0007e20000100800 */
[----:B-----5:R-:W-:-:S05]  /*1eb20*/  IADD3 R6, P2, R6, R11, RZ ;  /* 0x0000000b06067210 */ /* 0x020fca0007f5e0ff */
[----:B--2---:R-:W-:Y:S01]  /*1eb30*/  IMAD.X R9, R9, 0x1, R2, P2 ;  /* 0x0000000109097824 */ /* 0x004fe200010e0602 */
[----:B------:R-:W-:Y:S04]  /*1eb40*/  STL [R1+0x5bc], R6 ;  /* 0x0005bc0601007387 */ /* 0x000fe80000100800 */
[----:B------:R-:W2:Y:S04]  /*1eb50*/  LDL.LU R19, [R1+0x6f8] ;  /* 0x0006f80001137983 */ /* 0x000ea80000300800 */
[----:B------:R5:W-:Y:S04]  /*1eb60*/  STL [R1+0x5b8], R9 ;  /* 0x0005b80901007387 */ /* 0x000be80000100800 */
[----:B------:R-:W2:Y:S04]  /*1eb70*/  LDL.LU R17, [R1+0x738] ;  /* 0x0007380001117983 */ /* 0x000ea80000300800 */
[----:B------:R-:W2:Y:S04]  /*1eb80*/  LDL.LU R15, [R1+0x778] ;  /* 0x00077800010f7983 */ /* 0x000ea80000300800 */
[----:B------:R-:W2:Y:S01]  /*1eb90*/  LDL.LU R14, [R1+0x77c] ;  /* 0x00077c00010e7983 */ /* 0x000ea20000300800 */
[----:B-1----:R-:W-:Y:S01]  /*1eba0*/  IMAD.MOV.U32 R4, RZ, RZ, R12 ;  /* 0x000000ffff047224 */ /* 0x002fe200078e000c */
[----:B------:R-:W-:-:S02]  /*1ebb0*/  MOV R5, R13 ;  /* 0x0000000d00057202 */ /* 0x000fc40000000f00 */
[----:B---3--:R-:W3:Y:S04]  /*1ebc0*/  LDL.LU R13, [R1+0x7b8] ;  /* 0x0007b800010d7983 */ /* 0x008ee80000300800 */
[----:B------:R-:W3:Y:S04]  /*1ebd0*/  LDL.LU R12, [R1+0x7bc] ;  /* 0x0007bc00010c7983 */ /* 0x000ee80000300800 */
[----:B------:R1:W-:Y:S01]  /*1ebe0*/  LDGSTS.E [R3+0x1380], [R4.64], P0 ;  /* 0x0138000004037fae */ /* 0x0003e20008121844 */
[----:B----4-:R-:W-:Y:S01]  /*1ebf0*/  IADD3 R7, P1, R7, R11, RZ ;  /* 0x0000000b07077210 */ /* 0x010fe20007f3e0ff */
[----:B-1----:R-:W-:-:S02]  /*1ec00*/  IMAD.MOV.U32 R4, RZ, RZ, R6 ;  /* 0x000000ffff047224 */ /* 0x002fc400078e0006 */
[----:B------:R-:W-:Y:S02]  /*1ec10*/  IMAD.MOV.U32 R5, RZ, RZ, R9 ;  /* 0x000000ffff057224 */ /* 0x000fe400078e0009 */
[----:B------:R-:W-:Y:S01]  /*1ec20*/  IMAD.X R10, R10, 0x1, R2, P1 ;  /* 0x000000010a0a7824 */ /* 0x000fe200008e0602 */
[----:B-----5:R-:W4:Y:S01]  /*1ec30*/  LDL.LU R9, [R1+0x7fc] ;  /* 0x0007fc0001097983 */ /* 0x020f220000300800 */
[----:B------:R-:W-:-:S03]  /*1ec40*/  IADD3 R24, P2, R24, R11, RZ ;  /* 0x0000000b18187210 */ /* 0x000fc60007f5e0ff */
[----:B------:R-:W5:Y:S04]  /*1ec50*/  LDL.LU R6, [R1+0x83c] ;  /* 0x00083c0001067983 */ /* 0x000f680000300800 */
[----:B------:R-:W-:Y:S04]  /*1ec60*/  STL [R1+0x5fc], R7 ;  /* 0x0005fc0701007387 */ /* 0x000fe80000100800 */
[----:B------:R1:W-:Y:S04]  /*1ec70*/  LDGSTS.E [R3+0x1780], [R4.64], P0 ;  /* 0x0178000004037fae */ /* 0x0003e80008121844 */
[----:B------:R1:W-:Y:S04]  /*1ec80*/  STL [R1+0x5f8], R10 ;  /* 0x0005f80a01007387 */ /* 0x0003e80000100800 */
[----:B------:R-:W-:Y:S01]  /*1ec90*/  STL [R1+0x63c], R24 ;  /* 0x00063c1801007387 */ /* 0x000fe20000100800 */
[----:B-1----:R-:W-:-:S03]  /*1eca0*/  IMAD.MOV.U32 R5, RZ, RZ, R10 ;  /* 0x000000ffff057224 */ /* 0x002fc600078e000a */
[----:B------:R-:W5:Y:S01]  /*1ecb0*/  LDL.LU R10, [R1+0x7f8] ;  /* 0x0007f800010a7983 */ /* 0x000f620000300800 */
[----:B------:R-:W-:Y:S02]  /*1ecc0*/  IMAD.X R25, R25, 0x1, R2, P2 ;  /* 0x0000000119197824 */ /* 0x000fe400010e0602 */
[----:B------:R-:W-:-:S03]  /*1ecd0*/  IMAD.MOV.U32 R4, RZ, RZ, R7 ;  /* 0x000000ffff047224 */ /* 0x000fc600078e0007 */
[----:B------:R-:W-:Y:S04]  /*1ece0*/  STL [R1+0x638], R25 ;  /* 0x0006381901007387 */ /* 0x000fe80000100800 */
[----:B------:R-:W5:Y:S04]  /*1ecf0*/  LDL.LU R7, [R1+0x838] ;  /* 0x0008380001077983 */ /* 0x000f680000300800 */
[----:B------:R1:W-:Y:S02]  /*1ed00*/  LDGSTS.E [R3+0x1b80], [R4.64], P0 ;  /* 0x01b8000004037fae */ /* 0x0003e40008121844 */
[----:B-1----:R-:W-:Y:S01]  /*1ed10*/  MOV R4, R24 ;  /* 0x0000001800047202 */ /* 0x002fe20000000f00 */
[----:B------:R-:W-:Y:S01]  /*1ed20*/  IMAD.MOV.U32 R5, RZ, RZ, R25 ;  /* 0x000000ffff057224 */ /* 0x000fe200078e0019 */
[----:B------:R-:W-:-:S04]  /*1ed30*/  IADD3 R22, P1, R22, R11, RZ ;  /* 0x0000000b16167210 */ /* 0x000fc80007f3e0ff */
[----:B------:R1:W-:Y:S01]  /*1ed40*/  LDGSTS.E [R3+0x1f80], [R4.64], P0 ;  /* 0x01f8000004037fae */ /* 0x0003e20008121844 */
[----:B------:R-:W-:Y:S01]  /*1ed50*/  IMAD.X R23, R23, 0x1, R2, P1 ;  /* 0x0000000117177824 */ /* 0x000fe200008e0602 */
[-C--:B------:R-:W-:Y:S01]  /*1ed60*/  IADD3 R20, P2, R20, R11.reuse, RZ ;  /* 0x0000000b14147210 */ /* 0x080fe20007f5e0ff */
[----:B-1----:R-:W-:Y:S02]  /*1ed70*/  IMAD.MOV.U32 R4, RZ, RZ, R22 ;  /* 0x000000ffff047224 */ /* 0x002fe400078e0016 */
[----:B------:R-:W-:Y:S02]  /*1ed80*/  IMAD.MOV.U32 R5, RZ, RZ, R23 ;  /* 0x000000ffff057224 */ /* 0x000fe400078e0017 */
[----:B------:R-:W-:Y:S01]  /*1ed90*/  IMAD.X R21, R21, 0x1, R2, P2 ;  /* 0x0000000115157824 */ /* 0x000fe200010e0602 */
[-C--:B------:R-:W-:Y:S02]  /*1eda0*/  IADD3 R18, P1, R18, R11.reuse, RZ ;  /* 0x0000000b12127210 */ /* 0x080fe40007f3e0ff */
[----:B------:R1:W-:Y:S01]  /*1edb0*/  LDGSTS.E [R3+0x2380], [R4.64], P0 ;  /* 0x0238000004037fae */ /* 0x0003e20008121844 */
[----:B------:R-:W-:Y:S01]  /*1edc0*/  IADD3 R16, P2, R16, R11, RZ ;  /* 0x0000000b10107210 */ /* 0x000fe20007f5e0ff */
[----:B-1----:R-:W-:Y:S01]  /*1edd0*/  IMAD.MOV.U32 R4, RZ, RZ, R20 ;  /* 0x000000ffff047224 */ /* 0x002fe200078e0014 */
[----:B------:R-:W-:-:S05]  /*1ede0*/  MOV R5, R21 ;  /* 0x0000001500057202 */ /* 0x000fca0000000f00 */
[----:B------:R1:W-:Y:S02]  /*1edf0*/  LDGSTS.E [R3+0x2780], [R4.64], P0 ;  /* 0x0278000004037fae */ /* 0x0003e40008121844 */
[----:B-1----:R-:W-:Y:S02]  /*1ee00*/  IMAD.MOV.U32 R4, RZ, RZ, R18 ;  /* 0x000000ffff047224 */ /* 0x002fe400078e0012 */
[----:B------:R-:W-:Y:S04]  /*1ee10*/  STL [R1+0x67c], R22 ;  /* 0x00067c1601007387 */ /* 0x000fe80000100800 */
[----:B------:R-:W-:Y:S04]  /*1ee20*/  STL [R1+0x678], R23 ;  /* 0x0006781701007387 */ /* 0x000fe80000100800 */
[----:B------:R-:W-:Y:S01]  /*1ee30*/  STL [R1+0x6bc], R20 ;  /* 0x0006bc1401007387 */ /* 0x000fe20000100800 */
[----:B------:R-:W-:-:S03]  /*1ee40*/  IMAD.MOV.U32 R147, RZ, RZ, 0x1f ;  /* 0x0000001fff937424 */ /* 0x000fc600078e00ff */
[----:B------:R-:W-:Y:S04]  /*1ee50*/  STL [R1+0x6b8], R21 ;  /* 0x0006b81501007387 */ /* 0x000fe80000100800 */
[----:B------:R-:W-:Y:S01]  /*1ee60*/  STL [R1+0x6fc], R18 ;  /* 0x0006fc1201007387 */ /* 0x000fe20000100800 */
[----:B------:R-:W-:Y:S02]  /*1ee70*/  IADD3 R147, R147, c[0x0][0x180], RZ ;  /* 0x0000600093937a10 */ /* 0x000fe40007ffe0ff */
[----:B------:R-:W-:Y:S01]  /*1ee80*/  IADD3 R8, R8, 0x1, RZ ;  /* 0x0000000108087810 */ /* 0x000fe20007ffe0ff */
[-C--:B------:R-:W-:Y:S08]  /*1ee90*/  HMMA.1688.F32.TF32 R248, R220, R26.reuse, R248 ;  /* 0x0000001adcf8723c */ /* 0x080ff000000810f8 */
[----:B------:R-:W-:Y:S01]  /*1eea0*/  HMMA.1688.F32.TF32 R72, R212, R26, R72 ;  /* 0x0000001ad448723c */ /* 0x000fe20000081048 */
[----:B--2---:R-:W-:-:S04]  /*1eeb0*/  IMAD.X R19, R19, 0x1, R2, P1 ;  /* 0x0000000113137824 */ /* 0x004fc800008e0602 */
[----:B------:R-:W-:Y:S02]  /*1eec0*/  IMAD.MOV.U32 R5, RZ, RZ, R19 ;  /* 0x000000ffff057224 */ /* 0x000fe400078e0013 */
[----:B------:R-:W-:-:S03]  /*1eed0*/  IMAD.X R17, R17, 0x1, R2, P2 ;  /* 0x0000000111117824 */ /* 0x000fc600010e0602 */
[----:B------:R1:W-:Y:S01]  /*1eee0*/  LDGSTS.E [R3+0x2b80], [R4.64], P0 ;  /* 0x02b8000004037fae */ /* 0x0003e20008121844 */
[----:B------:R-:W-:-:S04]  /*1eef0*/  IADD3 R14, P1, R14, R11, RZ ;  /* 0x0000000b0e0e7210 */ /* 0x000fc80007f3e0ff */
[----:B------:R-:W-:Y:S01]  /*1ef00*/  IADD3.X R15, R15, R2, RZ, P1, !PT ;  /* 0x000000020f0f7210 */ /* 0x000fe20000ffe4ff */
[----:B-1----:R-:W-:Y:S02]  /*1ef10*/  IMAD.MOV.U32 R4, RZ, RZ, R16 ;  /* 0x000000ffff047224 */ /* 0x002fe400078e0010 */
[----:B------:R-:W-:Y:S01]  /*1ef20*/  IMAD.MOV.U32 R5, RZ, RZ, R17 ;  /* 0x000000ffff057224 */ /* 0x000fe200078e0011 */
[----:B---3--:R-:W-:-:S04]  /*1ef30*/  IADD3 R12, P2, R12, R11, RZ ;  /* 0x0000000b0c0c7210 */ /* 0x008fc80007f5e0ff */
[----:B------:R1:W-:Y:S01]  /*1ef40*/  LDGSTS.E [R3+0x2f80], [R4.64], P0 ;  /* 0x02f8000004037fae */ /* 0x0003e20008121844 */
[----:B------:R-:W-:Y:S02]  /*1ef50*/  IMAD.X R13, R13, 0x1, R2, P2 ;  /* 0x000000010d0d7824 */ /* 0x000fe400010e0602 */
[----:B-1----:R-:W-:Y:S02]  /*1ef60*/  IMAD.MOV.U32 R4, RZ, RZ, R14 ;  /* 0x000000ffff047224 */ /* 0x002fe400078e000e */
[----:B------:R-:W-:Y:S01]  /*1ef70*/  IMAD.MOV.U32 R5, RZ, RZ, R15 ;  /* 0x000000ffff057224 */ /* 0x000fe200078e000f */
[----:B------:R-:W-:Y:S04]  /*1ef80*/  STL [R1+0x6f8], R19 ;  /* 0x0006f81301007387 */ /* 0x000fe80000100800 */
[----:B------:R1:W-:Y:S01]  /*1ef90*/  LDGSTS.E [R3+0x3380], [R4.64], P0 ;  /* 0x0338000004037fae */ /* 0x0003e20008121844 */
[----:B----4-:R-:W-:-:S03]  /*1efa0*/  IADD3 R9, P1, R9, R11, RZ ;  /* 0x0000000b09097210 */ /* 0x010fc60007f3e0ff */
[----:B------:R-:W-:Y:S01]  /*1efb0*/  STL [R1+0x73c], R16 ;  /* 0x00073c1001007387 */ /* 0x000fe20000100800 */
[----:B-1----:R-:W-:Y:S02]  /*1efc0*/  IMAD.MOV.U32 R4, RZ, RZ, R12 ;  /* 0x000000ffff047224 */ /* 0x002fe400078e000c */
[----:B------:R-:W-:Y:S01]  /*1efd0*/  IMAD.MOV.U32 R5, RZ, RZ, R13 ;  /* 0x000000ffff057224 */ /* 0x000fe200078e000d */
[----:B------:R-:W-:Y:S01]  /*1efe0*/  STL [R1+0x738], R17 ;  /* 0x0007381101007387 */ /* 0x000fe20000100800 */
[----:B-----5:R-:W-:-:S03]  /*1eff0*/  IADD3 R6, P2, R6, R11, RZ ;  /* 0x0000000b06067210 */ /* 0x020fc60007f5e0ff */
[----:B------:R1:W-:Y:S04]  /*1f000*/  LDGSTS.E [R3+0x3780], [R4.64], P0 ;  /* 0x0378000004037fae */ /* 0x0003e80008121844 */
[----:B------:R-:W-:Y:S01]  /*1f010*/  STL [R1+0x77c], R14 ;  /* 0x00077c0e01007387 */ /* 0x000fe20000100800 */
[----:B------:R-:W-:-:S03]  /*1f020*/  IMAD.X R10, R10, 0x1, R2, P1 ;  /* 0x000000010a0a7824 */ /* 0x000fc600008e0602 */
[----:B------:R-:W-:Y:S01]  /*1f030*/  STL [R1+0x778], R15 ;  /* 0x0007780f01007387 */ /* 0x000fe20000100800 */
[----:B-1----:R-:W-:Y:S02]  /*1f040*/  IMAD.MOV.U32 R4, RZ, RZ, R9 ;  /* 0x000000ffff047224 */ /* 0x002fe400078e0009 */
[----:B------:R-:W-:Y:S01]  /*1f050*/  IMAD.MOV.U32 R5, RZ, RZ, R10 ;  /* 0x000000ffff057224 */ /* 0x000fe200078e000a */
[----:B------:R-:W-:Y:S04]  /*1f060*/  STL [R1+0x7bc], R12 ;  /* 0x0007bc0c01007387 */ /* 0x000fe80000100800 */
[----:B------:R-:W-:Y:S04]  /*1f070*/  STL [R1+0x7b8], R13 ;  /* 0x0007b80d01007387 */ /* 0x000fe80000100800 */
[----:B------:R-:W-:Y:S01]  /*1f080*/  STL [R1+0x7fc], R9 ;  /* 0x0007fc0901007387 */ /* 0x000fe20000100800 */
[----:B------:R-:W-:-:S03]  /*1f090*/  IADD3.X R7, R7, R2, RZ, P2, !PT ;  /* 0x0000000207077210 */ /* 0x000fc600017fe4ff */
[----:B------:R-:W-:Y:S04]  /*1f0a0*/  STL [R1+0x7f8], R10 ;  /* 0x0007f80a01007387 */ /* 0x000fe80000100800 */
[----:B------:R1:W-:Y:S04]  /*1f0b0*/  LDGSTS.E [R3+0x3b80], [R4.64], P0 ;  /* 0x03b8000004037fae */ /* 0x0003e80008121844 */
[----:B------:R2:W-:Y:S01]  /*1f0c0*/  STL [R1+0x83c], R6 ;  /* 0x00083c0601007387 */ /* 0x0005e20000100800 */
[----:B-1----:R-:W-:Y:S01]  /*1f0d0*/  IMAD.MOV.U32 R4, RZ, RZ, R6 ;  /* 0x000000ffff047224 */ /* 0x002fe200078e0006 */
[----:B--2---:R-:W-:-:S02]  /*1f0e0*/  SHF.R.S32.HI R6, RZ, 0x1f, R147 ;  /* 0x0000001fff067819 */ /* 0x004fc40000011493 */
[----:B------:R1:W-:Y:S01]  /*1f0f0*/  STL [R1+0x838], R7 ;  /* 0x0008380701007387 */ /* 0x0003e20000100800 */
[----:B------:R-:W-:Y:S01]  /*1f100*/  IMAD.MOV.U32 R5, RZ, RZ, R7 ;  /* 0x000000ffff057224 */ /* 0x000fe200078e0007 */
[----:B------:R-:W-:Y:S02]  /*1f110*/  LEA.HI R6, R6, R147, RZ, 0x5 ;  /* 0x0000009306067211 */ /* 0x000fe400078f28ff */
[----:B------:R1:W-:Y:S02]  /*1f120*/  STL [R1+0x238], R8 ;  /* 0x0002380801007387 */ /* 0x0003e40000100800 */
[----:B------:R-:W-:Y:S02]  /*1f130*/  SHF.R.S32.HI R6, RZ, 0x5, R6 ;  /* 0x00000005ff067819 */ /* 0x000fe40000011406 */
[----:B------:R1:W-:Y:S02]  /*1f140*/  LDGSTS.E [R3+0x3f80], [R4.64], P0 ;  /* 0x03f8000004037fae */ /* 0x0003e40008121844 */
[----:B------:R-:W-:-:S02]  /*1f150*/  ISETP.NE.U32.AND P0, PT, R8, R6, PT ;  /* 0x000000060800720c */ /* 0x000fc40003f05070 */
[----:B------:R-:W0:Y:S11]  /*1f160*/  LDGDEPBAR ;  /* 0x00000000000079af */ /* 0x000e360000000000 */
[----:B-1----:R-:W-:Y:S01]  /*1f170*/  @!P0 CALL.REL.NOINC `(.L_x_0) ;  /* 0x0000001000008944 */ /* 0x002fe20003c00000 */
[----:B------:R-:W-:Y:S05]  /*1f180*/  BRA `(.L_x_1) ;  /* 0xffff504000007947 */ /* 0x000fea000383ffff */
.L_x_0:
[----:B------:R-:W2:Y:S01]  /*1f190*/  LDL.LU R7, [R1+0x874] ;  /* 0x0008740001077983 */ /* 0x000ea20000300800 */
[----:B------:R-:W-:-:S04]  /*1f1a0*/  DEPBAR.LE SB0, 0x0 ;  /* 0x000080000000791a */ /* 0x000fc80000000000 */
[----:B------:R-:W3:Y:S04]  /*1f1b0*/  LDL.LU R6, [R1+0x870] ;  /* 0x0008700001067983 */ /* 0x000ee80000300800 */
[----:B------:R-:W4:Y:S04]  /*1f1c0*/  LDL.LU R5, [R1+0x86c] ;  /* 0x00086c0001057983 */ /* 0x000f280000300800 */
[----:B------:R-:W2:Y:S04]  /*1f1d0*/  LDL.LU R4, [R1+0x868] ;  /* 0x0008680001047983 */ /* 0x000ea80000300800 */
[----:B------:R-:W1:Y:S04]  /*1f1e0*/  S2R R9, SR_TID.X ;  /* 0x0000000000097919 */ /* 0x000e680000002100 */
[----:B------:R-:W3:Y:S04]  /*1f1f0*/  LDL.LU R12, [R1+0x120] ;  /* 0x00012000010c7983 */ /* 0x000ee80000300800 */
[----:B------:R-:W3:Y:S04]  /*1f200*/  LDL.LU R13, [R1+0x124] ;  /* 0x00012400010d7983 */ /* 0x000ee80000300800 */
[----:B------:R-:W3:Y:S04]  /*1f210*/  LDL.LU R14, [R1+0xe0] ;  /* 0x0000e000010e7983 */ /* 0x000ee80000300800 */
[----:B------:R-:W3:Y:S01]  /*1f220*/  LDL.LU R15, [R1+0xe4] ;  /* 0x0000e400010f7983 */ /* 0x000ee20000300800 */
[----:B-1----:R-:W-:-:S02]  /*1f230*/  IMAD.SHL.U32 R2, R9, 0x100, RZ ;  /* 0x0000010009027824 */ /* 0x002fc400078e00ff */
[C---:B------:R-:W-:Y:S01]  /*1f240*/  IMAD.SHL.U32 R0, R9.reuse, 0x40, RZ ;  /* 0x0000004009007824 */ /* 0x040fe200078e00ff */
[C---:B------:R-:W-:Y:S02]  /*1f250*/  LOP3.LUT R8, R9.reuse, 0x1f, RZ, 0xc0, !PT ;  /* 0x0000001f09087812 */ /* 0x040fe400078ec0ff */
[----:B------:R-:W-:Y:S02]  /*1f260*/  LOP3.LUT R2, R2, 0x600, RZ, 0xc0, !PT ;  /* 0x0000060002027812 */ /* 0x000fe400078ec0ff */
[C---:B------:R-:W-:Y:S02]  /*1f270*/  SHF.L.U32 R3, R9.reuse, 0x5, RZ ;  /* 0x0000000509037819 */ /* 0x040fe400000006ff */
[----:B------:R-:W-:Y:S01]  /*1f280*/  LOP3.LUT R0, R0, 0x600, RZ, 0xc0, !PT ;  /* 0x0000060000007812 */ /* 0x000fe200078ec0ff */
[----:B------:R-:W-:Y:S01]  /*1f290*/  IMAD R2, R8, 0x10, R2 ;  /* 0x0000001008027824 */ /* 0x000fe200078e0202 */
[----:B------:R-:W-:Y:S02]  /*1f2a0*/  BAR.SYNC.DEFER_BLOCKING 0x0 ;  /* 0x0000000000007b1d */ /* 0x000fe40000010000 */
[----:B------:R-:W-:Y:S01]  /*1f2b0*/  LOP3.LUT R0, R0, 0x60, R3, 0xf8, !PT ;  /* 0x0000006000007812 */ /* 0x000fe200078ef803 */
[----:B------:R-:W-:-:S03]  /*1f2c0*/  IMAD.SHL.U32 R3, R9, 0x4, RZ ;  /* 0x0000000409037824 */ /* 0x000fc600078e00ff */
[----:B------:R-:W3:Y:S04]  /*1f2d0*/  LDL.LU R8, [R1+0x128] ;  /* 0x0001280001087983 */ /* 0x000ee80000300800 */
[----:B------:R-:W3:Y:S04]  /*1f2e0*/  LDL.LU R9, [R1+0x12c] ;  /* 0x00012c0001097983 */ /* 0x000ee80000300800 */
[----:B------:R-:W3:Y:S04]  /*1f2f0*/  LDL.LU R10, [R1+0xe8] ;  /* 0x0000e800010a7983 */ /* 0x000ee80000300800 */
[----:B------:R-:W3:Y:S01]  /*1f300*/  LDL.LU R11, [R1+0xec] ;  /* 0x0000ec00010b7983 */ /* 0x000ee20000300800 */
[----:B----4-:R-:W-:-:S02]  /*1f310*/  ISETP.GE.AND P4, PT, R5, c[0x0][0x17c], PT ;  /* 0x00005f0005007a0c */ /* 0x010fc40003f86270 */
[----:B--2---:R-:W-:Y:S02]  /*1f320*/  ISETP.GE.AND P0, PT, R4, c[0x0][0x17c], PT ;  /* 0x00005f0004007a0c */ /* 0x004fe40003f06270 */
[----:B------:R-:W2:Y:S04]  /*1f330*/  LDL.LU R4, [R1+0x110] ;  /* 0x0001100001047983 */ /* 0x000ea80000300800 */
[----:B------:R-:W2:Y:S01]  /*1f340*/  LDL.LU R5, [R1+0x114] ;  /* 0x0001140001057983 */ /* 0x000ea20000300800 */
[----:B---3--:R-:W-:Y:S01]  /*1f350*/  ISETP.GE.AND P1, PT, R6, c[0x0][0x17c], PT ;  /* 0x00005f0006007a0c */ /* 0x008fe20003f26270 */
[----:B-----5:R-:W-:Y:S01]  /*1f360*/  IMAD.MOV.U32 R6, RZ, RZ, R156 ;  /* 0x000000ffff067224 */ /* 0x020fe200078e009c */
[----:B------:R-:W-:Y:S01]  /*1f370*/  ISETP.GE.AND P3, PT, R7, c[0x0][0x17c], PT ;  /* 0x00005f0007007a0c */ /* 0x000fe20003f66270 */
[----:B------:R-:W-:Y:S01]  /*1f380*/  IMAD.MOV.U32 R7, RZ, RZ, R157 ;  /* 0x000000ffff077224 */ /* 0x000fe200078e009d */
[----:B------:R-:W3:Y:S04]  /*1f390*/  LDL.LU R156, [R1+0x118] ;  /* 0x00011800019c7983 */ /* 0x000ee80000300800 */
[----:B------:R-:W3:Y:S01]  /*1f3a0*/  LDL.LU R157, [R1+0x11c] ;  /* 0x00011c00019d7983 */ /* 0x000ee20000300800 */
[----:B------:R-:W-:-:S03]  /*1f3b0*/  LOP3.LUT R0, R0, 0x70, R3, 0x78, !PT ;  /* 0x0000007000007812 */ /* 0x000fc600078e7803 */
[----:B------:R-:W4:Y:S04]  /*1f3c0*/  LDL.LU R16, [R1+0x100] ;  /* 0x0001000001107983 */ /* 0x000f280000300800 */
[----:B------:R-:W4:Y:S04]  /*1f3d0*/  LDL.LU R17, [R1+0x104] ;  /* 0x0001040001117983 */ /* 0x000f280000300800 */
[----:B------:R-:W4:Y:S04]  /*1f3e0*/  LDL.LU R18, [R1+0xc0] ;  /* 0x0000c00001127983 */ /* 0x000f280000300800 */
[----:B------:R1:W-:Y:S04]  /*1f3f0*/  STS.128 [R0], R12 ;  /* 0x0000000c00007388 */ /* 0x0003e80000000c00 */
[----:B------:R-:W4:Y:S04]  /*1f400*/  LDL.LU R19, [R1+0xc4] ;  /* 0x0000c40001137983 */ /* 0x000f280000300800 */
[----:B-1----:R-:W4:Y:S04]  /*1f410*/  LDL.LU R12, [R1+0x108] ;  /* 0x00010800010c7983 */ /* 0x002f280000300800 */
[----:B------:R-:W4:Y:S04]  /*1f420*/  LDL.LU R13, [R1+0x10c] ;  /* 0x00010c00010d7983 */ /* 0x000f280000300800 */
[----:B------:R-:W4:Y:S04]  /*1f430*/  LDL.LU R14, [R1+0xc8] ;  /* 0x0000c800010e7983 */ /* 0x000f280000300800 */
[----:B------:R1:W-:Y:S04]  /*1f440*/  STS.128 [R0+0x80], R8 ;  /* 0x0000800800007388 */ /* 0x0003e80000000c00 */
[----:B------:R-:W4:Y:S04]  /*1f450*/  LDL.LU R15, [R1+0xcc] ;  /* 0x0000cc00010f7983 */ /* 0x000f280000300800 */
[----:B-1----:R-:W4:Y:S04]  /*1f460*/  LDL.LU R8, [R1+0xf0] ;  /* 0x0000f00001087983 */ /* 0x002f280000300800 */
[----:B------:R-:W4:Y:S04]  /*1f470*/  LDL.LU R9, [R1+0xf4] ;  /* 0x0000f40001097983 */ /* 0x000f280000300800 */
[----:B------:R-:W4:Y:S04]  /*1f480*/  LDL.LU R10, [R1+0xb0] ;  /* 0x0000b000010a7983 */ /* 0x000f280000300800 */
[----:B------:R-:W4:Y:S04]  /*1f490*/  LDL.LU R11, [R1+0xb4] ;  /* 0x0000b400010b7983 */ /* 0x000f280000300800 */
[----:B--2---:R1:W-:Y:S04]  /*1f4a0*/  STS.128 [R0+0x100], R4 ;  /* 0x0001000400007388 */ /* 0x0043e80000000c00 */
[----:B-1----:R-:W2:Y:S04]  /*1f4b0*/  LDL.LU R4, [R1+0xf8] ;  /* 0x0000f80001047983 */ /* 0x002ea80000300800 */
[----:B------:R-:W2:Y:S04]  /*1f4c0*/  LDL.LU R5, [R1+0xfc] ;  /* 0x0000fc0001057983 */ /* 0x000ea80000300800 */
[----:B------:R-:W2:Y:S04]  /*1f4d0*/  LDL.LU R6, [R1+0xb8] ;  /* 0x0000b80001067983 */ /* 0x000ea80000300800 */
[----:B------:R-:W2:Y:S04]  /*1f4e0*/  LDL.LU R7, [R1+0xbc] ;  /* 0x0000bc0001077983 */ /* 0x000ea80000300800 */
[----:B---3--:R-:W-:Y:S01]  /*1f4f0*/  STS.128 [R0+0x180], R156 ;  /* 0x0001809c00007388 */ /* 0x008fe20000000c00 */
[----:B------:R-:W-:-:S06]  /*1f500*/  NOP ;  /* 0x0000000000007918 */ /* 0x000fcc0000000000 */
[----:B------:R-:W1:Y:S01]  /*1f510*/  LDS.128 R20, [R2] ;  /* 0x0000000002147984 */ /* 0x000e620000000c00 */
[C---:B------:R-:W-:Y:S02]  /*1f520*/  LOP3.LUT R92, R2.reuse, 0x20, RZ, 0x3c, !PT ;  /* 0x00000020025c7812 */ /* 0x040fe400078e3cff */
[C---:B------:R-:W-:Y:S02]  /*1f530*/  LOP3.LUT R3, R2.reuse, 0x40, RZ, 0x3c, !PT ;  /* 0x0000004002037812 */ /* 0x040fe400078e3cff */
[----:B------:R-:W-:Y:S01]  /*1f540*/  LOP3.LUT R252, R2, 0x60, RZ, 0x3c, !PT ;  /* 0x0000006002fc7812 */ /* 0x000fe200078e3cff */
[----:B------:R-:W3:Y:S04]  /*1f550*/  LDS.128 R84, [R92] ;  /* 0x000000005c547984 */ /* 0x000ee80000000c00 */
[----:B------:R-:W3:Y:S04]  /*1f560*/  LDS.128 R24, [R3] ;  /* 0x0000000003187984 */ /* 0x000ee80000000c00 */
[----:B-1----:R-:W-:Y:S04]  /*1f570*/  STL.64 [R1+0xf0], R20 ;  /* 0x0000f01401007387 */ /* 0x002fe80000100a00 */
[----:B------:R-:W-:Y:S04]  /*1f580*/  STL.64 [R1+0xf8], R22 ;  /* 0x0000f81601007387 */ /* 0x000fe80000100a00 */
[----:B------:R-:W1:Y:S01]  /*1f590*/  LDS.128 R20, [R252] ;  /* 0x00000000fc147984 */ /* 0x000e620000000c00 */
[----:B------:R-:W-:-:S06]  /*1f5a0*/  NOP ;  /* 0x0000000000007918 */ /* 0x000fcc0000000000 */
[----:B---3--:R-:W-:Y:S04]  /*1f5b0*/  STL.64 [R1+0xe0], R84 ;  /* 0x0000e05401007387 */ /* 0x008fe80000100a00 */
[----:B------:R-:W-:Y:S04]  /*1f5c0*/  STL.64 [R1+0xe8], R86 ;  /* 0x0000e85601007387 */ /* 0x000fe80000100a00 */
[----:B------:R-:W-:Y:S04]  /*1f5d0*/  STL.64 [R1+0xc0], R24 ;  /* 0x0000c01801007387 */ /* 0x000fe80000100a00 */
[----:B------:R-:W-:Y:S04]  /*1f5e0*/  STL.64 [R1+0xc8], R26 ;  /* 0x0000c81a01007387 */ /* 0x000fe80000100a00 */
[----:B-1----:R-:W-:Y:S04]  /*1f5f0*/  STL.64 [R1+0xb0], R20 ;  /* 0x0000b01401007387 */ /* 0x002fe80000100a00 */
[----:B------:R-:W-:Y:S04]  /*1f600*/  STL.64 [R1+0xb8], R22 ;  /* 0x0000b81601007387 */ /* 0x000fe80000100a00 */
[----:B--2---:R1:W-:Y:S04]  /*1f610*/  STS.128 [R0+0x180], R4 ;  /* 0x0001800400007388 */ /* 0x0043e80000000c00 */
[----:B-1----:R-:W2:Y:S04]  /*1f620*/  LDL.LU R4, [R1+0xa0] ;  /* 0x0000a00001047983 */ /* 0x002ea80000300800 */
[----:B------:R-:W2:Y:S04]  /*1f630*/  LDL.LU R5, [R1+0xa4] ;  /* 0x0000a40001057983 */ /* 0x000ea80000300800 */
[----:B------:R-:W2:Y:S04]  /*1f640*/  LDL.LU R6, [R1+0x90] ;  /* 0x0000900001067983 */ /* 0x000ea80000300800 */
[----:B------:R-:W2:Y:S04]  /*1f650*/  LDL.LU R7, [R1+0x94] ;  /* 0x0000940001077983 */ /* 0x000ea80000300800 */
[----:B----4-:R-:W-:Y:S04]  /*1f660*/  STS.128 [R0], R16 ;  /* 0x0000001000007388 */ /* 0x010fe80000000c00 */
[----:B------:R1:W-:Y:S04]  /*1f670*/  STS.128 [R0+0x80], R12 ;  /* 0x0000800c00007388 */ /* 0x0003e80000000c00 */
[----:B------:R3:W-:Y:S01]  /*1f680*/  STS.128 [R0+0x100], R8 ;  /* 0x0001000800007388 */ /* 0x0007e20000000c00 */
[----:B------:R-:W-:-:S06]  /*1f690*/  NOP ;  /* 0x0000000000007918 */ /* 0x000fcc0000000000 */
[----:B------:R-:W4:Y:S04]  /*1f6a0*/  LDS.128 R16, [R2] ;  /* 0x0000000002107984 */ /* 0x000f280000000c00 */
[----:B------:R-:W2:Y:S04]  /*1f6b0*/  LDS.128 R236, [R92] ;  /* 0x000000005cec7984 */ /* 0x000ea80000000c00 */
[----:B-1----:R-:W2:Y:S04]  /*1f6c0*/  LDL.LU R12, [R1+0xa8] ;  /* 0x0000a800010c7983 */ /* 0x002ea80000300800 */
[----:B------:R-:W2:Y:S04]  /*1f6d0*/  LDL.LU R13, [R1+0xac] ;  /* 0x0000ac00010d7983 */ /* 0x000ea80000300800 */
[----:B------:R-:W2:Y:S04]  /*1f6e0*/  LDL.LU R14, [R1+0x98] ;  /* 0x00009800010e7983 */ /* 0x000ea80000300800 */
[----:B------:R-:W2:Y:S01]  /*1f6f0*/  LDL.LU R15, [R1+0x9c] ;  /* 0x00009c00010f7983 */ /* 0x000ea20000300800 */
[----:B---3--:R-:W-:Y:S01]  /*1f700*/  IMAD.MOV.U32 R8, RZ, RZ, R160 ;  /* 0x000000ffff087224 */ /* 0x008fe200078e00a0 */
[----:B------:R-:W-:Y:S01]  /*1f710*/  MOV R9, R161 ;  /* 0x000000a100097202 */ /* 0x000fe20000000f00 */
[----:B------:R-:W-:Y:S01]  /*1f720*/  IMAD.MOV.U32 R10, RZ, RZ, R164 ;  /* 0x000000ffff0a7224 */ /* 0x000fe200078e00a4 */
[----:B------:R-:W1:Y:S01]  /*1f730*/  LDS.128 R232, [R3] ;  /* 0x0000000003e87984 */ /* 0x000e620000000c00 */
[----:B------:R-:W-:-:S03]  /*1f740*/  IMAD.MOV.U32 R11, RZ, RZ, R165 ;  /* 0x000000ffff0b7224 */ /* 0x000fc600078e00a5 */
[----:B----4-:R-:W-:Y:S04]  /*1f750*/  STL.64 [R1+0x90], R16 ;  /* 0x0000901001007387 */ /* 0x010fe80000100a00 */
[----:B------:R-:W-:Y:S04]  /*1f760*/  STL.64 [R1+0x98], R18 ;  /* 0x0000981201007387 */ /* 0x000fe80000100a00 */
[----:B------:R-:W3:Y:S01]  /*1f770*/  LDS.128 R16, [R252] ;  /* 0x00000000fc107984 */ /* 0x000ee20000000c00 */
[----:B------:R-:W-:-:S06]  /*1f780*/  NOP ;  /* 0x0000000000007918 */ /* 0x000fcc0000000000 */
[----:B------:R-:W-:Y:S04]  /*1f790*/  STS.128 [R0+0x100], R8 ;  /* 0x0001000800007388 */ /* 0x000fe80000000c00 */
[----:B--2---:R2:W-:Y:S04]  /*1f7a0*/  STS.128 [R0], R4 ;  /* 0x0000000400007388 */ /* 0x0045e80000000c00 */
[----:B--2---:R-:W2:Y:S04]  /*1f7b0*/  LDL.LU R4, [R1+0x80] ;  /* 0x0000800001047983 */ /* 0x004ea80000300800 */
[----:B------:R-:W2:Y:S04]  /*1f7c0*/  LDL.LU R5, [R1+0x84] ;  /* 0x0000840001057983 */ /* 0x000ea80000300800 */
[----:B------:R-:W2:Y:S04]  /*1f7d0*/  LDL.LU R6, [R1+0x70] ;  /* 0x0000700001067983 */ /* 0x000ea80000300800 */
[----:B------:R-:W2:Y:S04]  /*1f7e0*/  LDL.LU R7, [R1+0x74] ;  /* 0x0000740001077983 */ /* 0x000ea80000300800 */
[----:B------:R-:W4:Y:S04]  /*1f7f0*/  LDL.LU R8, [R1+0x88] ;  /* 0x0000880001087983 */ /* 0x000f280000300800 */
[----:B------:R-:W4:Y:S04]  /*1f800*/  LDL.LU R9, [R1+0x8c] ;  /* 0x00008c0001097983 */ /* 0x000f280000300800 */
[----:B------:R-:W4:Y:S04]  /*1f810*/  LDL.LU R10, [R1+0x78] ;  /* 0x00007800010a7983 */ /* 0x000f280000300800 */
[----:B------:R-:W4:Y:S01]  /*1f820*/  LDL.LU R11, [R1+0x7c] ;  /* 0x00007c00010b7983 */ /* 0x000f220000300800 */
[----:B------:R-:W-:-:S02]  /*1f830*/  IMAD.MOV.U32 R164, RZ, RZ, R162 ;  /* 0x000000ffffa47224 */ /* 0x000fc400078e00a2 */
[----:B------:R-:W-:Y:S01]  /*1f840*/  IMAD.MOV.U32 R165, RZ, RZ, R163 ;  /* 0x000000ffffa57224 */ /* 0x000fe200078e00a3 */
[----:B------:R-:W-:Y:S04]  /*1f850*/  STS.128 [R0+0x80], R12 ;  /* 0x0000800c00007388 */ /* 0x000fe80000000c00 */
[----:B------:R-:W-:Y:S01]  /*1f860*/  STS.128 [R0+0x180], R164 ;  /* 0x000180a400007388 */ /* 0x000fe20000000c00 */
[----:B------:R-:W-:-:S06]  /*1f870*/  NOP ;  /* 0x0000000000007918 */ /* 0x000fcc0000000000 */
[----:B------:R-:W1:Y:S04]  /*1f880*/  LDS.128 R88, [R2] ;  /* 0x0000000002587984 */ /* 0x000e680000000c00 */
[----:B------:R-:W-:Y:S04]  /*1f890*/  LDS.128 R84, [R92] ;  /* 0x000000005c547984 */ /* 0x000fe80000000c00 */
[----:B------:R-:W-:Y:S04]  /*1f8a0*/  LDS.128 R24, [R3] ;  /* 0x0000000003187984 */ /* 0x000fe80000000c00 */
[----:B------:R-:W-:Y:S01]  /*1f8b0*/  LDS.128 R20, [R252] ;  /* 0x00000000fc147984 */ /* 0x000fe20000000c00 */
[----:B------:R-:W-:-:S06]  /*1f8c0*/  NOP ;  /* 0x0000000000007918 */ /* 0x000fcc0000000000 */
[----:B--2---:R2:W-:Y:S04]  /*1f8d0*/  STS.128 [R0], R4 ;  /* 0x0000000400007388 */ /* 0x0045e80000000c00 */
[----:B--2---:R-:W2:Y:S04]  /*1f8e0*/  LDL.LU R4, [R1+0x60] ;  /* 0x0000600001047983 */ /* 0x004ea80000300800 */
[----:B------:R-:W2:Y:S04]  /*1f8f0*/  LDL.LU R5, [R1+0x64] ;  /* 0x0000640001057983 */ /* 0x000ea80000300800 */
[----:B------:R-:W2:Y:S04]  /*1f900*/  LDL.LU R6, [R1+0x10] ;  /* 0x0000100001067983 */ /* 0x000ea80000300800 */
[----:B----4-:R4:W-:Y:S04]  /*1f910*/  STS.128 [R0+0x80], R8 ;  /* 0x0000800800007388 */ /* 0x0109e80000000c00 */
[----:B------:R-:W2:Y:S04]  /*1f920*/  LDL.LU R7, [R1+0x14] ;  /* 0x0000140001077983 */ /* 0x000ea80000300800 */
[----:B----4-:R-:W4:Y:S04]  /*1f930*/  LDL.LU R8, [R1+0x68] ;  /* 0x0000680001087983 */ /* 0x010f280000300800 */
[----:B------:R-:W4:Y:S04]  /*1f940*/  LDL.LU R9, [R1+0x6c] ;  /* 0x00006c0001097983 */ /* 0x000f280000300800 */
[----:B------:R-:W4:Y:S04]  /*1f950*/  LDL.LU R10, [R1+0x18] ;  /* 0x00001800010a7983 */ /* 0x000f280000300800 */
[----:B------:R-:W4:Y:S01]  /*1f960*/  LDL.LU R11, [R1+0x1c] ;  /* 0x00001c00010b7983 */ /* 0x000f220000300800 */
[----:B------:R-:W-:Y:S01]  /*1f970*/  IMAD.MOV.U32 R12, RZ, RZ, R136 ;  /* 0x000000ffff0c7224 */ /* 0x000fe200078e0088 */
[----:B------:R-:W-:Y:S01]  /*1f980*/  MOV R14, R140 ;  /* 0x0000008c000e7202 */ /* 0x000fe20000000f00 */
[----:B------:R-:W-:-:S02]  /*1f990*/  IMAD.MOV.U32 R13, RZ, RZ, R137 ;  /* 0x000000ffff0d7224 */ /* 0x000fc400078e0089 */
[----:B------:R-:W-:Y:S02]  /*1f9a0*/  IMAD.MOV.U32 R15, RZ, RZ, R141 ;  /* 0x000000ffff0f7224 */ /* 0x000fe400078e008d */
[----:B------:R-:W-:Y:S02]  /*1f9b0*/  IMAD.MOV.U32 R140, RZ, RZ, R138 ;  /* 0x000000ffff8c7224 */ /* 0x000fe400078e008a */
[----:B------:R-:W-:Y:S01]  /*1f9c0*/  IMAD.MOV.U32 R141, RZ, RZ, R139 ;  /* 0x000000ffff8d7224 */ /* 0x000fe200078e008b */
[----:B------:R1:W-:Y:S04]  /*1f9d0*/  STS.128 [R0+0x100], R12 ;  /* 0x0001000c00007388 */ /* 0x0003e80000000c00 */
[----:B------:R-:W-:Y:S01]  /*1f9e0*/  STS.128 [R0+0x180], R140 ;  /* 0x0001808c00007388 */ /* 0x000fe20000000c00 */
[----:B------:R-:W-:-:S06]  /*1f9f0*/  NOP ;  /* 0x0000000000007918 */ /* 0x000fcc0000000000 */
[----:B------:R-:W-:Y:S04]  /*1fa00*/  LDS.128 R128, [R92] ;  /* 0x000000005c807984 */ /* 0x000fe80000000c00 */
[----:B------:R-:W2:Y:S01]  /*1fa10*/  LDS.128 R132, [R2] ;  /* 0x0000000002847984 */ /* 0x000ea20000000c00 */
[----:B-1----:R-:W-:-:S03]  /*1fa20*/  IMAD.MOV.U32 R14, RZ, RZ, R240 ;  /* 0x000000ffff0e7224 */ /* 0x002fc600078e00f0 */
[----:B------:R-:W3:Y:S01]  /*1fa30*/  LDL.LU R12, [R1+0x50] ;  /* 0x00005000010c7983 */ /* 0x000ee20000300800 */
[----:B------:R-:W-:-:S03]  /*1fa40*/  IMAD.MOV.U32 R15, RZ, RZ, R241 ;  /* 0x000000ffff0f7224 */ /* 0x000fc600078e00f1 */
[----:B------:R-:W3:Y:S04]  /*1fa50*/  LDL.LU R13, [R1+0x54] ;  /* 0x00005400010d7983 */ /* 0x000ee80000300800 */
[----:B------:R-:W3:Y:S04]  /*1fa60*/  LDL.LU R240, [R1+0x58] ;  /* 0x0000580001f07983 */ /* 0x000ee80000300800 */
[----:B------:R-:W3:Y:S04]  /*1fa70*/  LDL.LU R241, [R1+0x5c] ;  /* 0x00005c0001f17983 */ /* 0x000ee80000300800 */
[----:B------:R-:W1:Y:S04]  /*1fa80*/  LDS.128 R100, [R3] ;  /* 0x0000000003647984 */ /* 0x000e680000000c00 */
[----:B------:R-:W1:Y:S01]  /*1fa90*/  LDS.128 R92, [R252] ;  /* 0x00000000fc5c7984 */ /* 0x000e620000000c00 */
[----:B------:R-:W-:-:S06]  /*1faa0*/  NOP ;  /* 0x0000000000007918 */ /* 0x000fcc0000000000 */
[----:B--2---:R2:W-:Y:S04]  /*1fab0*/  STS.128 [R0], R4 ;  /* 0x0000000400007388 */ /* 0x0045e80000000c00 */
[----:B--2---:R-:W2:Y:S01]  /*1fac0*/  LDL.LU R4, [R1+0x40] ;  /* 0x0000400001047983 */ /* 0x004ea20000300800 */
[----:B------:R-:W-:Y:S01]  /*1fad0*/  IMAD.MOV.U32 R6, RZ, RZ, R104 ;  /* 0x000000ffff067224 */ /* 0x000fe200078e0068 */
[----:B------:R-:W-:Y:S02]  /*1fae0*/  MOV R7, R105 ;  /* 0x0000006900077202 */ /* 0x000fe40000000f00 */
[----:B------:R-:W2:Y:S04]  /*1faf0*/  LDL.LU R5, [R1+0x44] ;  /* 0x0000440001057983 */ /* 0x000ea80000300800 */
[----:B------:R-:W2:Y:S04]  /*1fb00*/  LDL.LU R104, [R1+0x48] ;  /* 0x0000480001687983 */ /* 0x000ea80000300800 */
[----:B----4-:R4:W-:Y:S04]  /*1fb10*/  STS.128 [R0+0x80], R8 ;  /* 0x0000800800007388 */ /* 0x0109e80000000c00 */
[----:B------:R-:W2:Y:S04]  /*1fb20*/  LDL.LU R105, [R1+0x4c] ;  /* 0x00004c0001697983 */ /* 0x000ea80000300800 */
[----:B----4-:R-:W4:Y:S01]  /*1fb30*/  LDL.LU R8, [R1+0x30] ;  /* 0x0000300001087983 */ /* 0x010f220000300800 */
[----:B------:R-:W-:-:S02]  /*1fb40*/  IMAD.MOV.U32 R10, RZ, RZ, R244 ;  /* 0x000000ffff0a7224 */ /* 0x000fc400078e00f4 */
[----:B------:R-:W-:Y:S01]  /*1fb50*/  IMAD.MOV.U32 R11, RZ, RZ, R245 ;  /* 0x000000ffff0b7224 */ /* 0x000fe200078e00f5 */
[----:B------:R-:W4:Y:S04]  /*1fb60*/  LDL.LU R9, [R1+0x34] ;  /* 0x0000340001097983 */ /* 0x000f280000300800 */
[----:B------:R-:W4:Y:S04]  /*1fb70*/  LDL.LU R244, [R1+0x38] ;  /* 0x0000380001f47983 */ /* 0x000f280000300800 */
[----:B------:R-:W4:Y:S04]  /*1fb80*/  LDL.LU R245, [R1+0x3c] ;  /* 0x00003c0001f57983 */ /* 0x000f280000300800 */
[----:B---3--:R-:W-:Y:S04]  /*1fb90*/  STS.128 [R0+0x100], R12 ;  /* 0x0001000c00007388 */ /* 0x008fe80000000c00 */
[----:B------:R3:W-:Y:S01]  /*1fba0*/  STS.128 [R0+0x180], R240 ;  /* 0x000180f000007388 */ /* 0x0007e20000000c00 */
[----:B------:R-:W-:-:S06]  /*1fbb0*/  NOP ;  /* 0x0000000000007918 */ /* 0x000fcc0000000000 */
[----:B------:R-:W1:Y:S04]  /*1fbc0*/  LDS.128 R144, [R2] ;  /* 0x0000000002907984 */ /* 0x000e680000000c00 */
[----:B------:R-:W-:Y:S01]  /*1fbd0*/  LDS.128 R12, [R252] ;  /* 0x00000000fc0c7984 */ /* 0x000fe20000000c00 */
[C---:B---3--:R-:W-:Y:S02]  /*1fbe0*/  LOP3.LUT R242, R2.reuse, 0x20, RZ, 0x3c, !PT ;  /* 0x0000002002f27812 */ /* 0x048fe400078e3cff */
[----:B------:R-:W-:-:S03]  /*1fbf0*/  LOP3.LUT R243, R2, 0x40, RZ, 0x3c, !PT ;  /* 0x0000004002f37812 */ /* 0x000fc600078e3cff */
[----:B------:R-:W-:Y:S04]  /*1fc00*/  LDS.128 R140, [R242] ;  /* 0x00000000f28c7984 */ /* 0x000fe80000000c00 */
[----:B------:R-:W-:Y:S01]  /*1fc10*/  LDS.128 R136, [R243] ;  /* 0x00000000f3887984 */ /* 0x000fe20000000c00 */
[----:B------:R-:W-:-:S06]  /*1fc20*/  NOP ;  /* 0x0000000000007918 */ /* 0x000fcc0000000000 */
        /* <DEDUP_REMOVED lines=8> */
[----:B------:R-:W-:Y:S02]  /*1fcb0*/  IMAD.MOV.U32 R168, RZ, RZ, R206 ;  /* 0x000000ffffa87224 */ /* 0x000fe400078e00ce */
[----:B------:R-:W-:Y:S02]  /*1fcc0*/  IMAD.MOV.U32 R169, RZ, RZ, R207 ;  /* 0x000000ffffa97224 */ /* 0x000fe400078e00cf */
[----:B------:R-:W-:Y:S02]  /*1fcd0*/  IMAD.MOV.U32 R170, RZ, RZ, R70 ;  /* 0x000000ffffaa7224 */ /* 0x000fe400078e0046 */
[----:B------:R-:W-:Y:S01]  /*1fce0*/  IMAD.MOV.U32 R171, RZ, RZ, R71 ;  /* 0x000000ffffab7224 */ /* 0x000fe200078e0047 */
[----:B--2---:R2:W-:Y:S04]  /*1fcf0*/  STS.128 [R0], R4 ;  /* 0x0000000400007388 */ /* 0x0045e80000000c00 */
[----:B------:R-:W-:Y:S01]  /*1fd00*/  STS.128 [R0+0x80], R104 ;  /* 0x0000806800007388 */ /* 0x000fe20000000c00 */
[----:B--2---:R-:W-:-:S02]  /*1fd10*/  IMAD.MOV.U32 R4, RZ, RZ, R28 ;  /* 0x000000ffff047224 */ /* 0x004fc400078e001c */
[----:B------:R-:W-:Y:S02]  /*1fd20*/  IMAD.MOV.U32 R5, RZ, RZ, R29 ;  /* 0x000000ffff057224 */ /* 0x000fe400078e001d */
[----:B------:R-:W-:Y:S02]  /*1fd30*/  IMAD.MOV.U32 R6, RZ, RZ, R32 ;  /* 0x000000ffff067224 */ /* 0x000fe400078e0020 */
[----:B------:R-:W-:Y:S01]  /*1fd40*/  IMAD.MOV.U32 R7, RZ, RZ, R33 ;  /* 0x000000ffff077224 */ /* 0x000fe200078e0021 */
[----:B------:R-:W-:Y:S01]  /*1fd50*/  MOV R32, R30 ;  /* 0x0000001e00207202 */ /* 0x000fe20000000f00 */
[----:B------:R-:W-:Y:S01]  /*1fd60*/  IMAD.MOV.U32 R33, RZ, RZ, R31 ;  /* 0x000000ffff217224 */ /* 0x000fe200078e001f */
[----:B----4-:R2:W-:Y:S04]  /*1fd70*/  STS.128 [R0+0x100], R8 ;  /* 0x0001000800007388 */ /* 0x0105e80000000c00 */
[----:B------:R-:W-:Y:S01]  /*1fd80*/  STS.128 [R0+0x180], R244 ;  /* 0x000180f400007388 */ /* 0x000fe20000000c00 */
[----:B------:R-:W-:-:S06]  /*1fd90*/  NOP ;  /* 0x0000000000007918 */ /* 0x000fcc0000000000 */
[----:B------:R-:W3:Y:S01]  /*1fda0*/  LDS.128 R152, [R2] ;  /* 0x0000000002987984 */ /* 0x000ee20000000c00 */
[----:B--2---:R-:W-:Y:S02]  /*1fdb0*/  IMAD.MOV.U32 R8, RZ, RZ, R188 ;  /* 0x000000ffff087224 */ /* 0x004fe400078e00bc */
[----:B------:R-:W-:Y:S01]  /*1fdc0*/  IMAD.MOV.U32 R9, RZ, RZ, R189 ;  /* 0x000000ffff097224 */ /* 0x000fe200078e00bd */
[----:B------:R-:W2:Y:S01]  /*1fdd0*/  LDS.128 R148, [R242] ;  /* 0x00000000f2947984 */ /* 0x000ea20000000c00 */
[----:B------:R-:W-:Y:S02]  /*1fde0*/  IMAD.MOV.U32 R10, RZ, RZ, R192 ;  /* 0x000000ffff0a7224 */ /* 0x000fe400078e00c0 */
[----:B------:R-:W-:Y:S01]  /*1fdf0*/  IMAD.MOV.U32 R11, RZ, RZ, R193 ;  /* 0x000000ffff0b7224 */ /* 0x000fe200078e00c1 */
[----:B------:R-:W-:Y:S01]  /*1fe00*/  MOV R193, R191 ;  /* 0x000000bf00c17202 */ /* 0x000fe20000000f00 */
[----:B------:R-:W-:Y:S01]  /*1fe10*/  IMAD.MOV.U32 R192, RZ, RZ, R190 ;  /* 0x000000ffffc07224 */ /* 0x000fe200078e00be */
[----:B------:R-:W4:Y:S04]  /*1fe20*/  LDS.128 R104, [R243] ;  /* 0x00000000f3687984 */ /* 0x000f280000000c00 */
[----:B------:R-:W1:Y:S01]  /*1fe30*/  LDS.128 R28, [R252] ;  /* 0x00000000fc1c7984 */ /* 0x000e620000000c00 */
[----:B------:R-:W-:-:S06]  /*1fe40*/  NOP ;  /* 0x0000000000007918 */ /* 0x000fcc0000000000 */
[----:B------:R3:W-:Y:S04]  /*1fe50*/  STS.128 [R0], R4 ;  /* 0x0000000400007388 */ /* 0x0007e80000000c00 */
[----:B------:R3:W-:Y:S04]  /*1fe60*/  STS.128 [R0+0x100], R8 ;  /* 0x0001000800007388 */ /* 0x0007e80000000c00 */
[----:B------:R-:W-:Y:S04]  /*1fe70*/  STS.128 [R0+0x80], R32 ;  /* 0x0000802000007388 */ /* 0x000fe80000000c00 */
[----:B------:R-:W-:Y:S01]  /*1fe80*/  STS.128 [R0+0x180], R192 ;  /* 0x000180c000007388 */ /* 0x000fe20000000c00 */
[----:B------:R-:W-:-:S06]  /*1fe90*/  NOP ;  /* 0x0000000000007918 */ /* 0x000fcc0000000000 */
[----:B---3--:R-:W-:Y:S01]  /*1fea0*/  IMAD.MOV.U32 R4, RZ, RZ, R52 ;  /* 0x000000ffff047224 */ /* 0x008fe200078e0034 */
[----:B------:R-:W-:Y:S01]  /*1feb0*/  MOV R8, R108 ;  /* 0x0000006c00087202 */ /* 0x000fe20000000f00 */
[----:B------:R-:W-:Y:S01]  /*1fec0*/  IMAD.MOV.U32 R5, RZ, RZ, R53 ;  /* 0x000000ffff057224 */ /* 0x000fe200078e0035 */
[----:B------:R-:W-:Y:S01]  /*1fed0*/  LDS.128 R32, [R252] ;  /* 0x00000000fc207984 */ /* 0x000fe20000000c00 */
[----:B------:R-:W-:Y:S02]  /*1fee0*/  IMAD.MOV.U32 R6, RZ, RZ, R56 ;  /* 0x000000ffff067224 */ /* 0x000fe400078e0038 */
[----:B------:R-:W-:Y:S02]  /*1fef0*/  IMAD.MOV.U32 R7, RZ, RZ, R57 ;  /* 0x000000ffff077224 */ /* 0x000fe400078e0039 */
[----:B------:R-:W-:Y:S02]  /*1ff00*/  IMAD.MOV.U32 R9, RZ, RZ, R109 ;  /* 0x000000ffff097224 */ /* 0x000fe400078e006d */
[----:B------:R-:W-:Y:S01]  /*1ff10*/  IMAD.MOV.U32 R10, RZ, RZ, R112 ;  /* 0x000000ffff0a7224 */ /* 0x000fe200078e0070 */
[----:B------:R-:W-:Y:S01]  /*1ff20*/  LDS.128 R108, [R242] ;  /* 0x00000000f26c7984 */ /* 0x000fe20000000c00 */
[----:B------:R-:W-:-:S02]  /*1ff30*/  IMAD.MOV.U32 R11, RZ, RZ, R113 ;  /* 0x000000ffff0b7224 */ /* 0x000fc400078e0071 */
[----:B------:R-:W-:Y:S01]  /*1ff40*/  IMAD.MOV.U32 R56, RZ, RZ, R54 ;  /* 0x000000ffff387224 */ /* 0x000fe200078e0036 */
[----:B------:R-:W3:Y:S01]  /*1ff50*/  LDS.128 R112, [R2] ;  /* 0x0000000002707984 */ /* 0x000ee20000000c00 */
[----:B------:R-:W-:-:S03]  /*1ff60*/  IMAD.MOV.U32 R57, RZ, RZ, R55 ;  /* 0x000000ffff397224 */ /* 0x000fc600078e0037 */
[----:B------:R-:W-:Y:S01]  /*1ff70*/  LDS.128 R52, [R243] ;  /* 0x00000000f3347984 */ /* 0x000fe20000000c00 */
[----:B------:R-:W-:-:S06]  /*1ff80*/  NOP ;  /* 0x0000000000007918 */ /* 0x000fcc0000000000 */
[----:B------:R1:W-:Y:S04]  /*1ff90*/  STS.128 [R0], R4 ;  /* 0x0000000400007388 */ /* 0x0003e80000000c00 */
[----:B------:R2:W-:Y:S04]  /*1ffa0*/  STS.128 [R0+0x100], R8 ;  /* 0x0001000800007388 */ /* 0x0005e80000000c00 */
[----:B------:R-:W-:Y:S04]  /*1ffb0*/  STS.128 [R0+0x80], R56 ;  /* 0x0000803800007388 */ /* 0x000fe80000000c00 */
[----:B------:R-:W-:Y:S01]  /*1ffc0*/  STS.128 [R0+0x180], R156 ;  /* 0x0001809c00007388 */ /* 0x000fe20000000c00 */
[----:B------:R-:W-:-:S06]  /*1ffd0*/  NOP ;  /* 0x0000000000007918 */ /* 0x000fcc0000000000 */
[----:B-1----:R-:W-:Y:S02]  /*1ffe0*/  IMAD.MOV.U32 R4, RZ, RZ, R36 ;  /* 0x000000ffff047224 */ /* 0x002fe400078e0024 */
[----:B------:R-:W-:Y:S02]  /*1fff0*/  IMAD.MOV.U32 R5, RZ, RZ, R37 ;  /* 0x000000ffff057224 */ /* 0x000fe400078e0025 */
[----:B------:R-:W-:Y:S02]  /*20000*/  IMAD.MOV.U32 R6, RZ, RZ, R40 ;  /* 0x000000ffff067224 */ /* 0x000fe400078e0028 */
[----:B------:R-:W-:Y:S01]  /*20010*/  IMAD.MOV.U32 R7, RZ, RZ, R41 ;  /* 0x000000ffff077224 */ /* 0x000fe200078e0029 */
[----:B--2---:R-:W-:Y:S01]  /*20020*/  MOV R8, R196 ;  /* 0x000000c400087202 */ /* 0x004fe20000000f00 */
[----:B------:R-:W-:Y:S01]  /*20030*/  IMAD.MOV.U32 R10, RZ, RZ, R200 ;  /* 0x000000ffff0a7224 */ /* 0x000fe200078e00c8 */
[----:B------:R-:W1:Y:S01]  /*20040*/  LDS.128 R160, [R2] ;  /* 0x0000000002a07984 */ /* 0x000e620000000c00 */
[----:B------:R-:W-:-:S02]  /*20050*/  IMAD.MOV.U32 R11, RZ, RZ, R201 ;  /* 0x000000ffff0b7224 */ /* 0x000fc400078e00c9 */
[----:B------:R-:W-:Y:S01]  /*20060*/  IMAD.MOV.U32 R40, RZ, RZ, R38 ;  /* 0x000000ffff287224 */ /* 0x000fe200078e0026 */
[----:B------:R-:W2:Y:S01]  /*20070*/  LDS.128 R156, [R242] ;  /* 0x00000000f29c7984 */ /* 0x000ea20000000c00 */
[----:B------:R-:W-:Y:S02]  /*20080*/  IMAD.MOV.U32 R41, RZ, RZ, R39 ;  /* 0x000000ffff297224 */ /* 0x000fe400078e0027 */
[----:B------:R-:W-:Y:S01]  /*20090*/  IMAD.MOV.U32 R9, RZ, RZ, R197 ;  /* 0x000000ffff097224 */ /* 0x000fe200078e00c5 */
[----:B------:R-:W1:Y:S01]  /*200a0*/  LDS.128 R56, [R243] ;  /* 0x00000000f3387984 */ /* 0x000e620000000c00 */
[----:B------:R-:W-:Y:S02]  /*200b0*/  IMAD.MOV.U32 R200, RZ, RZ, R198 ;  /* 0x000000ffffc87224 */ /* 0x000fe400078e00c6 */
[----:B------:R-:W-:Y:S01]  /*200c0*/  IMAD.MOV.U32 R201, RZ, RZ, R199 ;  /* 0x000000ffffc97224 */ /* 0x000fe200078e00c7 */
[----:B------:R-:W1:Y:S01]  /*200d0*/  LDS.128 R36, [R252] ;  /* 0x00000000fc247984 */ /* 0x000e620000000c00 */
[----:B------:R-:W-:-:S06]  /*200e0*/  NOP ;  /* 0x0000000000007918 */ /* 0x000fcc0000000000 */
[----:B------:R3:W-:Y:S04]  /*200f0*/  STS.128 [R0], R4 ;  /* 0x0000000400007388 */ /* 0x0007e80000000c00 */
[----:B------:R-:W-:Y:S04]  /*20100*/  STS.128 [R0+0x80], R40 ;  /* 0x0000802800007388 */ /* 0x000fe80000000c00 */
[----:B------:R4:W-:Y:S04]  /*20110*/  STS.128 [R0+0x100], R8 ;  /* 0x0001000800007388 */ /* 0x0009e80000000c00 */
[----:B------:R-:W-:Y:S01]  /*20120*/  STS.128 [R0+0x180], R200 ;  /* 0x000180c800007388 */ /* 0x000fe20000000c00 */
[----:B------:R-:W-:-:S06]  /*20130*/  NOP ;  /* 0x0000000000007918 */ /* 0x000fcc0000000000 */
[----:B---3--:R-:W-:Y:S01]  /*20140*/  IMAD.MOV.U32 R4, RZ, RZ, R60 ;  /* 0x000000ffff047224 */ /* 0x008fe200078e003c */
[----:B------:R-:W-:Y:S01]  /*20150*/  MOV R5, R61 ;  /* 0x0000003d00057202 */ /* 0x000fe20000000f00 */
[----:B------:R-:W-:Y:S01]  /*20160*/  IMAD.MOV.U32 R6, RZ, RZ, R64 ;  /* 0x000000ffff067224 */ /* 0x000fe200078e0040 */
[----:B------:R-:W-:Y:S01]  /*20170*/  LDS.128 R40, [R252] ;  /* 0x00000000fc287984 */ /* 0x000fe20000000c00 */
[----:B------:R-:W-:Y:S01]  /*20180*/  IMAD.MOV.U32 R7, RZ, RZ, R65 ;  /* 0x000000ffff077224 */ /* 0x000fe200078e0041 */
[----:B----4-:R-:W-:Y:S01]  /*20190*/  MOV R10, R120 ;  /* 0x00000078000a7202 */ /* 0x010fe20000000f00 */
[----:B------:R-:W-:Y:S02]  /*201a0*/  IMAD.MOV.U32 R64, RZ, RZ, R62 ;  /* 0x000000ffff407224 */ /* 0x000fe400078e003e */
[----:B------:R-:W-:Y:S02]  /*201b0*/  IMAD.MOV.U32 R65, RZ, RZ, R63 ;  /* 0x000000ffff417224 */ /* 0x000fe400078e003f */
[----:B------:R-:W-:Y:S01]  /*201c0*/  IMAD.MOV.U32 R8, RZ, RZ, R116 ;  /* 0x000000ffff087224 */ /* 0x000fe200078e0074 */
[----:B------:R-:W-:Y:S01]  /*201d0*/  LDS.128 R60, [R243] ;  /* 0x00000000f33c7984 */ /* 0x000fe20000000c00 */
[----:B------:R-:W-:-:S02]  /*201e0*/  IMAD.MOV.U32 R9, RZ, RZ, R117 ;  /* 0x000000ffff097224 */ /* 0x000fc400078e0075 */
[----:B------:R-:W-:Y:S01]  /*201f0*/  IMAD.MOV.U32 R11, RZ, RZ, R121 ;  /* 0x000000ffff0b7224 */ /* 0x000fe200078e0079 */
[----:B------:R-:W-:Y:S04]  /*20200*/  LDS.128 R116, [R242] ;  /* 0x00000000f2747984 */ /* 0x000fe80000000c00 */
[----:B------:R-:W3:Y:S01]  /*20210*/  LDS.128 R120, [R2] ;  /* 0x0000000002787984 */ /* 0x000ee20000000c00 */
[----:B------:R-:W-:-:S06]  /*20220*/  NOP ;  /* 0x0000000000007918 */ /* 0x000fcc0000000000 */
[----:B------:R4:W-:Y:S04]  /*20230*/  STS.128 [R0], R4 ;  /* 0x0000000400007388 */ /* 0x0009e80000000c00 */
[----:B------:R-:W-:Y:S04]  /*20240*/  STS.128 [R0+0x80], R64 ;  /* 0x0000804000007388 */ /* 0x000fe80000000c00 */
[----:B------:R1:W-:Y:S04]  /*20250*/  STS.128 [R0+0x100], R8 ;  /* 0x0001000800007388 */ /* 0x0003e80000000c00 */
[----:B------:R-:W-:Y:S01]  /*20260*/  STS.128 [R0+0x180], R164 ;  /* 0x000180a400007388 */ /* 0x000fe20000000c00 */
[----:B------:R-:W-:-:S06]  /*20270*/  NOP ;  /* 0x0000000000007918 */ /* 0x000fcc0000000000 */
[----:B----4-:R-:W-:Y:S01]  /*20280*/  IMAD.MOV.U32 R4, RZ, RZ, R44 ;  /* 0x000000ffff047224 */ /* 0x010fe200078e002c */
[----:B------:R-:W-:Y:S01]  /*20290*/  MOV R5, R45 ;  /* 0x0000002d00057202 */ /* 0x000fe20000000f00 */
[----:B------:R-:W-:Y:S01]  /*202a0*/  IMAD.MOV.U32 R6, RZ, RZ, R48 ;  /* 0x000000ffff067224 */ /* 0x000fe200078e0030 */
[----:B------:R-:W4:Y:S01]  /*202b0*/  LDS.128 R164, [R2] ;  /* 0x0000000002a47984 */ /* 0x000f220000000c00 */
[----:B------:R-:W-:Y:S01]  /*202c0*/  IMAD.MOV.U32 R7, RZ, RZ, R49 ;  /* 0x000000ffff077224 */ /* 0x000fe200078e0031 */
[----:B-1----:R-:W-:Y:S01]  /*202d0*/  MOV R10, R68 ;  /* 0x00000044000a7202 */ /* 0x002fe20000000f00 */
[----:B------:R-:W-:Y:S01]  /*202e0*/  IMAD.MOV.U32 R48, RZ, RZ, R46 ;  /* 0x000000ffff307224 */ /* 0x000fe200078e002e */
[----:B------:R-:W-:Y:S01]  /*202f0*/  LDS.128 R64, [R243] ;  /* 0x00000000f3407984 */ /* 0x000fe20000000c00 */
[----:B------:R-:W-:Y:S02]  /*20300*/  IMAD.MOV.U32 R49, RZ, RZ, R47 ;  /* 0x000000ffff317224 */ /* 0x000fe400078e002f */
[----:B------:R-:W-:Y:S01]  /*20310*/  IMAD.MOV.U32 R8, RZ, RZ, R204 ;  /* 0x000000ffff087224 */ /* 0x000fe200078e00cc */
[----:B------:R-:W-:Y:S01]  /*20320*/  LDS.128 R44, [R252] ;  /* 0x00000000fc2c7984 */ /* 0x000fe20000000c00 */
[----:B------:R-:W-:-:S02]  /*20330*/  IMAD.MOV.U32 R9, RZ, RZ, R205 ;  /* 0x000000ffff097224 */ /* 0x000fc400078e00cd */
[----:B------:R-:W-:Y:S02]  /*20340*/  IMAD.MOV.U32 R11, RZ, RZ, R69 ;  /* 0x000000ffff0b7224 */ /* 0x000fe400078e0045 */
[----:B------:R-:W1:Y:S01]  /*20350*/  LDS.128 R68, [R242] ;  /* 0x00000000f2447984 */ /* 0x000e620000000c00 */
[----:B------:R-:W-:-:S06]  /*20360*/  NOP ;  /* 0x0000000000007918 */ /* 0x000fcc0000000000 */
[----:B------:R2:W-:Y:S04]  /*20370*/  STS.128 [R0], R4 ;  /* 0x0000000400007388 */ /* 0x0005e80000000c00 */
[----:B------:R-:W-:Y:S04]  /*20380*/  STS.128 [R0+0x80], R48 ;  /* 0x0000803000007388 */ /* 0x000fe80000000c00 */
[----:B------:R3:W-:Y:S04]  /*20390*/  STS.128 [R0+0x100], R8 ;  /* 0x0001000800007388 */ /* 0x0007e80000000c00 */
[----:B------:R-:W-:Y:S01]  /*203a0*/  STS.128 [R0+0x180], R168 ;  /* 0x000180a800007388 */ /* 0x000fe20000000c00 */
[----:B------:R-:W-:-:S06]  /*203b0*/  NOP ;  /* 0x0000000000007918 */ /* 0x000fcc0000000000 */
[----:B--2---:R-:W-:Y:S01]  /*203c0*/  IMAD.MOV.U32 R4, RZ, RZ, R184 ;  /* 0x000000ffff047224 */ /* 0x004fe200078e00b8 */
[----:B------:R-:W-:Y:S01]  /*203d0*/  MOV R5, R185 ;  /* 0x000000b900057202 */ /* 0x000fe20000000f00 */
[----:B------:R-:W-:Y:S01]  /*203e0*/  IMAD.MOV.U32 R6, RZ, RZ, R124 ;  /* 0x000000ffff067224 */ /* 0x000fe200078e007c */
[----:B------:R-:W-:Y:S01]  /*203f0*/  LDS.128 R168, [R242] ;  /* 0x00000000f2a87984 */ /* 0x000fe20000000c00 */
[----:B------:R-:W-:Y:S01]  /*20400*/  IMAD.MOV.U32 R7, RZ, RZ, R125 ;  /* 0x000000ffff077224 */ /* 0x000fe200078e007d */
[----:B---3--:R-:W-:Y:S01]  /*20410*/  MOV R10, R172 ;  /* 0x000000ac000a7202 */ /* 0x008fe20000000f00 */
[----:B------:R-:W-:Y:S01]  /*20420*/  IMAD.MOV.U32 R124, RZ, RZ, R186 ;  /* 0x000000ffff7c7224 */ /* 0x000fe200078e00ba */
[----:B------:R-:W-:Y:S01]  /*20430*/  LDS.128 R48, [R252] ;  /* 0x00000000fc307984 */ /* 0x000fe20000000c00 */
[----:B------:R-:W-:Y:S02]  /*20440*/  IMAD.MOV.U32 R125, RZ, RZ, R187 ;  /* 0x000000ffff7d7224 */ /* 0x000fe400078e00bb */
[----:B------:R-:W-:-:S02]  /*20450*/  IMAD.MOV.U32 R8, RZ, RZ, R80 ;  /* 0x000000ffff087224 */ /* 0x000fc400078e0050 */
[----:B------:R-:W-:Y:S02]  /*20460*/  IMAD.MOV.U32 R9, RZ, RZ, R81 ;  /* 0x000000ffff097224 */ /* 0x000fe400078e0051 */
[----:B------:R-:W-:Y:S02]  /*20470*/  IMAD.MOV.U32 R11, RZ, RZ, R173 ;  /* 0x000000ffff0b7224 */ /* 0x000fe400078e00ad */
[----:B------:R-:W-:Y:S02]  /*20480*/  IMAD.MOV.U32 R184, RZ, RZ, R82 ;  /* 0x000000ffffb87224 */ /* 0x000fe400078e0052 */
[----:B------:R-:W-:Y:S02]  /*20490*/  IMAD.MOV.U32 R185, RZ, RZ, R83 ;  /* 0x000000ffffb97224 */ /* 0x000fe400078e0053 */
[----:B------:R-:W-:Y:S01]  /*204a0*/  IMAD.MOV.U32 R186, RZ, RZ, R174 ;  /* 0x000000ffffba7224 */ /* 0x000fe200078e00ae */
[----:B------:R-:W-:Y:S01]  /*204b0*/  LDS.128 R80, [R243] ;  /* 0x00000000f3507984 */ /* 0x000fe20000000c00 */
[----:B------:R-:W-:-:S03]  /*204c0*/  IMAD.MOV.U32 R187, RZ, RZ, R175 ;  /* 0x000000ffffbb7224 */ /* 0x000fc600078e00af */
[----:B------:R-:W2:Y:S01]  /*204d0*/  LDS.128 R172, [R2] ;  /* 0x0000000002ac7984 */ /* 0x000ea20000000c00 */
[----:B------:R-:W-:-:S06]  /*204e0*/  NOP ;  /* 0x0000000000007918 */ /* 0x000fcc0000000000 */
[----:B------:R3:W-:Y:S04]  /*204f0*/  STS.128 [R0], R4 ;  /* 0x0000000400007388 */ /* 0x0007e80000000c00 */
[----:B------:R1:W-:Y:S04]  /*20500*/  STS.128 [R0+0x100], R8 ;  /* 0x0001000800007388 */ /* 0x0003e80000000c00 */
[----:B---3--:R-:W3:Y:S04]  /*20510*/  LDL.LU R6, [R1+0x130] ;  /* 0x0001300001067983 */ /* 0x008ee80000300800 */
[----:B------:R-:W3:Y:S04]  /*20520*/  LDL.LU R7, [R1+0x134] ;  /* 0x0001340001077983 */ /* 0x000ee80000300800 */
[----:B-1----:R-:W2:Y:S04]  /*20530*/  LDL.LU R10, [R1+0x138] ;  /* 0x00013800010a7983 */ /* 0x002ea80000300800 */
[----:B------:R-:W2:Y:S01]  /*20540*/  LDL.LU R11, [R1+0x13c] ;  /* 0x00013c00010b7983 */ /* 0x000ea20000300800 */
[----:B------:R-:W-:Y:S01]  /*20550*/  IMAD.MOV.U32 R4, RZ, RZ, R248 ;  /* 0x000000ffff047224 */ /* 0x000fe200078e00f8 */
[----:B------:R-:W-:Y:S01]  /*20560*/  MOV R5, R249 ;  /* 0x000000f900057202 */ /* 0x000fe20000000f00 */
[----:B------:R-:W-:Y:S01]  /*20570*/  IMAD.MOV.U32 R193, RZ, RZ, R75 ;  /* 0x000000ffffc17224 */ /* 0x000fe200078e004b */
[----:B------:R1:W-:Y:S01]  /*20580*/  STS.128 [R0+0x80], R124 ;  /* 0x0000807c00007388 */ /* 0x0003e20000000c00 */
[----:B------:R-:W-:Y:S01]  /*20590*/  MOV R192, R74 ;  /* 0x0000004a00c07202 */ /* 0x000fe20000000f00 */
[----:B------:R-:W-:-:S02]  /*205a0*/  IMAD.MOV.U32 R194, RZ, RZ, R78 ;  /* 0x000000ffffc27224 */ /* 0x000fc400078e004e */
[----:B------:R-:W-:Y:S01]  /*205b0*/  STS.128 [R0+0x180], R184 ;  /* 0x000180b800007388 */ /* 0x000fe20000000c00 */
[----:B------:R-:W-:Y:S01]  /*205c0*/  IMAD.MOV.U32 R195, RZ, RZ, R79 ;  /* 0x000000ffffc37224 */ /* 0x000fe200078e004f */
[----:B------:R-:W-:-:S06]  /*205d0*/  NOP ;  /* 0x0000000000007918 */ /* 0x000fcc0000000000 */
[----:B------:R-:W2:Y:S01]  /*205e0*/  LDS.128 R188, [R2] ;  /* 0x0000000002bc7984 */ /* 0x000ea20000000c00 */
[----:B------:R-:W-:Y:S02]  /*205f0*/  IMAD.MOV.U32 R8, RZ, RZ, R250 ;  /* 0x000000ffff087224 */ /* 0x000fe400078e00fa */
[----:B-1----:R-:W-:Y:S01]  /*20600*/  IMAD.MOV.U32 R124, RZ, RZ, R72 ;  /* 0x000000ffff7c7224 */ /* 0x002fe200078e0048 */
[----:B------:R-:W1:Y:S01]  /*20610*/  LDS.128 R184, [R242] ;  /* 0x00000000f2b87984 */ /* 0x000e620000000c00 */
[----:B------:R-:W-:Y:S02]  /*20620*/  IMAD.MOV.U32 R125, RZ, RZ, R73 ;  /* 0x000000ffff7d7224 */ /* 0x000fe400078e0049 */
[----:B------:R-:W-:Y:S01]  /*20630*/  IMAD.MOV.U32 R126, RZ, RZ, R76 ;  /* 0x000000ffff7e7224 */ /* 0x000fe200078e004c */
[----:B------:R-:W-:Y:S01]  /*20640*/  LDS.128 R72, [R252] ;  /* 0x00000000fc487984 */ /* 0x000fe20000000c00 */
[----:B------:R-:W-:Y:S02]  /*20650*/  IMAD.MOV.U32 R127, RZ, RZ, R77 ;  /* 0x000000ffff7f7224 */ /* 0x000fe400078e004d */
[----:B------:R-:W-:Y:S01]  /*20660*/  IMAD.MOV.U32 R9, RZ, RZ, R251 ;  /* 0x000000ffff097224 */ /* 0x000fe200078e00fb */
[----:B------:R-:W1:Y:S01]  /*20670*/  LDS.128 R76, [R243] ;  /* 0x00000000f34c7984 */ /* 0x000e620000000c00 */
[----:B------:R-:W-:-:S06]  /*20680*/  NOP ;  /* 0x0000000000007918 */ /* 0x000fcc0000000000 */
[----:B---3--:R3:W-:Y:S04]  /*20690*/  STS.128 [R0], R4 ;  /* 0x0000000400007388 */ /* 0x0087e80000000c00 */
[----:B--2---:R2:W-:Y:S04]  /*206a0*/  STS.128 [R0+0x80], R8 ;  /* 0x0000800800007388 */ /* 0x0045e80000000c00 */
[----:B---3--:R-:W3:Y:S04]  /*206b0*/  LDL.LU R4, [R1] ;  /* 0x0000000001047983 */ /* 0x008ee80000300800 */
[----:B------:R-:W3:Y:S04]  /*206c0*/  LDL.LU R5, [R1+0x4] ;  /* 0x0000040001057983 */ /* 0x000ee80000300800 */
[----:B------:R-:W3:Y:S04]  /*206d0*/  LDL.LU R6, [R1+0x20] ;  /* 0x0000200001067983 */ /* 0x000ee80000300800 */
[----:B------:R-:W3:Y:S04]  /*206e0*/  LDL.LU R7, [R1+0x24] ;  /* 0x0000240001077983 */ /* 0x000ee80000300800 */
[----:B--2---:R-:W2:Y:S04]  /*206f0*/  LDL.LU R8, [R1+0x8] ;  /* 0x0000080001087983 */ /* 0x004ea80000300800 */
[----:B------:R-:W2:Y:S04]  /*20700*/  LDL.LU R9, [R1+0xc] ;  /* 0x00000c0001097983 */ /* 0x000ea80000300800 */
[----:B------:R-:W2:Y:S04]  /*20710*/  LDL.LU R10, [R1+0x28] ;  /* 0x00002800010a7983 */ /* 0x000ea80000300800 */
[----:B------:R-:W2:Y:S01]  /*20720*/  LDL.LU R11, [R1+0x2c] ;  /* 0x00002c00010b7983 */ /* 0x000ea20000300800 */
[----:B------:R-:W-:-:S02]  /*20730*/  IMAD.MOV.U32 R200, RZ, RZ, R178 ;  /* 0x000000ffffc87224 */ /* 0x000fc400078e00b2 */
[----:B------:R-:W-:Y:S01]  /*20740*/  IMAD.MOV.U32 R201, RZ, RZ, R179 ;  /* 0x000000ffffc97224 */ /* 0x000fe200078e00b3 */
[----:B------:R1:W-:Y:S01]  /*20750*/  STS.128 [R0+0x100], R124 ;  /* 0x0001007c00007388 */ /* 0x0003e20000000c00 */
[----:B------:R-:W-:Y:S02]  /*20760*/  IMAD.MOV.U32 R202, RZ, RZ, R182 ;  /* 0x000000ffffca7224 */ /* 0x000fe400078e00b6 */
[----:B------:R-:W-:Y:S01]  /*20770*/  IMAD.MOV.U32 R203, RZ, RZ, R183 ;  /* 0x000000ffffcb7224 */ /* 0x000fe200078e00b7 */
[----:B------:R-:W-:Y:S01]  /*20780*/  STS.128 [R0+0x180], R192 ;  /* 0x000180c000007388 */ /* 0x000fe20000000c00 */
[----:B------:R-:W-:-:S06]  /*20790*/  NOP ;  /* 0x0000000000007918 */ /* 0x000fcc0000000000 */
[----:B------:R-:W2:Y:S04]  /*207a0*/  LDS.128 R196, [R2] ;  /* 0x0000000002c47984 */ /* 0x000ea80000000c00 */
[----:B------:R-:W-:Y:S01]  /*207b0*/  LDS.128 R192, [R242] ;  /* 0x00000000f2c07984 */ /* 0x000fe20000000c00 */
[----:B-1----:R-:W-:Y:S01]  /*207c0*/  IMAD.MOV.U32 R124, RZ, RZ, R176 ;  /* 0x000000ffff7c7224 */ /* 0x002fe200078e00b0 */
[----:B------:R-:W-:Y:S01]  /*207d0*/  MOV R127, R181 ;  /* 0x000000b5007f7202 */ /* 0x000fe20000000f00 */
[----:B------:R-:W-:Y:S02]  /*207e0*/  IMAD.MOV.U32 R125, RZ, RZ, R177 ;  /* 0x000000ffff7d7224 */ /* 0x000fe400078e00b1 */
[----:B------:R-:W-:Y:S01]  /*207f0*/  IMAD.MOV.U32 R126, RZ, RZ, R180 ;  /* 0x000000ffff7e7224 */ /* 0x000fe200078e00b4 */
[----:B------:R-:W-:Y:S04]  /*20800*/  LDS.128 R176, [R252] ;  /* 0x00000000fcb07984 */ /* 0x000fe80000000c00 */
[----:B------:R-:W-:Y:S01]  /*20810*/  LDS.128 R180, [R243] ;  /* 0x00000000f3b47984 */ /* 0x000fe20000000c00 */
[----:B------:R-:W-:-:S06]  /*20820*/  NOP ;  /* 0x0000000000007918 */ /* 0x000fcc0000000000 */
[----:B---3--:R1:W-:Y:S04]  /*20830*/  STS.128 [R0], R4 ;  /* 0x0000000400007388 */ /* 0x0083e80000000c00 */
[----:B-1----:R-:W3:Y:S04]  /*20840*/  LDL.LU R4, [R1+0x160] ;  /* 0x0001600001047983 */ /* 0x002ee80000300800 */
[----:B------:R-:W3:Y:S04]  /*20850*/  LDL.LU R5, [R1+0x164] ;  /* 0x0001640001057983 */ /* 0x000ee80000300800 */
[----:B------:R-:W3:Y:S04]  /*20860*/  LDL.LU R6, [R1+0x180] ;  /* 0x0001800001067983 */ /* 0x000ee80000300800 */
[----:B--2---:R1:W-:Y:S04]  /*20870*/  STS.128 [R0+0x80], R8 ;  /* 0x0000800800007388 */ /* 0x0043e80000000c00 */
[----:B------:R-:W3:Y:S04]  /*20880*/  LDL.LU R7, [R1+0x184] ;  /* 0x0001840001077983 */ /* 0x000ee80000300800 */
[----:B-1----:R-:W2:Y:S04]  /*20890*/  LDL.LU R8, [R1+0x168] ;  /* 0x0001680001087983 */ /* 0x002ea80000300800 */
[----:B------:R-:W2:Y:S04]  /*208a0*/  LDL.LU R9, [R1+0x16c] ;  /* 0x00016c0001097983 */ /* 0x000ea80000300800 */
[----:B------:R-:W2:Y:S04]  /*208b0*/  LDL.LU R10, [R1+0x188] ;  /* 0x00018800010a7983 */ /* 0x000ea80000300800 */
[----:B------:R-:W2:Y:S04]  /*208c0*/  LDL.LU R11, [R1+0x18c] ;  /* 0x00018c00010b7983 */ /* 0x000ea80000300800 */
[----:B------:R1:W-:Y:S04]  /*208d0*/  STS.128 [R0+0x100], R124 ;  /* 0x0001007c00007388 */ /* 0x0003e80000000c00 */
[----:B------:R-:W-:Y:S01]  /*208e0*/  STS.128 [R0+0x180], R200 ;  /* 0x000180c800007388 */ /* 0x000fe20000000c00 */
[----:B------:R-:W-:-:S06]  /*208f0*/  NOP ;  /* 0x0000000000007918 */ /* 0x000fcc0000000000 */
[----:B------:R-:W2:Y:S04]  /*20900*/  LDS.128 R216, [R2] ;  /* 0x0000000002d87984 */ /* 0x000ea80000000c00 */
[----:B------:R-:W2:Y:S04]  /*20910*/  LDS.128 R212, [R242] ;  /* 0x00000000f2d47984 */ /* 0x000ea80000000c00 */
[----:B-1----:R-:W4:Y:S04]  /*20920*/  LDL.LU R124, [R1+0xd0] ;  /* 0x0000d000017c7983 */ /* 0x002f280000300800 */
[----:B------:R-:W4:Y:S04]  /*20930*/  LDL.LU R125, [R1+0xd4] ;  /* 0x0000d400017d7983 */ /* 0x000f280000300800 */
[----:B------:R-:W4:Y:S04]  /*20940*/  LDL.LU R126, [R1+0x140] ;  /* 0x00014000017e7983 */ /* 0x000f280000300800 */
[----:B------:R-:W4:Y:S04]  /*20950*/  LDL.LU R127, [R1+0x144] ;  /* 0x00014400017f7983 */ /* 0x000f280000300800 */
[----:B------:R-:W4:Y:S04]  /*20960*/  LDL.LU R220, [R1+0xd8] ;  /* 0x0000d80001dc7983 */ /* 0x000f280000300800 */
[----:B------:R-:W4:Y:S04]  /*20970*/  LDL.LU R221, [R1+0xdc] ;  /* 0x0000dc0001dd7983 */ /* 0x000f280000300800 */
[----:B------:R-:W4:Y:S04]  /*20980*/  LDL.LU R222, [R1+0x148] ;  /* 0x0001480001de7983 */ /* 0x000f280000300800 */
[----:B------:R-:W4:Y:S04]  /*20990*/  LDL.LU R223, [R1+0x14c] ;  /* 0x00014c0001df7983 */ /* 0x000f280000300800 */
[----:B------:R-:W1:Y:S04]  /*209a0*/  LDS.128 R204, [R243] ;  /* 0x00000000f3cc7984 */ /* 0x000e680000000c00 */
[----:B------:R-:W1:Y:S01]  /*209b0*/  LDS.128 R200, [R252] ;  /* 0x00000000fcc87984 */ /* 0x000e620000000c00 */
[----:B------:R-:W-:-:S06]  /*209c0*/  NOP ;  /* 0x0000000000007918 */ /* 0x000fcc0000000000 */
[----:B------:R-:W4:Y:S04]  /*209d0*/  LDL.LU R244, [R1+0x22c] ;  /* 0x00022c0001f47983 */ /* 0x000f280000300800 */
[----:B------:R-:W4:Y:S04]  /*209e0*/  LDL.LU R241, [R1+0x228] ;  /* 0x0002280001f17983 */ /* 0x000f280000300800 */
[----:B---3--:R3:W-:Y:S04]  /*209f0*/  STS.128 [R0], R4 ;  /* 0x0000000400007388 */ /* 0x0087e80000000c00 */
[----:B---3--:R-:W3:Y:S04]  /*20a00*/  LDL.LU R4, [R1+0x150] ;  /* 0x0001500001047983 */ /* 0x008ee80000300800 */
[----:B------:R-:W3:Y:S04]  /*20a10*/  LDL.LU R5, [R1+0x154] ;  /* 0x0001540001057983 */ /* 0x000ee80000300800 */
[----:B------:R-:W3:Y:S04]  /*20a20*/  LDL.LU R6, [R1+0x170] ;  /* 0x0001700001067983 */ /* 0x000ee80000300800 */
[----:B--2---:R2:W-:Y:S04]  /*20a30*/  STS.128 [R0+0x80], R8 ;  /* 0x0000800800007388 */ /* 0x0045e80000000c00 */
[----:B------:R-:W3:Y:S04]  /*20a40*/  LDL.LU R7, [R1+0x174] ;  /* 0x0001740001077983 */ /* 0x000ee80000300800 */
[----:B--2---:R-:W2:Y:S04]  /*20a50*/  LDL.LU R8, [R1+0x158] ;  /* 0x0001580001087983 */ /* 0x004ea80000300800 */
[----:B------:R-:W2:Y:S04]  /*20a60*/  LDL.LU R9, [R1+0x15c] ;  /* 0x00015c0001097983 */ /* 0x000ea80000300800 */
        /* <DEDUP_REMOVED lines=8> */
[----:B----4-:R-:W-:Y:S04]  /*20af0*/  STS.128 [R0+0x100], R124 ;  /* 0x0001007c00007388 */ /* 0x010fe80000000c00 */
[----:B------:R-:W-:Y:S01]  /*20b00*/  STS.128 [R0+0x180], R220 ;  /* 0x000180dc00007388 */ /* 0x000fe20000000c00 */
[----:B------:R-:W-:-:S06]  /*20b10*/  NOP ;  /* 0x0000000000007918 */ /* 0x000fcc0000000000 */
[----:B------:R-:W4:Y:S01]  /*20b20*/  LDS.128 R124, [R2] ;  /* 0x00000000027c7984 */ /* 0x000f220000000c00 */
[----:B------:R-:W-:-:S03]  /*20b30*/  IMAD R3, R241, c[0x0][0x194], RZ ;  /* 0x00006500f1037a24 */ /* 0x000fc600078e02ff */
[----:B------:R-:W-:Y:S04]  /*20b40*/  LDS.128 R220, [R242] ;  /* 0x00000000f2dc7984 */ /* 0x000fe80000000c00 */
[----:B------:R-:W-:Y:S04]  /*20b50*/  LDS.128 R224, [R243] ;  /* 0x00000000f3e07984 */ /* 0x000fe80000000c00 */
[----:B------:R-:W-:Y:S01]  /*20b60*/  LDS.128 R228, [R252] ;  /* 0x00000000fce47984 */ /* 0x000fe20000000c00 */
[----:B------:R-:W-:-:S06]  /*20b70*/  NOP ;  /* 0x0000000000007918 */ /* 0x000fcc0000000000 */
[----:B------:R-:W-:Y:S01]  /*20b80*/  ISETP.GE.AND P2, PT, R241, c[0x0][0x178], PT ;  /* 0x00005e00f1007a0c */ /* 0x000fe20003f46270 */
[----:B------:R-:W4:Y:S01]  /*20b90*/  LDL.LU R248, [R1+0x890] ;  /* 0x0008900001f87983 */ /* 0x000f220000300800 */
[C---:B------:R-:W-:Y:S02]  /*20ba0*/  ISETP.GE.AND P5, PT, R244.reuse, c[0x0][0x17c], PT ;  /* 0x00005f00f4007a0c */ /* 0x040fe40003fa6270 */
[----:B------:R-:W-:Y:S01]  /*20bb0*/  ISETP.LT.AND P2, PT, R244, c[0x0][0x17c], !P2 ;  /* 0x00005f00f4007a0c */ /* 0x000fe20005741270 */
[----:B---3--:R3:W-:Y:S02]  /*20bc0*/  STS.128 [R0], R4 ;  /* 0x0000000400007388 */ /* 0x0087e40000000c00 */
[----:B---3--:R-:W-:Y:S02]  /*20bd0*/  IMAD.MOV.U32 R4, RZ, RZ, c[0x0][0x194] ;  /* 0x00006500ff047624 */ /* 0x008fe400078e00ff */
[----:B------:R-:W-:Y:S01]  /*20be0*/  IMAD.MOV.U32 R6, RZ, RZ, R208 ;  /* 0x000000ffff067224 */ /* 0x000fe200078e00d0 */
[----:B--2---:R2:W-:Y:S01]  /*20bf0*/  STS.128 [R0+0x80], R8 ;  /* 0x0000800800007388 */ /* 0x0045e20000000c00 */
[----:B------:R-:W-:-:S02]  /*20c00*/  IMAD.MOV.U32 R208, RZ, RZ, R98 ;  /* 0x000000ffffd07224 */ /* 0x000fc400078e0062 */
[----:B--2---:R-:W-:Y:S01]  /*20c10*/  IMAD R11, R4, 0x20, R3 ;  /* 0x00000020040b7824 */ /* 0x004fe200078e0203 */
[----:B------:R-:W-:Y:S01]  /*20c20*/  MOV R4, R96 ;  /* 0x0000006000047202 */ /* 0x000fe20000000f00 */
[----:B------:R-:W-:Y:S02]  /*20c30*/  IMAD R96, R244, c[0x0][0x198], RZ ;  /* 0x00006600f4607a24 */ /* 0x000fe400078e02ff */
[----:B------:R-:W2:Y:S04]  /*20c40*/  LDL.LU R244, [R1+0xe0] ;  /* 0x0000e00001f47983 */ /* 0x000ea80000300800 */
[----:B------:R-:W3:Y:S04]  /*20c50*/  LDL.LU R98, [R1+0x898] ;  /* 0x0008980001627983 */ /* 0x000ee80000300800 */
[----:B------:R-:W3:Y:S01]  /*20c60*/  LDL.LU R247, [R1+0xe4] ;  /* 0x0000e40001f77983 */ /* 0x000ee20000300800 */
[C---:B------:R-:W-:Y:S01]  /*20c70*/  LEA R8, P6, R3.reuse, c[0x0][0x170], 0x2 ;  /* 0x00005c0003087a11 */ /* 0x040fe200078c10ff */
[----:B------:R-:W-:Y:S01]  /*20c80*/  IMAD.MOV.U32 R5, RZ, RZ, R97 ;  /* 0x000000ffff057224 */ /* 0x000fe200078e0061 */
[----:B------:R-:W-:Y:S01]  /*20c90*/  ISETP.LT.AND P5, PT, R240, c[0x0][0x178], !P5 ;  /* 0x00005e00f0007a0c */ /* 0x000fe20006fa1270 */
[----:B------:R-:W-:Y:S01]  /*20ca0*/  IMAD.MOV.U32 R7, RZ, RZ, R209 ;  /* 0x000000ffff077224 */ /* 0x000fe200078e00d1 */
[----:B------:R-:W-:Y:S01]  /*20cb0*/  LEA.HI.X.SX32 R9, R3, c[0x0][0x174], 0x2, P6 ;  /* 0x00005d0003097a11 */ /* 0x000fe200030f16ff */
[----:B------:R-:W3:Y:S01]  /*20cc0*/  LDL.LU R97, [R1+0x89c] ;  /* 0x00089c0001617983 */ /* 0x000ee20000300800 */
[----:B------:R-:W-:Y:S01]  /*20cd0*/  LEA R10, P6, R11, c[0x0][0x170], 0x2 ;  /* 0x00005c000b0a7a11 */ /* 0x000fe200078c10ff */
[----:B------:R-:W-:-:S03]  /*20ce0*/  IMAD.MOV.U32 R209, RZ, RZ, R99 ;  /* 0x000000ffffd17224 */ /* 0x000fc600078e0063 */
[----:B------:R-:W-:Y:S01]  /*20cf0*/  LEA.HI.X.SX32 R11, R11, c[0x0][0x174], 0x2, P6 ;  /* 0x00005d000b0b7a11 */ /* 0x000fe200030f16ff */
[----:B------:R1:W-:Y:S01]  /*20d00*/  STS.128 [R0+0x100], R4 ;  /* 0x0001000400007388 */ /* 0x0003e20000000c00 */
[----:B------:R-:W-:Y:S02]  /*20d10*/  ISETP.LT.AND P6, PT, R241, c[0x0][0x178], !P3 ;  /* 0x00005e00f1007a0c */ /* 0x000fe40005fc1270 */
[----:B------:R-:W-:Y:S01]  /*20d20*/  ISETP.LT.AND P3, PT, R240, c[0x0][0x178], !P3 ;  /* 0x00005e00f0007a0c */ /* 0x000fe20005f61270 */
[----:B------:R-:W-:Y:S01]  /*20d30*/  STS.128 [R0+0x180], R208 ;  /* 0x000180d000007388 */ /* 0x000fe20000000c00 */
[C---:B------:R-:W-:Y:S01]  /*20d40*/  IADD3 R3, R96.reuse, c[0x0][0x198], RZ ;  /* 0x0000660060037a10 */ /* 0x040fe20007ffe0ff */
[----:B-1----:R-:W-:Y:S01]  /*20d50*/  IMAD.WIDE R6, R96, 0x4, R8 ;  /* 0x0000000460067825 */ /* 0x002fe200078e0208 */
[----:B------:R-:W-:-:S06]  /*20d60*/  NOP ;  /* 0x0000000000007918 */ /* 0x000fcc0000000000 */
[----:B------:R-:W-:Y:S01]  /*20d70*/  IMAD.WIDE R4, R96, 0x4, R10 ;  /* 0x0000000460047825 */ /* 0x000fe200078e020a */
[----:B------:R1:W-:Y:S01]  /*20d80*/  @P2 STG.E [R6.64], R251 ;  /* 0x000000fb06002986 */ /* 0x0003e2000c101904 */
[----:B------:R-:W-:-:S03]  /*20d90*/  ISETP.GE.AND P2, PT, R245, c[0x0][0x17c], PT ;  /* 0x00005f00f5007a0c */ /* 0x000fc60003f46270 */
[----:B------:R4:W-:Y:S01]  /*20da0*/  @P5 STG.E [R4.64], R250 ;  /* 0x000000fa04005986 */ /* 0x0009e2000c101904 */
[----:B------:R-:W-:Y:S02]  /*20db0*/  ISETP.LT.AND P5, PT, R241, c[0x0][0x178], !P1 ;  /* 0x00005e00f1007a0c */ /* 0x000fe40004fa1270 */
[----:B------:R-:W-:Y:S01]  /*20dc0*/  ISETP.LT.AND P1, PT, R240, c[0x0][0x178], !P1 ;  /* 0x00005e00f0007a0c */ /* 0x000fe20004f21270 */
[----:B------:R-:W3:Y:S01]  /*20dd0*/  LDL.LU R245, [R1+0xc0] ;  /* 0x0000c00001f57983 */ /* 0x000ee20000300800 */
[----:B-1----:R-:W-:-:S03]  /*20de0*/  IMAD.WIDE R6, R3, 0x4, R8 ;  /* 0x0000000403067825 */ /* 0x002fc600078e0208 */
[----:B------:R-:W3:Y:S01]  /*20df0*/  LDL.LU R99, [R1+0x8a0] ;  /* 0x0008a00001637983 */ /* 0x000ee20000300800 */
[C---:B----4-:R-:W-:Y:S01]  /*20e00*/  IMAD.WIDE R4, R3.reuse, 0x4, R10 ;  /* 0x0000000403047825 */ /* 0x050fe200078e020a */
[----:B------:R-:W-:Y:S02]  /*20e10*/  IADD3 R3, R3, c[0x0][0x198], RZ ;  /* 0x0000660003037a10 */ /* 0x000fe40007ffe0ff */
[----:B------:R1:W-:Y:S04]  /*20e20*/  @P6 STG.E [R6.64], R249 ;  /* 0x000000f906006986 */ /* 0x0003e8000c101904 */
[----:B------:R4:W-:Y:S01]  /*20e30*/  @P3 STG.E [R4.64], R246 ;  /* 0x000000f604003986 */ /* 0x0009e2000c101904 */
[----:B------:R-:W-:Y:S01]  /*20e40*/  ISETP.GE.AND P3, PT, R248, c[0x0][0x17c], PT ;  /* 0x00005f00f8007a0c */ /* 0x000fe20003f66270 */
[----:B-1----:R-:W-:-:S02]  /*20e50*/  IMAD.WIDE R6, R3, 0x4, R8 ;  /* 0x0000000403067825 */ /* 0x002fc400078e0208 */
[----:B----4-:R-:W4:Y:S02]  /*20e60*/  LDL.LU R246, [R1+0xc4] ;  /* 0x0000c40001f67983 */ /* 0x010f240000300800 */
[----:B------:R-:W-:Y:S01]  /*20e70*/  IMAD.WIDE R4, R3, 0x4, R10 ;  /* 0x0000000403047825 */ /* 0x000fe200078e020a */
[----:B------:R-:W-:Y:S01]  /*20e80*/  ISETP.LT.AND P6, PT, R241, c[0x0][0x178], !P4 ;  /* 0x00005e00f1007a0c */ /* 0x000fe200067c1270 */
[----:B------:R-:W4:Y:S01]  /*20e90*/  LDL.LU R209, [R1+0x8a8] ;  /* 0x0008a80001d17983 */ /* 0x000f220000300800 */
[----:B------:R-:W-:-:S03]  /*20ea0*/  IADD3 R0, R3, c[0x0][0x198], RZ ;  /* 0x0000660003007a10 */ /* 0x000fc60007ffe0ff */
[----:B------:R-:W4:Y:S04]  /*20eb0*/  LDL.LU R248, [R1+0xb0] ;  /* 0x0000b00001f87983 */ /* 0x000f280000300800 */
[----:B--2---:R1:W-:Y:S04]  /*20ec0*/  @P5 STG.E [R6.64], R244 ;  /* 0x000000f406005986 */ /* 0x0043e8000c101904 */
[----:B------:R-:W-:Y:S01]  /*20ed0*/  @P1 STG.E [R4.64], R236 ;  /* 0x000000ec04001986 */ /* 0x000fe2000c101904 */
[----:B---3--:R-:W-:-:S03]  /*20ee0*/  ISETP.GE.AND P1, PT, R98, c[0x0][0x17c], PT ;  /* 0x00005f0062007a0c */ /* 0x008fc60003f26270 */
[----:B------:R-:W2:Y:S01]  /*20ef0*/  LDL.LU R98, [R1+0x8b0] ;  /* 0x0008b00001627983 */ /* 0x000ea20000300800 */
[----:B-1----:R-:W-:-:S05]  /*20f00*/  IMAD.WIDE R6, R0, 0x4, R8 ;  /* 0x0000000400067825 */ /* 0x002fca00078e0208 */
[----:B------:R1:W-:Y:S04]  /*20f10*/  @P6 STG.E [R6.64], R247 ;  /* 0x000000f706006986 */ /* 0x0003e8000c101904 */
[----:B-1----:R-:W3:Y:S01]  /*20f20*/  LDL.LU R247, [R1+0xb4] ;  /* 0x0000b40001f77983 */ /* 0x002ee20000300800 */
[----:B------:R-:W-:Y:S02]  /*20f30*/  ISETP.LT.AND P4, PT, R240, c[0x0][0x178], !P4 ;  /* 0x00005e00f0007a0c */ /* 0x000fe40006781270 */
[----:B------:R-:W-:Y:S01]  /*20f40*/  ISETP.LT.AND P5, PT, R241, c[0x0][0x178], !P0 ;  /* 0x00005e00f1007a0c */ /* 0x000fe200047a1270 */
[C---:B------:R-:W-:Y:S01]  /*20f50*/  IMAD.WIDE R4, R0.reuse, 0x4, R10 ;  /* 0x0000000400047825 */ /* 0x040fe200078e020a */
[----:B------:R-:W-:Y:S01]  /*20f60*/  IADD3 R0, R0, c[0x0][0x198], RZ ;  /* 0x0000660000007a10 */ /* 0x000fe20007ffe0ff */
[----:B------:R-:W3:Y:S01]  /*20f70*/  LDL.LU R208, [R1+0x8b4] ;  /* 0x0008b40001d07983 */ /* 0x000ee20000300800 */
[----:B------:R-:W-:-:S02]  /*20f80*/  ISETP.LT.AND P0, PT, R240, c[0x0][0x178], !P0 ;  /* 0x00005e00f0007a0c */ /* 0x000fc40004701270 */
[----:B------:R-:W-:Y:S01]  /*20f90*/  ISETP.LT.AND P6, PT, R241, c[0x0][0x178], !P2 ;  /* 0x00005e00f1007a0c */ /* 0x000fe200057c1270 */
[----:B------:R-:W3:Y:S04]  /*20fa0*/  LDL.LU R249, [R1+0xf8] ;  /* 0x0000f80001f97983 */ /* 0x000ee80000300800 */
[----:B------:R1:W-:Y:S01]  /*20fb0*/  @P4 STG.E [R4.64], R237 ;  /* 0x000000ed04004986 */ /* 0x0003e2000c101904 */
[----:B------:R-:W-:Y:S02]  /*20fc0*/  IADD3 R3, R0, c[0x0][0x198], RZ ;  /* 0x0000660000037a10 */ /* 0x000fe40007ffe0ff */
[----:B------:R-:W-:Y:S01]  /*20fd0*/  ISETP.LT.AND P2, PT, R240, c[0x0][0x178], !P2 ;  /* 0x00005e00f0007a0c */ /* 0x000fe20005741270 */
[----:B------:R-:W3:Y:S01]  /*20fe0*/  LDL.LU R244, [R1+0x98] ;  /* 0x0000980001f47983 */ /* 0x000ee20000300800 */
[----:B------:R-:W-:Y:S01]  /*20ff0*/  ISETP.GE.AND P4, PT, R97, c[0x0][0x17c], PT ;  /* 0x00005f0061007a0c */ /* 0x000fe20003f86270 */
[----:B-1----:R-:W-:-:S05]  /*21000*/  IMAD.WIDE R4, R0, 0x4, R8 ;  /* 0x0000000400047825 */ /* 0x002fca00078e0208 */
[----:B------:R1:W-:Y:S01]  /*21010*/  @P5 STG.E [R4.64], R245 ;  /* 0x000000f504005986 */ /* 0x0003e2000c101904 */
[----:B------:R-:W-:Y:S01]  /*21020*/  ISETP.LT.AND P5, PT, R241, c[0x0][0x178], !P3 ;  /* 0x00005e00f1007a0c */ /* 0x000fe20005fa1270 */
[----:B------:R-:W-:Y:S01]  /*21030*/  IMAD.WIDE R6, R3, 0x4, R8 ;  /* 0x0000000403067825 */ /* 0x000fe200078e0208 */
[----:B------:R-:W-:-:S03]  /*21040*/  ISETP.LT.AND P3, PT, R240, c[0x0][0x178], !P3 ;  /* 0x00005e00f0007a0c */ /* 0x000fc60005f61270 */
[C---:B------:R-:W-:Y:S01]  /*21050*/  IMAD.WIDE R96, R3.reuse, 0x4, R10 ;  /* 0x0000000403607825 */ /* 0x040fe200078e020a */
[----:B------:R-:W-:-:S03]  /*21060*/  IADD3 R3, R3, c[0x0][0x198], RZ ;  /* 0x0000660003037a10 */ /* 0x000fc60007ffe0ff */
[----:B-1----:R-:W-:-:S05]  /*21070*/  IMAD.WIDE R4, R0, 0x4, R10 ;  /* 0x0000000400047825 */ /* 0x002fca00078e020a */
[----:B------:R1:W-:Y:S01]  /*21080*/  @P0 STG.E [R4.64], R232 ;  /* 0x000000e804000986 */ /* 0x0003e2000c101904 */
[----:B------:R-:W-:-:S03]  /*21090*/  ISETP.GE.AND P0, PT, R99, c[0x0][0x17c], PT ;  /* 0x00005f0063007a0c */ /* 0x000fc60003f06270 */
[----:B----4-:R4:W-:Y:S04]  /*210a0*/  @P6 STG.E [R6.64], R246 ;  /* 0x000000f606006986 */ /* 0x0109e8000c101904 */
[----:B------:R-:W3:Y:S01]  /*210b0*/  LDL.LU R99, [R1+0x8bc] ;  /* 0x0008bc0001637983 */ /* 0x000ee20000300800 */
[----:B-1----:R-:W-:-:S03]  /*210c0*/  IMAD.WIDE R4, R3, 0x4, R8 ;  /* 0x0000000403047825 */ /* 0x002fc600078e0208 */
[----:B------:R-:W3:Y:S01]  /*210d0*/  LDL.LU R245, [R1+0xfc] ;  /* 0x0000fc0001f57983 */ /* 0x000ee20000300800 */
[----:B----4-:R-:W-:-:S03]  /*210e0*/  IMAD.WIDE R6, R3, 0x4, R10 ;  /* 0x0000000403067825 */ /* 0x010fc600078e020a */
[----:B------:R-:W-:Y:S01]  /*210f0*/  @P2 STG.E [R96.64], R233 ;  /* 0x000000e960002986 */ /* 0x000fe2000c101904 */
[----:B------:R-:W-:-:S03]  /*21100*/  ISETP.LT.AND P6, PT, R241, c[0x0][0x178], !P1 ;  /* 0x00005e00f1007a0c */ /* 0x000fc60004fc1270 */
[----:B------:R1:W-:Y:S01]  /*21110*/  @P5 STG.E [R4.64], R248 ;  /* 0x000000f804005986 */ /* 0x0003e2000c101904 */
[----:B------:R-:W-:-:S03]  /*21120*/  IADD3 R3, R3, c[0x0][0x198], RZ ;  /* 0x0000660003037a10 */ /* 0x000fc60007ffe0ff */
[----:B------:R-:W-:Y:S04]  /*21130*/  @P3 STG.E [R6.64], R16 ;  /* 0x0000001006003986 */ /* 0x000fe8000c101904 */
[----:B------:R-:W4:Y:S01]  /*21140*/  LDL.LU R246, [R1+0x9c] ;  /* 0x00009c0001f67983 */ /* 0x000f220000300800 */
[----:B-1----:R-:W-:Y:S01]  /*21150*/  IMAD.WIDE R4, R3, 0x4, R8 ;  /* 0x0000000403047825 */ /* 0x002fe200078e0208 */
[----:B--2---:R-:W-:Y:S02]  /*21160*/  ISETP.GE.AND P3, PT, R98, c[0x0][0x17c], PT ;  /* 0x00005f0062007a0c */ /* 0x004fe40003f66270 */
[----:B------:R-:W2:Y:S04]  /*21170*/  LDL.LU R98, [R1+0x8c4] ;  /* 0x0008c40001627983 */ /* 0x000ea80000300800 */
[----:B------:R-:W2:Y:S04]  /*21180*/  LDL.LU R248, [R1+0xe8] ;  /* 0x0000e80001f87983 */ /* 0x000ea80000300800 */
[----:B------:R-:W2:Y:S04]  /*21190*/  LDL.LU R97, [R1+0x8c8] ;  /* 0x0008c80001617983 */ /* 0x000ea80000300800 */
[----:B---3--:R1:W-:Y:S04]  /*211a0*/  @P6 STG.E [R4.64], R247 ;  /* 0x000000f704006986 */ /* 0x0083e8000c101904 */
[----:B-1----:R-:W3:Y:S04]  /*211b0*/  LDL.LU R247, [R1+0xec] ;  /* 0x0000ec0001f77983 */ /* 0x002ee80000300800 */
[----:B------:R-:W3:Y:S01]  /*211c0*/  LDL.LU R96, [R1+0x8d0] ;  /* 0x0008d00001607983 */ /* 0x000ee20000300800 */
[----:B------:R-:W-:-:S02]  /*211d0*/  ISETP.LT.AND P1, PT, R240, c[0x0][0x178], !P1 ;  /* 0x00005e00f0007a0c */ /* 0x000fc40004f21270 */
[----:B------:R-:W-:Y:S02]  /*211e0*/  ISETP.LT.AND P5, PT, R241, c[0x0][0x178], !P4 ;  /* 0x00005e00f1007a0c */ /* 0x000fe400067a1270 */
[----:B------:R-:W-:Y:S01]  /*211f0*/  ISETP.LT.AND P4, PT, R240, c[0x0][0x178], !P4 ;  /* 0x00005e00f0007a0c */ /* 0x000fe20006781270 */
[C---:B------:R-:W-:Y:S01]  /*21200*/  IMAD.WIDE R6, R3.reuse, 0x4, R10 ;  /* 0x0000000403067825 */ /* 0x040fe200078e020a */
[----:B------:R-:W-:Y:S02]  /*21210*/  IADD3 R0, R3, c[0x0][0x198], RZ ;  /* 0x0000660003007a10 */ /* 0x000fe40007ffe0ff */
[----:B------:R-:W-:-:S03]  /*21220*/  ISETP.LT.AND P6, PT, R241, c[0x0][0x178], !P0 ;  /* 0x00005e00f1007a0c */ /* 0x000fc600047c1270 */
[----:B------:R-:W-:Y:S02]  /*21230*/  IMAD.WIDE R4, R0, 0x4, R8 ;  /* 0x0000000400047825 */ /* 0x000fe400078e0208 */
[----:B------:R1:W-:Y:S01]  /*21240*/  @P1 STG.E [R6.64], R17 ;  /* 0x0000001106001986 */ /* 0x0003e2000c101904 */
[----:B------:R-:W-:-:S03]  /*21250*/  ISETP.LT.AND P0, PT, R240, c[0x0][0x178], !P0 ;  /* 0x00005e00f0007a0c */ /* 0x000fc60004701270 */
[----:B------:R1:W-:Y:S02]  /*21260*/  @P5 STG.E [R4.64], R249 ;  /* 0x000000f904005986 */ /* 0x0003e4000c101904 */
[C---:B-1----:R-:W-:Y:S01]  /*21270*/  IMAD.WIDE R6, R0.reuse, 0x4, R10 ;  /* 0x0000000400067825 */ /* 0x042fe200078e020a */
[----:B------:R-:W-:-:S04]  /*21280*/  IADD3 R0, R0, c[0x0][0x198], RZ ;  /* 0x0000660000007a10 */ /* 0x000fc80007ffe0ff */
[----:B------:R1:W-:Y:S01]  /*21290*/  @P4 STG.E [R6.64], R244 ;  /* 0x000000f406004986 */ /* 0x0003e2000c101904 */
[C---:B------:R-:W-:Y:S01]  /*212a0*/  IMAD.WIDE R4, R0.reuse, 0x4, R8 ;  /* 0x0000000400047825 */ /* 0x040fe200078e0208 */
[----:B------:R-:W-:Y:S02]  /*212b0*/  ISETP.GE.AND P2, PT, R209, c[0x0][0x17c], PT ;  /* 0x00005f00d1007a0c */ /* 0x000fe40003f46270 */
[----:B------:R-:W-:Y:S02]  /*212c0*/  IADD3 R3, R0, c[0x0][0x198], RZ ;  /* 0x0000660000037a10 */ /* 0x000fe40007ffe0ff */
[----:B------:R-:W-:Y:S01]  /*212d0*/  ISETP.LT.AND P5, PT, R241, c[0x0][0x178], !P2 ;  /* 0x00005e00f1007a0c */ /* 0x000fe200057a1270 */
[----:B-1----:R-:W3:Y:S01]  /*212e0*/  LDL.LU R244, [R1+0xc8] ;  /* 0x0000c80001f47983 */ /* 0x002ee20000300800 */
[----:B------:R-:W-:-:S03]  /*212f0*/  ISETP.GE.AND P4, PT, R99, c[0x0][0x17c], PT ;  /* 0x00005f0063007a0c */ /* 0x000fc60003f86270 */
[----:B------:R1:W-:Y:S01]  /*21300*/  @P6 STG.E [R4.64], R245 ;  /* 0x000000f504006986 */ /* 0x0003e2000c101904 */
[----:B------:R-:W-:-:S03]  /*21310*/  ISETP.LT.AND P2, PT, R240, c[0x0][0x178], !P2 ;  /* 0x00005e00f0007a0c */ /* 0x000fc60005741270 */
[----:B------:R-:W3:Y:S01]  /*21320*/  LDL.LU R99, [R1+0x8d4] ;  /* 0x0008d40001637983 */ /* 0x000ee20000300800 */
[----:B------:R-:W-:Y:S01]  /*21330*/  ISETP.LT.AND P6, PT, R241, c[0x0][0x178], !P3 ;  /* 0x00005e00f1007a0c */ /* 0x000fe20005fc1270 */
[----:B-1----:R-:W-:Y:S02]  /*21340*/  IMAD.WIDE R4, R0, 0x4, R10 ;  /* 0x0000000400047825 */ /* 0x002fe400078e020a */
[----:B------:R-:W3:Y:S01]  /*21350*/  LDL.LU R245, [R1+0xcc] ;  /* 0x0000cc0001f57983 */ /* 0x000ee20000300800 */
[----:B------:R-:W-:-:S03]  /*21360*/  ISETP.LT.AND P3, PT, R240, c[0x0][0x178], !P3 ;  /* 0x00005e00f0007a0c */ /* 0x000fc60005f61270 */
[----:B----4-:R1:W-:Y:S01]  /*21370*/  @P0 STG.E [R4.64], R246 ;  /* 0x000000f604000986 */ /* 0x0103e2000c101904 */
[----:B------:R-:W-:-:S04]  /*21380*/  IMAD.WIDE R6, R3, 0x4, R8 ;  /* 0x0000000403067825 */ /* 0x000fc800078e0208 */
[C---:B------:R-:W-:Y:S01]  /*21390*/  IMAD.WIDE R16, R3.reuse, 0x4, R10 ;  /* 0x0000000403107825 */ /* 0x040fe200078e020a */
[----:B------:R-:W-:-:S05]  /*213a0*/  IADD3 R3, R3, c[0x0][0x198], RZ ;  /* 0x0000660003037a10 */ /* 0x000fca0007ffe0ff */
[----:B-1----:R-:W-:Y:S01]  /*213b0*/  IMAD.WIDE R4, R3, 0x4, R8 ;  /* 0x0000000403047825 */ /* 0x002fe200078e0208 */
[----:B--2---:R-:W-:Y:S02]  /*213c0*/  ISETP.GE.AND P0, PT, R98, c[0x0][0x17c], PT ;  /* 0x00005f0062007a0c */ /* 0x004fe40003f06270 */
[----:B------:R-:W2:Y:S04]  /*213d0*/  LDL.LU R98, [R1+0x8dc] ;  /* 0x0008dc0001627983 */ /* 0x000ea80000300800 */
[----:B------:R-:W4:Y:S04]  /*213e0*/  LDL.LU R246, [R1+0xb8] ;  /* 0x0000b80001f67983 */ /* 0x000f280000300800 */
[----:B------:R1:W-:Y:S04]  /*213f0*/  @P5 STG.E [R6.64], R248 ;  /* 0x000000f806005986 */ /* 0x0003e8000c101904 */
[----:B------:R-:W-:Y:S01]  /*21400*/  @P2 STG.E [R16.64], R238 ;  /* 0x000000ee10002986 */ /* 0x000fe2000c101904 */
[----:B------:R-:W-:-:S03]  /*21410*/  ISETP.GE.AND P2, PT, R97, c[0x0][0x17c], PT ;  /* 0x00005f0061007a0c */ /* 0x000fc60003f46270 */
[----:B------:R-:W2:Y:S01]  /*21420*/  LDL.LU R97, [R1+0x8e0] ;  /* 0x0008e00001617983 */ /* 0x000ea20000300800 */
[----:B-1----:R-:W-:-:S03]  /*21430*/  IMAD.WIDE R6, R3, 0x4, R10 ;  /* 0x0000000403067825 */ /* 0x002fc600078e020a */
[----:B---3--:R1:W-:Y:S04]  /*21440*/  @P6 STG.E [R4.64], R247 ;  /* 0x000000f704006986 */ /* 0x0083e8000c101904 */
[----:B------:R3:W-:Y:S01]  /*21450*/  @P3 STG.E [R6.64], R239 ;  /* 0x000000ef06003986 */ /* 0x0007e2000c101904 */
[----:B------:R-:W-:-:S03]  /*21460*/  ISETP.GE.AND P3, PT, R96, c[0x0][0x17c], PT ;  /* 0x00005f0060007a0c */ /* 0x000fc60003f66270 */
[----:B-1----:R-:W2:Y:S04]  /*21470*/  LDL.LU R247, [R1+0xbc] ;  /* 0x0000bc0001f77983 */ /* 0x002ea80000300800 */
[----:B------:R-:W2:Y:S01]  /*21480*/  LDL.LU R96, [R1+0x8e8] ;  /* 0x0008e80001607983 */ /* 0x000ea20000300800 */
[----:B------:R-:W-:-:S04]  /*21490*/  ISETP.GE.AND P1, PT, R208, c[0x0][0x17c], PT ;  /* 0x00005f00d0007a0c */ /* 0x000fc80003f26270 */
[----:B------:R-:W-:Y:S02]  /*214a0*/  ISETP.LT.AND P5, PT, R241, c[0x0][0x178], !P1 ;  /* 0x00005e00f1007a0c */ /* 0x000fe40004fa1270 */
[C---:B------:R-:W-:Y:S02]  /*214b0*/  ISETP.LT.AND P1, PT, R240.reuse, c[0x0][0x178], !P1 ;  /* 0x00005e00f0007a0c */ /* 0x040fe40004f21270 */
[----:B------:R-:W-:Y:S02]  /*214c0*/  IADD3 R3, R3, c[0x0][0x198], RZ ;  /* 0x0000660003037a10 */ /* 0x000fe40007ffe0ff */
[----:B------:R-:W-:Y:S02]  /*214d0*/  ISETP.LT.AND P6, PT, R241, c[0x0][0x178], !P4 ;  /* 0x00005e00f1007a0c */ /* 0x000fe400067c1270 */
[----:B------:R-:W-:Y:S01]  /*214e0*/  ISETP.LT.AND P4, PT, R240, c[0x0][0x178], !P4 ;  /* 0x00005e00f0007a0c */ /* 0x000fe20006781270 */
[C---:B---3--:R-:W-:Y:S01]  /*214f0*/  IMAD.WIDE R6, R3.reuse, 0x4, R8 ;  /* 0x0000000403067825 */ /* 0x048fe200078e0208 */
[----:B------:R-:W-:-:S03]  /*21500*/  IADD3 R0, R3, c[0x0][0x198], RZ ;  /* 0x0000660003007a10 */ /* 0x000fc60007ffe0ff */
[----:B------:R-:W-:Y:S01]  /*21510*/  IMAD.WIDE R4, R3, 0x4, R10 ;  /* 0x0000000403047825 */ /* 0x000fe200078e020a */
[----:B------:R1:W-:Y:S01]  /*21520*/  @P5 STG.E [R6.64], R244 ;  /* 0x000000f406005986 */ /* 0x0003e2000c101904 */
[----:B------:R-:W-:-:S03]  /*21530*/  ISETP.LT.AND P5, PT, R241, c[0x0][0x178], !P0 ;  /* 0x00005e00f1007a0c */ /* 0x000fc600047a1270 */
[----:B------:R3:W-:Y:S01]  /*21540*/  @P1 STG.E [R4.64], R234 ;  /* 0x000000ea04001986 */ /* 0x0007e2000c101904 */
[----:B------:R-:W-:Y:S01]  /*21550*/  ISETP.LT.AND P0, PT, R240, c[0x0][0x178], !P0 ;  /* 0x00005e00f0007a0c */ /* 0x000fe20004701270 */
[----:B-1----:R-:W-:-:S04]  /*21560*/  IMAD.WIDE R6, R0, 0x4, R8 ;  /* 0x0000000400067825 */ /* 0x002fc800078e0208 */
[C---:B---3--:R-:W-:Y:S01]  /*21570*/  IMAD.WIDE R4, R0.reuse, 0x4, R10 ;  /* 0x0000000400047825 */ /* 0x048fe200078e020a */
[----:B------:R-:W-:Y:S01]  /*21580*/  IADD3 R0, R0, c[0x0][0x198], RZ ;  /* 0x0000660000007a10 */ /* 0x000fe20007ffe0ff */
[----:B------:R-:W-:Y:S01]  /*21590*/  @P6 STG.E [R6.64], R245 ;  /* 0x000000f506006986 */ /* 0x000fe2000c101904 */
[----:B------:R-:W-:-:S03]  /*215a0*/  ISETP.GE.AND P1, PT, R99, c[0x0][0x17c], PT ;  /* 0x00005f0063007a0c */ /* 0x000fc60003f26270 */
[----:B------:R1:W-:Y:S01]  /*215b0*/  @P4 STG.E [R4.64], R235 ;  /* 0x000000eb04004986 */ /* 0x0003e2000c101904 */
[----:B------:R-:W-:Y:S02]  /*215c0*/  ISETP.LT.AND P6, PT, R241, c[0x0][0x178], !P2 ;  /* 0x00005e00f1007a0c */ /* 0x000fe400057c1270 */
[----:B------:R-:W-:Y:S01]  /*215d0*/  IADD3 R3, R0, c[0x0][0x198], RZ ;  /* 0x0000660000037a10 */ /* 0x000fe20007ffe0ff */
[----:B------:R-:W3:Y:S01]  /*215e0*/  LDL.LU R99, [R1+0x8ec] ;  /* 0x0008ec0001637983 */ /* 0x000ee20000300800 */
[----:B------:R-:W-:Y:S01]  /*215f0*/  ISETP.LT.AND P2, PT, R240, c[0x0][0x178], !P2 ;  /* 0x00005e00f0007a0c */ /* 0x000fe20005741270 */
[----:B-1----:R-:W-:-:S04]  /*21600*/  IMAD.WIDE R4, R0, 0x4, R8 ;  /* 0x0000000400047825 */ /* 0x002fc800078e0208 */
[----:B------:R-:W-:-:S04]  /*21610*/  IMAD.WIDE R6, R3, 0x4, R8 ;  /* 0x0000000403067825 */ /* 0x000fc800078e0208 */
[C-C-:B------:R-:W-:Y:S01]  /*21620*/  IMAD.WIDE R16, R3.reuse, 0x4, R10.reuse ;  /* 0x0000000403107825 */ /* 0x140fe200078e020a */
[----:B------:R-:W-:Y:S01]  /*21630*/  IADD3 R3, R3, c[0x0][0x198], RZ ;  /* 0x0000660003037a10 */ /* 0x000fe20007ffe0ff */
[----:B----4-:R1:W-:Y:S01]  /*21640*/  @P5 STG.E [R4.64], R246 ;  /* 0x000000f604005986 */ /* 0x0103e2000c101904 */
[----:B------:R-:W-:Y:S02]  /*21650*/  ISETP.LT.AND P5, PT, R241, c[0x0][0x178], !P3 ;  /* 0x00005e00f1007a0c */ /* 0x000fe40005fa1270 */
[----:B--2---:R-:W-:Y:S02]  /*21660*/  ISETP.GE.AND P4, PT, R98, c[0x0][0x17c], PT ;  /* 0x00005f0062007a0c */ /* 0x004fe40003f86270 */
[----:B------:R-:W2:Y:S01]  /*21670*/  LDL.LU R98, [R1+0x8f4] ;  /* 0x0008f40001627983 */ /* 0x000ea20000300800 */
[----:B-1----:R-:W-:-:S05]  /*21680*/  IMAD.WIDE R4, R0, 0x4, R10 ;  /* 0x0000000400047825 */ /* 0x002fca00078e020a */
[----:B------:R1:W-:Y:S01]  /*21690*/  @P0 STG.E [R4.64], R18 ;  /* 0x0000001204000986 */ /* 0x0003e2000c101904 */
[----:B------:R-:W-:-:S03]  /*216a0*/  ISETP.GE.AND P0, PT, R97, c[0x0][0x17c], PT ;  /* 0x00005f0061007a0c */ /* 0x000fc60003f06270 */
[----:B------:R-:W4:Y:S01]  /*216b0*/  LDL.LU R97, [R1+0x8e4] ;  /* 0x0008e40001617983 */ /* 0x000f220000300800 */
[----:B-1----:R-:W-:-:S03]  /*216c0*/  IMAD.WIDE R4, R3, 0x4, R8 ;  /* 0x0000000403047825 */ /* 0x002fc600078e0208 */
[----:B------:R-:W-:Y:S04]  /*216d0*/  @P6 STG.E [R6.64], R247 ;  /* 0x000000f706006986 */ /* 0x000fe8000c101904 */
[----:B------:R-:W-:Y:S01]  /*216e0*/  @P2 STG.E [R16.64], R19 ;  /* 0x0000001310002986 */ /* 0x000fe2000c101904 */
[----:B------:R-:W-:-:S03]  /*216f0*/  ISETP.GE.AND P2, PT, R96, c[0x0][0x17c], PT ;  /* 0x00005f0060007a0c */ /* 0x000fc60003f46270 */
[----:B------:R-:W2:Y:S04]  /*21700*/  LDL.LU R96, [R1+0x900] ;  /* 0x0009000001607983 */ /* 0x000ea80000300800 */
[----:B------:R1:W-:Y:S04]  /*21710*/  @P5 STG.E [R4.64], R88 ;  /* 0x0000005804005986 */ /* 0x0003e8000c101904 */
[----:B-1----:R-:W2:Y:S04]  /*21720*/  LDL.LU R88, [R1+0x90c] ;  /* 0x00090c0001587983 */ /* 0x002ea80000300800 */
[----:B------:R-:W2:Y:S01]  /*21730*/  LDL.LU R18, [R1+0x910] ;  /* 0x0009100001127983 */ /* 0x000ea20000300800 */
[----:B------:R-:W-:-:S02]  /*21740*/  ISETP.LT.AND P3, PT, R240, c[0x0][0x178], !P3 ;  /* 0x00005e00f0007a0c */ /* 0x000fc40005f61270 */
[----:B------:R-:W-:Y:S01]  /*21750*/  ISETP.LT.AND P6, PT, R241, c[0x0][0x178], !P1 ;  /* 0x00005e00f1007a0c */ /* 0x000fe20004fc1270 */
[C---:B------:R-:W-:Y:S01]  /*21760*/  IMAD.WIDE R6, R3.reuse, 0x4, R10 ;  /* 0x0000000403067825 */ /* 0x040fe200078e020a */
[----:B------:R-:W-:Y:S01]  /*21770*/  ISETP.LT.AND P1, PT, R240, c[0x0][0x178], !P1 ;  /* 0x00005e00f0007a0c */ /* 0x000fe20004f21270 */
[----:B------:R-:W4:Y:S01]  /*21780*/  LDL.LU R19, [R1+0x91c] ;  /* 0x00091c0001137983 */ /* 0x000f220000300800 */
[----:B------:R-:W-:Y:S02]  /*21790*/  IADD3 R3, R3, c[0x0][0x198], RZ ;  /* 0x0000660003037a10 */ /* 0x000fe40007ffe0ff */
[----:B------:R-:W-:-:S03]  /*217a0*/  ISETP.LT.AND P5, PT, R241, c[0x0][0x178], !P4 ;  /* 0x00005e00f1007a0c */ /* 0x000fc600067a1270 */
[C---:B------:R-:W-:Y:S02]  /*217b0*/  IMAD.WIDE R4, R3.reuse, 0x4, R8 ;  /* 0x0000000403047825 */ /* 0x040fe400078e0208 */
[----:B------:R1:W-:Y:S01]  /*217c0*/  @P3 STG.E [R6.64], R132 ;  /* 0x0000008406003986 */ /* 0x0003e2000c101904 */
[----:B------:R-:W-:Y:S02]  /*217d0*/  IADD3 R0, R3, c[0x0][0x198], RZ ;  /* 0x0000660003007a10 */ /* 0x000fe40007ffe0ff */
[----:B------:R-:W-:Y:S01]  /*217e0*/  ISETP.LT.AND P4, PT, R240, c[0x0][0x178], !P4 ;  /* 0x00005e00f0007a0c */ /* 0x000fe20006781270 */
[----:B------:R3:W-:Y:S01]  /*217f0*/  @P6 STG.E [R4.64], R89 ;  /* 0x0000005904006986 */ /* 0x0007e2000c101904 */
[----:B------:R-:W-:Y:S01]  /*21800*/  ISETP.LT.AND P6, PT, R241, c[0x0][0x178], !P0 ;  /* 0x00005e00f1007a0c */ /* 0x000fe200047c1270 */
[----:B-1----:R-:W-:-:S04]  /*21810*/  IMAD.WIDE R6, R3, 0x4, R10 ;  /* 0x0000000403067825 */ /* 0x002fc800078e020a */
[----:B---3--:R-:W-:Y:S01]  /*21820*/  IMAD.WIDE R4, R0, 0x4, R8 ;  /* 0x0000000400047825 */ /* 0x008fe200078e0208 */
[----:B------:R1:W-:Y:S01]  /*21830*/  @P1 STG.E [R6.64], R133 ;  /* 0x0000008506001986 */ /* 0x0003e2000c101904 */
[----:B------:R-:W-:-:S03]  /*21840*/  ISETP.LT.AND P0, PT, R240, c[0x0][0x178], !P0 ;  /* 0x00005e00f0007a0c */ /* 0x000fc60004701270 */
[----:B------:R3:W-:Y:S01]  /*21850*/  @P5 STG.E [R4.64], R84 ;  /* 0x0000005404005986 */ /* 0x0007e2000c101904 */
[----:B------:R-:W-:Y:S01]  /*21860*/  ISETP.LT.AND P5, PT, R241, c[0x0][0x178], !P2 ;  /* 0x00005e00f1007a0c */ /* 0x000fe200057a1270 */
[C---:B-1----:R-:W-:Y:S01]  /*21870*/  IMAD.WIDE R6, R0.reuse, 0x4, R10 ;  /* 0x0000000400067825 */ /* 0x042fe200078e020a */
[----:B------:R-:W-:Y:S02]  /*21880*/  IADD3 R0, R0, c[0x0][0x198], RZ ;  /* 0x0000660000007a10 */ /* 0x000fe40007ffe0ff */
[----:B------:R-:W-:Y:S01]  /*21890*/  ISETP.GE.AND P3, PT, R99, c[0x0][0x17c], PT ;  /* 0x00005f0063007a0c */ /* 0x000fe20003f66270 */
[----:B---3--:R-:W3:Y:S02]  /*218a0*/  LDL.LU R84, [R1+0x918] ;  /* 0x0009180001547983 */ /* 0x008ee40000300800 */
[C---:B------:R-:W-:Y:S01]  /*218b0*/  IMAD.WIDE R4, R0.reuse, 0x4, R8 ;  /* 0x0000000400047825 */ /* 0x040fe200078e0208 */
[----:B------:R-:W-:Y:S01]  /*218c0*/  IADD3 R3, R0, c[0x0][0x198], RZ ;  /* 0x0000660000037a10 */ /* 0x000fe20007ffe0ff */
[----:B------:R1:W-:Y:S01]  /*218d0*/  @P4 STG.E [R6.64], R128 ;  /* 0x0000008006004986 */ /* 0x0003e2000c101904 */
[----:B------:R-:W-:-:S03]  /*218e0*/  ISETP.LT.AND P2, PT, R240, c[0x0][0x178], !P2 ;  /* 0x00005e00f0007a0c */ /* 0x000fc60005741270 */
[----:B------:R1:W-:Y:S01]  /*218f0*/  @P6 STG.E [R4.64], R85 ;  /* 0x0000005504006986 */ /* 0x0003e2000c101904 */
[----:B------:R-:W-:Y:S01]  /*21900*/  ISETP.LT.AND P6, PT, R241, c[0x0][0x178], !P3 ;  /* 0x00005e00f1007a0c */ /* 0x000fe20005fc1270 */
[----:B------:R-:W-:Y:S01]  /*21910*/  IMAD.WIDE R16, R3, 0x4, R10 ;  /* 0x0000000403107825 */ /* 0x000fe200078e020a */
[----:B------:R-:W-:-:S03]  /*21920*/  ISETP.LT.AND P3, PT, R240, c[0x0][0x178], !P3 ;  /* 0x00005e00f0007a0c */ /* 0x000fc60005f61270 */
[C---:B-1----:R-:W-:Y:S01]  /*21930*/  IMAD.WIDE R6, R3.reuse, 0x4, R8 ;  /* 0x0000000403067825 */ /* 0x042fe200078e0208 */
[----:B------:R-:W-:-:S03]  /*21940*/  IADD3 R3, R3, c[0x0][0x198], RZ ;  /* 0x0000660003037a10 */ /* 0x000fc60007ffe0ff */
[----:B------:R-:W-:-:S05]  /*21950*/  IMAD.WIDE R4, R0, 0x4, R10 ;  /* 0x0000000400047825 */ /* 0x000fca00078e020a */
[----:B------:R1:W-:Y:S04]  /*21960*/  @P0 STG.E [R4.64], R129 ;  /* 0x0000008104000986 */ /* 0x0003e8000c101904 */
[----:B------:R1:W-:Y:S04]  /*21970*/  @P5 STG.E [R6.64], R24 ;  /* 0x0000001806005986 */ /* 0x0003e8000c101904 */
[----:B------:R-:W-:Y:S01]  /*21980*/  @P2 STG.E [R16.64], R100 ;  /* 0x0000006410002986 */ /* 0x000fe2000c101904 */
[----:B-1----:R-:W-:-:S04]  /*21990*/  IMAD.WIDE R4, R3, 0x4, R8 ;  /* 0x0000000403047825 */ /* 0x002fc800078e0208 */
[----:B------:R-:W-:Y:S01]  /*219a0*/  IMAD.WIDE R6, R3, 0x4, R10 ;  /* 0x0000000403067825 */ /* 0x000fe200078e020a */
[----:B------:R1:W-:Y:S04]  /*219b0*/  @P6 STG.E [R4.64], R25 ;  /* 0x0000001904006986 */ /* 0x0003e8000c101904 */
[----:B------:R1:W-:Y:S04]  /*219c0*/  @P3 STG.E [R6.64], R101 ;  /* 0x0000006506003986 */ /* 0x0003e8000c101904 */
[----:B------:R-:W3:Y:S01]  /*219d0*/  LDL.LU R24, [R1+0x92c] ;  /* 0x00092c0001187983 */ /* 0x000ee20000300800 */
[----:B--2---:R-:W-:-:S03]  /*219e0*/  ISETP.GE.AND P3, PT, R18, c[0x0][0x17c], PT ;  /* 0x00005f0012007a0c */ /* 0x004fc60003f66270 */
[----:B------:R-:W2:Y:S01]  /*219f0*/  LDL.LU R18, [R1+0x930] ;  /* 0x0009300001127983 */ /* 0x000ea20000300800 */
[----:B------:R-:W-:-:S04]  /*21a00*/  ISETP.GE.AND P1, PT, R98, c[0x0][0x17c], PT ;  /* 0x00005f0062007a0c */ /* 0x000fc80003f26270 */
[----:B------:R-:W-:Y:S02]  /*21a10*/  ISETP.LT.AND P5, PT, R241, c[0x0][0x178], !P1 ;  /* 0x00005e00f1007a0c */ /* 0x000fe40004fa1270 */
[----:B------:R-:W-:Y:S02]  /*21a20*/  ISETP.LT.AND P1, PT, R240, c[0x0][0x178], !P1 ;  /* 0x00005e00f0007a0c */ /* 0x000fe40004f21270 */
[----:B----4-:R-:W-:Y:S02]  /*21a30*/  ISETP.GE.AND P4, PT, R97, c[0x0][0x17c], PT ;  /* 0x00005f0061007a0c */ /* 0x010fe40003f86270 */
[----:B------:R-:W-:Y:S02]  /*21a40*/  IADD3 R3, R3, c[0x0][0x198], RZ ;  /* 0x0000660003037a10 */ /* 0x000fe40007ffe0ff */
[----:B------:R-:W-:-:S03]  /*21a50*/  ISETP.LT.AND P6, PT, R241, c[0x0][0x178], !P4 ;  /* 0x00005e00f1007a0c */ /* 0x000fc600067c1270 */
[C---:B-1----:R-:W-:Y:S01]  /*21a60*/  IMAD.WIDE R4, R3.reuse, 0x4, R8 ;  /* 0x0000000403047825 */ /* 0x042fe200078e0208 */
[----:B------:R-:W-:Y:S02]  /*21a70*/  ISETP.GE.AND P0, PT, R96, c[0x0][0x17c], PT ;  /* 0x00005f0060007a0c */ /* 0x000fe40003f06270 */
[C---:B------:R-:W-:Y:S01]  /*21a80*/  IADD3 R0, R3.reuse, c[0x0][0x198], RZ ;  /* 0x0000660003007a10 */ /* 0x040fe20007ffe0ff */
[----:B------:R-:W-:Y:S01]  /*21a90*/  IMAD.WIDE R6, R3, 0x4, R10 ;  /* 0x0000000403067825 */ /* 0x000fe200078e020a */
[----:B------:R-:W-:Y:S01]  /*21aa0*/  ISETP.LT.AND P4, PT, R240, c[0x0][0x178], !P4 ;  /* 0x00005e00f0007a0c */ /* 0x000fe20006781270 */
[----:B------:R1:W-:Y:S01]  /*21ab0*/  @P5 STG.E [R4.64], R20 ;  /* 0x0000001404005986 */ /* 0x0003e2000c101904 */
[----:B------:R-:W-:-:S03]  /*21ac0*/  ISETP.LT.AND P5, PT, R241, c[0x0][0x178], !P0 ;  /* 0x00005e00f1007a0c */ /* 0x000fc600047a1270 */
[----:B------:R4:W-:Y:S01]  /*21ad0*/  @P1 STG.E [R6.64], R92 ;  /* 0x0000005c06001986 */ /* 0x0009e2000c101904 */
[----:B------:R-:W-:Y:S02]  /*21ae0*/  ISETP.GE.AND P2, PT, R88, c[0x0][0x17c], PT ;  /* 0x00005f0058007a0c */ /* 0x000fe40003f46270 */
[----:B------:R-:W-:Y:S02]  /*21af0*/  ISETP.GE.AND P1, PT, R19, c[0x0][0x17c], PT ;  /* 0x00005f0013007a0c */ /* 0x000fe40003f26270 */
[----:B------:R-:W3:Y:S01]  /*21b00*/  LDL.LU R19, [R1+0x8d8] ;  /* 0x0008d80001137983 */ /* 0x000ee20000300800 */
[----:B-1----:R-:W-:-:S04]  /*21b10*/  IMAD.WIDE R4, R0, 0x4, R8 ;  /* 0x0000000400047825 */ /* 0x002fc800078e0208 */
[C---:B----4-:R-:W-:Y:S01]  /*21b20*/  IMAD.WIDE R6, R0.reuse, 0x4, R10 ;  /* 0x0000000400067825 */ /* 0x050fe200078e020a */
[----:B------:R-:W-:Y:S01]  /*21b30*/  IADD3 R0, R0, c[0x0][0x198], RZ ;  /* 0x0000660000007a10 */ /* 0x000fe20007ffe0ff */
[----:B------:R1:W-:Y:S01]  /*21b40*/  @P6 STG.E [R4.64], R21 ;  /* 0x0000001504006986 */ /* 0x0003e2000c101904 */
[C---:B------:R-:W-:Y:S02]  /*21b50*/  ISETP.LT.AND P0, PT, R240.reuse, c[0x0][0x178], !P0 ;  /* 0x00005e00f0007a0c */ /* 0x040fe40004701270 */
[----:B------:R-:W-:Y:S02]  /*21b60*/  ISETP.LT.AND P6, PT, R241, c[0x0][0x178], !P2 ;  /* 0x00005e00f1007a0c */ /* 0x000fe400057c1270 */
[----:B------:R-:W-:Y:S02]  /*21b70*/  ISETP.LT.AND P2, PT, R240, c[0x0][0x178], !P2 ;  /* 0x00005e00f0007a0c */ /* 0x000fe40005741270 */
[C---:B------:R-:W-:Y:S01]  /*21b80*/  IADD3 R3, R0.reuse, c[0x0][0x198], RZ ;  /* 0x0000660000037a10 */ /* 0x040fe20007ffe0ff */
[----:B------:R4:W-:Y:S01]  /*21b90*/  @P4 STG.E [R6.64], R93 ;  /* 0x0000005d06004986 */ /* 0x0009e2000c101904 */
[----:B-1----:R-:W-:-:S03]  /*21ba0*/  IMAD.WIDE R4, R0, 0x4, R8 ;  /* 0x0000000400047825 */ /* 0x002fc600078e0208 */
[----:B------:R-:W3:Y:S04]  /*21bb0*/  LDL.LU R21, [R1+0x944] ;  /* 0x0009440001157983 */ /* 0x000ee80000300800 */
[----:B------:R1:W-:Y:S01]  /*21bc0*/  @P5 STG.E [R4.64], R90 ;  /* 0x0000005a04005986 */ /* 0x0003e2000c101904 */
[----:B------:R-:W-:-:S03]  /*21bd0*/  IMAD.WIDE R16, R3, 0x4, R10 ;  /* 0x0000000403107825 */ /* 0x000fc600078e020a */
[----:B------:R-:W3:Y:S01]  /*21be0*/  LDL.LU R20, [R1+0x940] ;  /* 0x0009400001147983 */ /* 0x000ee20000300800 */
[----:B----4-:R-:W-:-:S04]  /*21bf0*/  IMAD.WIDE R6, R3, 0x4, R8 ;  /* 0x0000000403067825 */ /* 0x010fc800078e0208 */
[----:B-1----:R-:W-:-:S05]  /*21c00*/  IMAD.WIDE R4, R0, 0x4, R10 ;  /* 0x0000000400047825 */ /* 0x002fca00078e020a */
[----:B------:R1:W-:Y:S04]  /*21c10*/  @P0 STG.E [R4.64], R134 ;  /* 0x0000008604000986 */ /* 0x0003e8000c101904 */
[----:B------:R4:W-:Y:S04]  /*21c20*/  @P6 STG.E [R6.64], R91 ;  /* 0x0000005b06006986 */ /* 0x0009e8000c101904 */
[----:B------:R-:W-:Y:S01]  /*21c30*/  @P2 STG.E [R16.64], R135 ;  /* 0x0000008710002986 */ /* 0x000fe2000c101904 */
[----:B--2---:R-:W-:-:S03]  /*21c40*/  ISETP.GE.AND P2, PT, R18, c[0x0][0x17c], PT ;  /* 0x00005f0012007a0c */ /* 0x004fc60003f46270 */
[----:B------:R-:W2:Y:S01]  /*21c50*/  LDL.LU R18, [R1+0x950] ;  /* 0x0009500001127983 */ /* 0x000ea20000300800 */
[----:B------:R-:W-:Y:S02]  /*21c60*/  ISETP.LT.AND P5, PT, R241, c[0x0][0x178], !P3 ;  /* 0x00005e00f1007a0c */ /* 0x000fe40005fa1270 */
[C---:B------:R-:W-:Y:S02]  /*21c70*/  ISETP.LT.AND P3, PT, R240.reuse, c[0x0][0x178], !P3 ;  /* 0x00005e00f0007a0c */ /* 0x040fe40005f61270 */
[----:B------:R-:W-:Y:S02]  /*21c80*/  IADD3 R3, R3, c[0x0][0x198], RZ ;  /* 0x0000660003037a10 */ /* 0x000fe40007ffe0ff */
[----:B------:R-:W-:Y:S02]  /*21c90*/  ISETP.LT.AND P6, PT, R241, c[0x0][0x178], !P1 ;  /* 0x00005e00f1007a0c */ /* 0x000fe40004fc1270 */
[----:B------:R-:W-:Y:S01]  /*21ca0*/  ISETP.LT.AND P1, PT, R240, c[0x0][0x178], !P1 ;  /* 0x00005e00f0007a0c */ /* 0x000fe20004f21270 */
[----:B-1----:R-:W-:Y:S01]  /*21cb0*/  IMAD.WIDE R4, R3, 0x4, R8 ;  /* 0x0000000403047825 */ /* 0x002fe200078e0208 */
[----:B---3--:R-:W-:-:S03]  /*21cc0*/  ISETP.GE.AND P4, PT, R84, c[0x0][0x17c], PT ;  /* 0x00005f0054007a0c */ /* 0x008fc60003f86270 */
[C---:B----4-:R-:W-:Y:S01]  /*21cd0*/  IMAD.WIDE R6, R3.reuse, 0x4, R10 ;  /* 0x0000000403067825 */ /* 0x050fe200078e020a */
[----:B------:R-:W-:Y:S01]  /*21ce0*/  IADD3 R3, R3, c[0x0][0x198], RZ ;  /* 0x0000660003037a10 */ /* 0x000fe20007ffe0ff */
[----:B------:R1:W-:Y:S01]  /*21cf0*/  @P5 STG.E [R4.64], R86 ;  /* 0x0000005604005986 */ /* 0x0003e2000c101904 */
[----:B------:R-:W-:Y:S02]  /*21d00*/  ISETP.LT.AND P5, PT, R241, c[0x0][0x178], !P4 ;  /* 0x00005e00f1007a0c */ /* 0x000fe400067a1270 */
[----:B------:R-:W-:Y:S01]  /*21d10*/  ISETP.GE.AND P0, PT, R24, c[0x0][0x17c], PT ;  /* 0x00005f0018007a0c */ /* 0x000fe20003f06270 */
[----:B------:R3:W-:Y:S01]  /*21d20*/  @P3 STG.E [R6.64], R130 ;  /* 0x0000008206003986 */ /* 0x0007e2000c101904 */
[C---:B------:R-:W-:Y:S02]  /*21d30*/  IADD3 R0, R3.reuse, c[0x0][0x198], RZ ;  /* 0x0000660003007a10 */ /* 0x040fe40007ffe0ff */
[----:B------:R-:W-:Y:S01]  /*21d40*/  ISETP.LT.AND P4, PT, R240, c[0x0][0x178], !P4 ;  /* 0x00005e00f0007a0c */ /* 0x000fe20006781270 */
[----:B-1----:R-:W-:-:S04]  /*21d50*/  IMAD.WIDE R4, R3, 0x4, R8 ;  /* 0x0000000403047825 */ /* 0x002fc800078e0208 */
[----:B---3--:R-:W-:Y:S01]  /*21d60*/  IMAD.WIDE R6, R3, 0x4, R10 ;  /* 0x0000000403067825 */ /* 0x008fe200078e020a */
[----:B------:R1:W-:Y:S01]  /*21d70*/  @P6 STG.E [R4.64], R87 ;  /* 0x0000005704006986 */ /* 0x0003e2000c101904 */
[----:B------:R-:W-:Y:S02]  /*21d80*/  ISETP.LT.AND P6, PT, R241, c[0x0][0x178], !P0 ;  /* 0x00005e00f1007a0c */ /* 0x000fe400047c1270 */
[----:B------:R-:W-:Y:S01]  /*21d90*/  ISETP.GE.AND P3, PT, R19, c[0x0][0x17c], PT ;  /* 0x00005f0013007a0c */ /* 0x000fe20003f66270 */
[----:B------:R3:W-:Y:S04]  /*21da0*/  @P1 STG.E [R6.64], R131 ;  /* 0x0000008306001986 */ /* 0x0007e8000c101904 */
[----:B------:R-:W4:Y:S01]  /*21db0*/  LDL.LU R19, [R1+0x95c] ;  /* 0x00095c0001137983 */ /* 0x000f220000300800 */
[----:B-1----:R-:W-:-:S04]  /*21dc0*/  IMAD.WIDE R4, R0, 0x4, R8 ;  /* 0x0000000400047825 */ /* 0x002fc800078e0208 */
[C---:B---3--:R-:W-:Y:S01]  /*21dd0*/  IMAD.WIDE R6, R0.reuse, 0x4, R10 ;  /* 0x0000000400067825 */ /* 0x048fe200078e020a */
[----:B------:R-:W-:Y:S01]  /*21de0*/  IADD3 R0, R0, c[0x0][0x198], RZ ;  /* 0x0000660000007a10 */ /* 0x000fe20007ffe0ff */
[----:B------:R1:W-:Y:S01]  /*21df0*/  @P5 STG.E [R4.64], R26 ;  /* 0x0000001a04005986 */ /* 0x0003e2000c101904 */
[----:B------:R-:W-:-:S03]  /*21e00*/  ISETP.LT.AND P0, PT, R240, c[0x0][0x178], !P0 ;  /* 0x00005e00f0007a0c */ /* 0x000fc60004701270 */
[----:B------:R-:W-:Y:S01]  /*21e10*/  @P4 STG.E [R6.64], R102 ;  /* 0x0000006606004986 */ /* 0x000fe2000c101904 */
[----:B-1----:R-:W-:-:S05]  /*21e20*/  IMAD.WIDE R4, R0, 0x4, R8 ;  /* 0x0000000400047825 */ /* 0x002fca00078e0208 */
[----:B------:R1:W-:Y:S01]  /*21e30*/  @P6 STG.E [R4.64], R27 ;  /* 0x0000001b04006986 */ /* 0x0003e2000c101904 */
[----:B------:R-:W-:Y:S02]  /*21e40*/  ISETP.GE.AND P1, PT, R21, c[0x0][0x17c], PT ;  /* 0x00005f0015007a0c */ /* 0x000fe40003f26270 */
[----:B------:R-:W-:Y:S01]  /*21e50*/  ISETP.GE.AND P4, PT, R20, c[0x0][0x17c], PT ;  /* 0x00005f0014007a0c */ /* 0x000fe20003f86270 */
[----:B------:R-:W3:Y:S04]  /*21e60*/  LDL.LU R21, [R1+0x960] ;  /* 0x0009600001157983 */ /* 0x000ee80000300800 */
[----:B------:R-:W3:Y:S01]  /*21e70*/  LDL.LU R20, [R1+0x96c] ;  /* 0x00096c0001147983 */ /* 0x000ee20000300800 */
[----:B-1----:R-:W-:-:S05]  /*21e80*/  IMAD.WIDE R4, R0, 0x4, R10 ;  /* 0x0000000400047825 */ /* 0x002fca00078e020a */
[----:B------:R1:W-:Y:S01]  /*21e90*/  @P0 STG.E [R4.64], R103 ;  /* 0x0000006704000986 */ /* 0x0003e2000c101904 */
[----:B--2---:R-:W-:-:S03]  /*21ea0*/  ISETP.GE.AND P0, PT, R18, c[0x0][0x17c], PT ;  /* 0x00005f0012007a0c */ /* 0x004fc60003f06270 */
[----:B------:R-:W2:Y:S01]  /*21eb0*/  LDL.LU R18, [R1+0x968] ;  /* 0x0009680001127983 */ /* 0x000ea20000300800 */
[C---:B------:R-:W-:Y:S02]  /*21ec0*/  ISETP.LT.AND P5, PT, R241.reuse, c[0x0][0x178], !P2 ;  /* 0x00005e00f1007a0c */ /* 0x040fe400057a1270 */
[----:B------:R-:W-:Y:S02]  /*21ed0*/  ISETP.LT.AND P2, PT, R240, c[0x0][0x178], !P2 ;  /* 0x00005e00f0007a0c */ /* 0x000fe40005741270 */
[----:B------:R-:W-:Y:S02]  /*21ee0*/  IADD3 R3, R0, c[0x0][0x198], RZ ;  /* 0x0000660000037a10 */ /* 0x000fe40007ffe0ff */
[----:B------:R-:W-:Y:S02]  /*21ef0*/  ISETP.LT.AND P6, PT, R241, c[0x0][0x178], !P3 ;  /* 0x00005e00f1007a0c */ /* 0x000fe40005fc1270 */
[----:B------:R-:W-:Y:S01]  /*21f00*/  ISETP.LT.AND P3, PT, R240, c[0x0][0x178], !P3 ;  /* 0x00005e00f0007a0c */ /* 0x000fe20005f61270 */
[----:B------:R-:W-:-:S04]  /*21f10*/  IMAD.WIDE R6, R3, 0x4, R8 ;  /* 0x0000000403067825 */ /* 0x000fc800078e0208 */
[C---:B------:R-:W-:Y:S01]  /*21f20*/  IMAD.WIDE R16, R3.reuse, 0x4, R10 ;  /* 0x0000000403107825 */ /* 0x040fe200078e020a */
[----:B------:R-:W-:Y:S01]  /*21f30*/  IADD3 R3, R3, c[0x0][0x198], RZ ;  /* 0x0000660003037a10 */ /* 0x000fe20007ffe0ff */
[----:B------:R1:W-:Y:S01]  /*21f40*/  @P5 STG.E [R6.64], R22 ;  /* 0x0000001606005986 */ /* 0x0003e2000c101904 */
[----:B------:R-:W-:Y:S02]  /*21f50*/  ISETP.LT.AND P5, PT, R241, c[0x0][0x178], !P1 ;  /* 0x00005e00f1007a0c */ /* 0x000fe40004fa1270 */
[----:B------:R-:W-:Y:S01]  /*21f60*/  ISETP.LT.AND P1, PT, R240, c[0x0][0x178], !P1 ;  /* 0x00005e00f0007a0c */ /* 0x000fe20004f21270 */
[C---:B-1----:R-:W-:Y:S01]  /*21f70*/  IMAD.WIDE R4, R3.reuse, 0x4, R8 ;  /* 0x0000000403047825 */ /* 0x042fe200078e0208 */
[----:B------:R-:W-:Y:S04]  /*21f80*/  @P2 STG.E [R16.64], R94 ;  /* 0x0000005e10002986 */ /* 0x000fe8000c101904 */
[----:B------:R1:W-:Y:S01]  /*21f90*/  @P6 STG.E [R4.64], R23 ;  /* 0x0000001704006986 */ /* 0x0003e2000c101904 */
[C---:B------:R-:W-:Y:S01]  /*21fa0*/  IMAD.WIDE R6, R3.reuse, 0x4, R10 ;  /* 0x0000000403067825 */ /* 0x040fe200078e020a */
[----:B------:R-:W-:-:S02]  /*21fb0*/  IADD3 R3, R3, c[0x0][0x198], RZ ;  /* 0x0000660003037a10 */ /* 0x000fc40007ffe0ff */
[----:B------:R-:W-:Y:S02]  /*21fc0*/  ISETP.LT.AND P6, PT, R241, c[0x0][0x178], !P4 ;  /* 0x00005e00f1007a0c */ /* 0x000fe400067c1270 */
[----:B------:R-:W-:Y:S02]  /*21fd0*/  ISETP.LT.AND P4, PT, R240, c[0x0][0x178], !P4 ;  /* 0x00005e00f0007a0c */ /* 0x000fe40006781270 */
[----:B----4-:R-:W-:Y:S02]  /*21fe0*/  ISETP.GE.AND P2, PT, R19, c[0x0][0x17c], PT ;  /* 0x00005f0013007a0c */ /* 0x010fe40003f46270 */
[----:B------:R-:W4:Y:S01]  /*21ff0*/  LDL.LU R19, [R1+0x8cc] ;  /* 0x0008cc0001137983 */ /* 0x000f220000300800 */
[C---:B-1----:R-:W-:Y:S01]  /*22000*/  IMAD.WIDE R4, R3.reuse, 0x4, R8 ;  /* 0x0000000403047825 */ /* 0x042fe200078e0208 */
[C---:B------:R-:W-:Y:S02]  /*22010*/  IADD3 R0, R3.reuse, c[0x0][0x198], RZ ;  /* 0x0000660003007a10 */ /* 0x040fe40007ffe0ff */
[----:B------:R1:W-:Y:S04]  /*22020*/  @P3 STG.E [R6.64], R95 ;  /* 0x0000005f06003986 */ /* 0x0003e8000c101904 */
[----:B------:R1:W-:Y:S02]  /*22030*/  @P5 STG.E [R4.64], R144 ;  /* 0x0000009004005986 */ /* 0x0003e4000c101904 */
[----:B-1----:R-:W-:-:S04]  /*22040*/  IMAD.WIDE R6, R3, 0x4, R10 ;  /* 0x0000000403067825 */ /* 0x002fc800078e020a */
[----:B------:R-:W-:Y:S01]  /*22050*/  IMAD.WIDE R4, R0, 0x4, R8 ;  /* 0x0000000400047825 */ /* 0x000fe200078e0208 */
[----:B------:R1:W-:Y:S04]  /*22060*/  @P1 STG.E [R6.64], R152 ;  /* 0x0000009806001986 */ /* 0x0003e8000c101904 */
[----:B------:R2:W-:Y:S01]  /*22070*/  @P6 STG.E [R4.64], R145 ;  /* 0x0000009104006986 */ /* 0x0005e2000c101904 */
[----:B---3--:R-:W-:-:S03]  /*22080*/  ISETP.GE.AND P3, PT, R21, c[0x0][0x17c], PT ;  /* 0x00005f0015007a0c */ /* 0x008fc60003f66270 */
[----:B------:R-:W3:Y:S01]  /*22090*/  LDL.LU R21, [R1+0x980] ;  /* 0x0009800001157983 */ /* 0x000ee20000300800 */
[----:B-1----:R-:W-:Y:S01]  /*220a0*/  IMAD.WIDE R6, R0, 0x4, R10 ;  /* 0x0000000400067825 */ /* 0x002fe200078e020a */
[----:B------:R-:W-:Y:S02]  /*220b0*/  ISETP.GE.AND P1, PT, R20, c[0x0][0x17c], PT ;  /* 0x00005f0014007a0c */ /* 0x000fe40003f26270 */
[----:B------:R-:W3:Y:S04]  /*220c0*/  LDL.LU R20, [R1+0x988] ;  /* 0x0009880001147983 */ /* 0x000ee80000300800 */
[----:B------:R1:W-:Y:S01]  /*220d0*/  @P4 STG.E [R6.64], R153 ;  /* 0x0000009906004986 */ /* 0x0003e2000c101904 */
[----:B--2---:R-:W-:-:S03]  /*220e0*/  ISETP.GE.AND P4, PT, R18, c[0x0][0x17c], PT ;  /* 0x00005f0012007a0c */ /* 0x004fc60003f86270 */
[----:B------:R-:W2:Y:S01]  /*220f0*/  LDL.LU R18, [R1+0x994] ;  /* 0x0009940001127983 */ /* 0x000ea20000300800 */
[C---:B------:R-:W-:Y:S02]  /*22100*/  ISETP.LT.AND P5, PT, R241.reuse, c[0x0][0x178], !P0 ;  /* 0x00005e00f1007a0c */ /* 0x040fe400047a1270 */
[----:B------:R-:W-:Y:S02]  /*22110*/  IADD3 R0, R0, c[0x0][0x198], RZ ;  /* 0x0000660000007a10 */ /* 0x000fe40007ffe0ff */
[----:B------:R-:W-:Y:S02]  /*22120*/  ISETP.LT.AND P0, PT, R240, c[0x0][0x178], !P0 ;  /* 0x00005e00f0007a0c */ /* 0x000fe40004701270 */
[----:B------:R-:W-:Y:S01]  /*22130*/  ISETP.LT.AND P6, PT, R241, c[0x0][0x178], !P2 ;  /* 0x00005e00f1007a0c */ /* 0x000fe200057c1270 */
[----:B------:R-:W-:Y:S01]  /*22140*/  IMAD.WIDE R4, R0, 0x4, R8 ;  /* 0x0000000400047825 */ /* 0x000fe200078e0208 */
[----:B------:R-:W-:Y:S02]  /*22150*/  ISETP.LT.AND P2, PT, R240, c[0x0][0x178], !P2 ;  /* 0x00005e00f0007a0c */ /* 0x000fe40005741270 */
[----:B------:R-:W-:-:S03]  /*22160*/  IADD3 R3, R0, c[0x0][0x198], RZ ;  /* 0x0000660000037a10 */ /* 0x000fc60007ffe0ff */
[----:B------:R1:W-:Y:S02]  /*22170*/  @P5 STG.E [R4.64], R140 ;  /* 0x0000008c04005986 */ /* 0x0003e4000c101904 */
[----:B-1----:R-:W-:Y:S01]  /*22180*/  IMAD.WIDE R6, R3, 0x4, R8 ;  /* 0x0000000403067825 */ /* 0x002fe200078e0208 */
[----:B------:R-:W-:-:S03]  /*22190*/  ISETP.LT.AND P5, PT, R241, c[0x0][0x178], !P3 ;  /* 0x00005e00f1007a0c */ /* 0x000fc60005fa1270 */
[----:B------:R-:W-:Y:S01]  /*221a0*/  IMAD.WIDE R16, R3, 0x4, R10 ;  /* 0x0000000403107825 */ /* 0x000fe200078e020a */
[----:B------:R-:W-:-:S03]  /*221b0*/  ISETP.LT.AND P3, PT, R240, c[0x0][0x178], !P3 ;  /* 0x00005e00f0007a0c */ /* 0x000fc60005f61270 */
[----:B------:R-:W-:Y:S01]  /*221c0*/  IMAD.WIDE R4, R0, 0x4, R10 ;  /* 0x0000000400047825 */ /* 0x000fe200078e020a */
[----:B------:R-:W-:-:S04]  /*221d0*/  IADD3 R3, R3, c[0x0][0x198], RZ ;  /* 0x0000660003037a10 */ /* 0x000fc80007ffe0ff */
[----:B------:R1:W-:Y:S04]  /*221e0*/  @P0 STG.E [R4.64], R148 ;  /* 0x0000009404000986 */ /* 0x0003e8000c101904 */
[----:B------:R-:W-:Y:S01]  /*221f0*/  @P6 STG.E [R6.64], R141 ;  /* 0x0000008d06006986 */ /* 0x000fe2000c101904 */
[----:B----4-:R-:W-:-:S03]  /*22200*/  ISETP.GE.AND P0, PT, R19, c[0x0][0x17c], PT ;  /* 0x00005f0013007a0c */ /* 0x010fc60003f06270 */
[----:B------:R4:W-:Y:S01]  /*22210*/  @P2 STG.E [R16.64], R149 ;  /* 0x0000009510002986 */ /* 0x0009e2000c101904 */
[----:B------:R-:W-:-:S03]  /*22220*/  ISETP.LT.AND P6, PT, R241, c[0x0][0x178], !P1 ;  /* 0x00005e00f1007a0c */ /* 0x000fc60004fc1270 */
[----:B------:R-:W3:Y:S01]  /*22230*/  LDL.LU R19, [R1+0x990] ;  /* 0x0009900001137983 */ /* 0x000ee20000300800 */
[----:B------:R-:W-:Y:S01]  /*22240*/  ISETP.LT.AND P1, PT, R240, c[0x0][0x178], !P1 ;  /* 0x00005e00f0007a0c */ /* 0x000fe20004f21270 */
[C---:B-1----:R-:W-:Y:S02]  /*22250*/  IMAD.WIDE R4, R3.reuse, 0x4, R8 ;  /* 0x0000000403047825 */ /* 0x042fe400078e0208 */
[----:B----4-:R-:W4:Y:S02]  /*22260*/  LDL.LU R17, [R1+0x9a0] ;  /* 0x0009a00001117983 */ /* 0x010f240000300800 */
[C---:B------:R-:W-:Y:S01]  /*22270*/  IMAD.WIDE R6, R3.reuse, 0x4, R10 ;  /* 0x0000000403067825 */ /* 0x040fe200078e020a */
[----:B------:R-:W-:Y:S01]  /*22280*/  IADD3 R3, R3, c[0x0][0x198], RZ ;  /* 0x0000660003037a10 */ /* 0x000fe20007ffe0ff */
[----:B------:R1:W-:Y:S04]  /*22290*/  @P5 STG.E [R4.64], R136 ;  /* 0x0000008804005986 */ /* 0x0003e8000c101904 */
[----:B------:R1:W-:Y:S04]  /*222a0*/  @P3 STG.E [R6.64], R104 ;  /* 0x0000006806003986 */ /* 0x0003e8000c101904 */
[----:B------:R-:W4:Y:S01]  /*222b0*/  LDL.LU R16, [R1+0x9ac] ;  /* 0x0009ac0001107983 */ /* 0x000f220000300800 */
[----:B-1----:R-:W-:-:S04]  /*222c0*/  IMAD.WIDE R4, R3, 0x4, R8 ;  /* 0x0000000403047825 */ /* 0x002fc800078e0208 */
[----:B------:R-:W-:Y:S01]  /*222d0*/  IMAD.WIDE R6, R3, 0x4, R10 ;  /* 0x0000000403067825 */ /* 0x000fe200078e020a */
[----:B------:R1:W-:Y:S04]  /*222e0*/  @P6 STG.E [R4.64], R137 ;  /* 0x0000008904006986 */ /* 0x0003e8000c101904 */
[----:B------:R1:W-:Y:S01]  /*222f0*/  @P1 STG.E [R6.64], R105 ;  /* 0x0000006906001986 */ /* 0x0003e2000c101904 */
[----:B--2---:R-:W-:-:S03]  /*22300*/  ISETP.GE.AND P1, PT, R18, c[0x0][0x17c], PT ;  /* 0x00005f0012007a0c */ /* 0x004fc60003f26270 */
[----:B------:R-:W2:Y:S01]  /*22310*/  LDL.LU R18, [R1+0x99c] ;  /* 0x00099c0001127983 */ /* 0x000ea20000300800 */
[----:B------:R-:W-:Y:S02]  /*22320*/  ISETP.LT.AND P5, PT, R241, c[0x0][0x178], !P4 ;  /* 0x00005e00f1007a0c */ /* 0x000fe400067a1270 */
[----:B------:R-:W-:Y:S02]  /*22330*/  IADD3 R0, R3, c[0x0][0x198], RZ ;  /* 0x0000660003007a10 */ /* 0x000fe40007ffe0ff */
[----:B------:R-:W-:Y:S02]  /*22340*/  ISETP.LT.AND P4, PT, R240, c[0x0][0x178], !P4 ;  /* 0x00005e00f0007a0c */ /* 0x000fe40006781270 */
[----:B------:R-:W-:Y:S01]  /*22350*/  ISETP.LT.AND P6, PT, R241, c[0x0][0x178], !P0 ;  /* 0x00005e00f1007a0c */ /* 0x000fe200047c1270 */
[----:B-1----:R-:W-:-:S04]  /*22360*/  IMAD.WIDE R4, R0, 0x4, R8 ;  /* 0x0000000400047825 */ /* 0x002fc800078e0208 */
[C---:B------:R-:W-:Y:S01]  /*22370*/  IMAD.WIDE R6, R0.reuse, 0x4, R10 ;  /* 0x0000000400067825 */ /* 0x040fe200078e020a */
[----:B------:R-:W-:Y:S01]  /*22380*/  IADD3 R0, R0, c[0x0][0x198], RZ ;  /* 0x0000660000007a10 */ /* 0x000fe20007ffe0ff */
[----:B------:R1:W-:Y:S01]  /*22390*/  @P5 STG.E [R4.64], R12 ;  /* 0x0000000c04005986 */ /* 0x0003e2000c101904 */
[----:B---3--:R-:W-:Y:S02]  /*223a0*/  ISETP.GE.AND P2, PT, R21, c[0x0][0x17c], PT ;  /* 0x00005f0015007a0c */ /* 0x008fe40003f46270 */
[----:B------:R-:W-:Y:S02]  /*223b0*/  ISETP.LT.AND P0, PT, R240, c[0x0][0x178], !P0 ;  /* 0x00005e00f0007a0c */ /* 0x000fe40004701270 */
[----:B------:R-:W-:Y:S01]  /*223c0*/  ISETP.LT.AND P5, PT, R241, c[0x0][0x178], !P2 ;  /* 0x00005e00f1007a0c */ /* 0x000fe200057a1270 */
[----:B------:R3:W-:Y:S01]  /*223d0*/  @P4 STG.E [R6.64], R28 ;  /* 0x0000001c06004986 */ /* 0x0007e2000c101904 */
[C---:B------:R-:W-:Y:S01]  /*223e0*/  IADD3 R3, R0.reuse, c[0x0][0x198], RZ ;  /* 0x0000660000037a10 */ /* 0x040fe20007ffe0ff */
[----:B-1----:R-:W-:Y:S01]  /*223f0*/  IMAD.WIDE R4, R0, 0x4, R8 ;  /* 0x0000000400047825 */ /* 0x002fe200078e0208 */
[----:B------:R-:W-:-:S04]  /*22400*/  ISETP.GE.AND P3, PT, R20, c[0x0][0x17c], PT ;  /* 0x00005f0014007a0c */ /* 0x000fc80003f66270 */
[----:B------:R1:W-:Y:S01]  /*22410*/  @P6 STG.E [R4.64], R13 ;  /* 0x0000000d04006986 */ /* 0x0003e2000c101904 */
[C---:B------:R-:W-:Y:S01]  /*22420*/  ISETP.LT.AND P2, PT, R240.reuse, c[0x0][0x178], !P2 ;  /* 0x00005e00f0007a0c */ /* 0x040fe20005741270 */
[----:B---3--:R-:W-:Y:S01]  /*22430*/  IMAD.WIDE R6, R3, 0x4, R8 ;  /* 0x0000000403067825 */ /* 0x008fe200078e0208 */
[----:B------:R-:W-:Y:S02]  /*22440*/  ISETP.LT.AND P6, PT, R241, c[0x0][0x178], !P3 ;  /* 0x00005e00f1007a0c */ /* 0x000fe40005fc1270 */
[----:B------:R-:W-:Y:S01]  /*22450*/  ISETP.LT.AND P3, PT, R240, c[0x0][0x178], !P3 ;  /* 0x00005e00f0007a0c */ /* 0x000fe20005f61270 */
[--C-:B-1----:R-:W-:Y:S01]  /*22460*/  IMAD.WIDE R4, R0, 0x4, R10.reuse ;  /* 0x0000000400047825 */ /* 0x102fe200078e020a */
[----:B------:R-:W-:Y:S02]  /*22470*/  ISETP.GE.AND P4, PT, R19, c[0x0][0x17c], PT ;  /* 0x00005f0013007a0c */ /* 0x000fe40003f86270 */
[----:B------:R-:W3:Y:S01]  /*22480*/  LDL.LU R19, [R1+0x8c0] ;  /* 0x0008c00001137983 */ /* 0x000ee20000300800 */
[C---:B------:R-:W-:Y:S01]  /*22490*/  IMAD.WIDE R12, R3.reuse, 0x4, R10 ;  /* 0x00000004030c7825 */ /* 0x040fe200078e020a */
[----:B------:R-:W-:-:S02]  /*224a0*/  IADD3 R3, R3, c[0x0][0x198], RZ ;  /* 0x0000660003037a10 */ /* 0x000fc40007ffe0ff */
[----:B------:R1:W-:Y:S01]  /*224b0*/  @P0 STG.E [R4.64], R29 ;  /* 0x0000001d04000986 */ /* 0x0003e2000c101904 */
[----:B----4-:R-:W-:-:S03]  /*224c0*/  ISETP.GE.AND P0, PT, R17, c[0x0][0x17c], PT ;  /* 0x00005f0011007a0c */ /* 0x010fc60003f06270 */
[----:B------:R-:W4:Y:S04]  /*224d0*/  LDL.LU R17, [R1+0x9bc] ;  /* 0x0009bc0001117983 */ /* 0x000f280000300800 */
[----:B------:R1:W-:Y:S01]  /*224e0*/  @P5 STG.E [R6.64], R146 ;  /* 0x0000009206005986 */ /* 0x0003e2000c101904 */
[----:B------:R-:W-:Y:S02]  /*224f0*/  ISETP.LT.AND P5, PT, R241, c[0x0][0x178], !P1 ;  /* 0x00005e00f1007a0c */ /* 0x000fe40004fa1270 */
[----:B------:R-:W-:Y:S01]  /*22500*/  ISETP.LT.AND P1, PT, R240, c[0x0][0x178], !P1 ;  /* 0x00005e00f0007a0c */ /* 0x000fe20004f21270 */
[C---:B-1----:R-:W-:Y:S01]  /*22510*/  IMAD.WIDE R4, R3.reuse, 0x4, R8 ;  /* 0x0000000403047825 */ /* 0x042fe200078e0208 */
[----:B------:R-:W-:Y:S03]  /*22520*/  @P2 STG.E [R12.64], R154 ;  /* 0x0000009a0c002986 */ /* 0x000fe6000c101904 */
[C---:B------:R-:W-:Y:S01]  /*22530*/  IMAD.WIDE R6, R3.reuse, 0x4, R10 ;  /* 0x0000000403067825 */ /* 0x040fe200078e020a */
[----:B------:R-:W-:Y:S01]  /*22540*/  IADD3 R3, R3, c[0x0][0x198], RZ ;  /* 0x0000660003037a10 */ /* 0x000fe20007ffe0ff */
[----:B------:R1:W-:Y:S04]  /*22550*/  @P6 STG.E [R4.64], R147 ;  /* 0x0000009304006986 */ /* 0x0003e8000c101904 */
[----:B------:R1:W-:Y:S01]  /*22560*/  @P3 STG.E [R6.64], R155 ;  /* 0x0000009b06003986 */ /* 0x0003e2000c101904 */
[----:B------:R-:W-:-:S02]  /*22570*/  IADD3 R0, R3, c[0x0][0x198], RZ ;  /* 0x0000660003007a10 */ /* 0x000fc40007ffe0ff */
[----:B------:R-:W-:Y:S02]  /*22580*/  ISETP.GE.AND P2, PT, R16, c[0x0][0x17c], PT ;  /* 0x00005f0010007a0c */ /* 0x000fe40003f46270 */
[----:B------:R-:W3:Y:S01]  /*22590*/  LDL.LU R16, [R1+0x9cc] ;  /* 0x0009cc0001107983 */ /* 0x000ee20000300800 */
[----:B-1----:R-:W-:-:S04]  /*225a0*/  IMAD.WIDE R4, R3, 0x4, R8 ;  /* 0x0000000403047825 */ /* 0x002fc800078e0208 */
[----:B------:R-:W-:Y:S01]  /*225b0*/  IMAD.WIDE R6, R3, 0x4, R10 ;  /* 0x0000000403067825 */ /* 0x000fe200078e020a */
[----:B------:R1:W-:Y:S01]  /*225c0*/  @P5 STG.E [R4.64], R142 ;  /* 0x0000008e04005986 */ /* 0x0003e2000c101904 */
[----:B------:R-:W-:-:S03]  /*225d0*/  IADD3 R3, R0, c[0x0][0x198], RZ ;  /* 0x0000660000037a10 */ /* 0x000fc60007ffe0ff */
[----:B------:R1:W-:Y:S02]  /*225e0*/  @P1 STG.E [R6.64], R150 ;  /* 0x0000009606001986 */ /* 0x0003e4000c101904 */
[----:B-1----:R-:W-:-:S04]  /*225f0*/  IMAD.WIDE R4, R0, 0x4, R8 ;  /* 0x0000000400047825 */ /* 0x002fc800078e0208 */
[----:B------:R-:W-:Y:S01]  /*22600*/  IMAD.WIDE R6, R0, 0x4, R10 ;  /* 0x0000000400067825 */ /* 0x000fe200078e020a */
[----:B--2---:R-:W-:Y:S02]  /*22610*/  ISETP.GE.AND P3, PT, R18, c[0x0][0x17c], PT ;  /* 0x00005f0012007a0c */ /* 0x004fe40003f66270 */
[----:B------:R-:W2:Y:S04]  /*22620*/  LDL.LU R18, [R1+0x9d0] ;  /* 0x0009d00001127983 */ /* 0x000ea80000300800 */
[----:B------:R-:W2:Y:S01]  /*22630*/  LDL.LU R0, [R1+0x9d8] ;  /* 0x0009d80001007983 */ /* 0x000ea20000300800 */
[----:B------:R-:W-:Y:S02]  /*22640*/  ISETP.LT.AND P6, PT, R241, c[0x0][0x178], !P4 ;  /* 0x00005e00f1007a0c */ /* 0x000fe400067c1270 */
[----:B------:R-:W-:-:S02]  /*22650*/  ISETP.LT.AND P4, PT, R240, c[0x0][0x178], !P4 ;  /* 0x00005e00f0007a0c */ /* 0x000fc40006781270 */
[----:B------:R-:W-:Y:S02]  /*22660*/  ISETP.LT.AND P5, PT, R241, c[0x0][0x178], !P0 ;  /* 0x00005e00f1007a0c */ /* 0x000fe400047a1270 */
[----:B------:R-:W-:-:S07]  /*22670*/  ISETP.LT.AND P0, PT, R240, c[0x0][0x178], !P0 ;  /* 0x00005e00f0007a0c */ /* 0x000fce0004701270 */
[----:B------:R1:W-:Y:S01]  /*22680*/  @P6 STG.E [R4.64], R143 ;  /* 0x0000008f04006986 */ /* 0x0003e2000c101904 */
[----:B------:R-:W-:-:S03]  /*22690*/  ISETP.LT.AND P6, PT, R241, c[0x0][0x178], !P2 ;  /* 0x00005e00f1007a0c */ /* 0x000fc600057c1270 */
[----:B------:R-:W-:Y:S01]  /*226a0*/  @P4 STG.E [R6.64], R151 ;  /* 0x0000009706004986 */ /* 0x000fe2000c101904 */
[----:B------:R-:W-:Y:S01]  /*226b0*/  ISETP.LT.AND P2, PT, R240, c[0x0][0x178], !P2 ;  /* 0x00005e00f0007a0c */ /* 0x000fe20005741270 */
[----:B-1----:R-:W-:-:S05]  /*226c0*/  IMAD.WIDE R4, R3, 0x4, R8 ;  /* 0x0000000403047825 */ /* 0x002fca00078e0208 */
[----:B------:R1:W-:Y:S01]  /*226d0*/  @P5 STG.E [R4.64], R138 ;  /* 0x0000008a04005986 */ /* 0x0003e2000c101904 */
[----:B------:R-:W-:Y:S02]  /*226e0*/  ISETP.LT.AND P5, PT, R241, c[0x0][0x178], !P3 ;  /* 0x00005e00f1007a0c */ /* 0x000fe40005fa1270 */
[----:B------:R-:W-:Y:S02]  /*226f0*/  ISETP.LT.AND P3, PT, R240, c[0x0][0x178], !P3 ;  /* 0x00005e00f0007a0c */ /* 0x000fe40005f61270 */
[----:B----4-:R-:W-:Y:S02]  /*22700*/  ISETP.GE.AND P4, PT, R17, c[0x0][0x17c], PT ;  /* 0x00005f0011007a0c */ /* 0x010fe40003f86270 */
[C---:B------:R-:W-:Y:S01]  /*22710*/  IADD3 R17, R3.reuse, c[0x0][0x198], RZ ;  /* 0x0000660003117a10 */ /* 0x040fe20007ffe0ff */
[----:B-1----:R-:W-:-:S04]  /*22720*/  IMAD.WIDE R4, R3, 0x4, R10 ;  /* 0x0000000403047825 */ /* 0x002fc800078e020a */
[----:B------:R-:W-:-:S04]  /*22730*/  IMAD.WIDE R6, R17, 0x4, R8 ;  /* 0x0000000411067825 */ /* 0x000fc800078e0208 */
[C---:B------:R-:W-:Y:S01]  /*22740*/  IMAD.WIDE R12, R17.reuse, 0x4, R10 ;  /* 0x00000004110c7825 */ /* 0x040fe200078e020a */
[----:B------:R-:W-:Y:S01]  /*22750*/  IADD3 R17, R17, c[0x0][0x198], RZ ;  /* 0x0000660011117a10 */ /* 0x000fe20007ffe0ff */
[----:B------:R1:W-:Y:S04]  /*22760*/  @P0 STG.E [R4.64], R106 ;  /* 0x0000006a04000986 */ /* 0x0003e8000c101904 */
[----:B------:R4:W-:Y:S01]  /*22770*/  @P6 STG.E [R6.64], R139 ;  /* 0x0000008b06006986 */ /* 0x0009e2000c101904 */
[----:B---3--:R-:W-:-:S03]  /*22780*/  ISETP.GE.AND P1, PT, R19, c[0x0][0x17c], PT ;  /* 0x00005f0013007a0c */ /* 0x008fc60003f26270 */
[----:B------:R-:W-:Y:S01]  /*22790*/  @P2 STG.E [R12.64], R107 ;  /* 0x0000006b0c002986 */ /* 0x000fe2000c101904 */
[----:B-1----:R-:W-:-:S03]  /*227a0*/  IMAD.WIDE R4, R17, 0x4, R8 ;  /* 0x0000000411047825 */ /* 0x002fc600078e0208 */
[----:B------:R-:W3:Y:S01]  /*227b0*/  LDL.LU R19, [R1+0x9e4] ;  /* 0x0009e40001137983 */ /* 0x000ee20000300800 */
[----:B----4-:R-:W-:Y:S01]  /*227c0*/  IMAD.WIDE R6, R17, 0x4, R10 ;  /* 0x0000000411067825 */ /* 0x010fe200078e020a */
[----:B------:R-:W-:Y:S02]  /*227d0*/  ISETP.GE.AND P0, PT, R16, c[0x0][0x17c], PT ;  /* 0x00005f0010007a0c */ /* 0x000fe40003f06270 */
[----:B------:R1:W-:Y:S04]  /*227e0*/  @P5 STG.E [R4.64], R14 ;  /* 0x0000000e04005986 */ /* 0x0003e8000c101904 */
[----:B------:R-:W4:Y:S04]  /*227f0*/  LDL.LU R16, [R1+0x9e0] ;  /* 0x0009e00001107983 */ /* 0x000f280000300800 */
[----:B------:R1:W-:Y:S01]  /*22800*/  @P3 STG.E [R6.64], R30 ;  /* 0x0000001e06003986 */ /* 0x0003e2000c101904 */
[----:B--2---:R-:W-:-:S03]  /*22810*/  ISETP.GE.AND P2, PT, R18, c[0x0][0x17c], PT ;  /* 0x00005f0012007a0c */ /* 0x004fc60003f46270 */
[----:B------:R-:W2:Y:S01]  /*22820*/  LDL.LU R18, [R1+0x97c] ;  /* 0x00097c0001127983 */ /* 0x000ea20000300800 */
[----:B------:R-:W-:-:S03]  /*22830*/  ISETP.GE.AND P3, PT, R0, c[0x0][0x17c], PT ;  /* 0x00005f0000007a0c */ /* 0x000fc60003f66270 */
[----:B------:R-:W2:Y:S01]  /*22840*/  LDL.LU R0, [R1+0x8b8] ;  /* 0x0008b80001007983 */ /* 0x000ea20000300800 */
[----:B------:R-:W-:Y:S02]  /*22850*/  ISETP.LT.AND P6, PT, R241, c[0x0][0x178], !P1 ;  /* 0x00005e00f1007a0c */ /* 0x000fe40004fc1270 */
[----:B------:R-:W-:Y:S02]  /*22860*/  ISETP.LT.AND P1, PT, R240, c[0x0][0x178], !P1 ;  /* 0x00005e00f0007a0c */ /* 0x000fe40004f21270 */
[----:B------:R-:W-:Y:S02]  /*22870*/  IADD3 R17, R17, c[0x0][0x198], RZ ;  /* 0x0000660011117a10 */ /* 0x000fe40007ffe0ff */
[----:B------:R-:W-:-:S03]  /*22880*/  ISETP.LT.AND P5, PT, R241, c[0x0][0x178], !P4 ;  /* 0x00005e00f1007a0c */ /* 0x000fc600067a1270 */
[C---:B-1----:R-:W-:Y:S01]  /*22890*/  IMAD.WIDE R4, R17.reuse, 0x4, R8 ;  /* 0x0000000411047825 */ /* 0x042fe200078e0208 */
[----:B------:R-:W-:-:S03]  /*228a0*/  IADD3 R3, R17, c[0x0][0x198], RZ ;  /* 0x0000660011037a10 */ /* 0x000fc60007ffe0ff */
[----:B------:R-:W-:Y:S01]  /*228b0*/  IMAD.WIDE R6, R17, 0x4, R10 ;  /* 0x0000000411067825 */ /* 0x000fe200078e020a */
[----:B------:R-:W-:Y:S01]  /*228c0*/  ISETP.LT.AND P4, PT, R240, c[0x0][0x178], !P4 ;  /* 0x00005e00f0007a0c */ /* 0x000fe20006781270 */
[----:B------:R1:W-:Y:S01]  /*228d0*/  @P6 STG.E [R4.64], R15 ;  /* 0x0000000f04006986 */ /* 0x0003e2000c101904 */
[----:B------:R-:W-:-:S03]  /*228e0*/  ISETP.LT.AND P6, PT, R241, c[0x0][0x178], !P0 ;  /* 0x00005e00f1007a0c */ /* 0x000fc600047c1270 */
[----:B------:R1:W-:Y:S01]  /*228f0*/  @P1 STG.E [R6.64], R31 ;  /* 0x0000001f06001986 */ /* 0x0003e2000c101904 */
[----:B------:R-:W-:-:S03]  /*22900*/  ISETP.LT.AND P0, PT, R240, c[0x0][0x178], !P0 ;  /* 0x00005e00f0007a0c */ /* 0x000fc60004701270 */
[----:B------:R-:W3:Y:S01]  /*22910*/  LDL.LU R17, [R1+0xa00] ;  /* 0x000a000001117983 */ /* 0x000ee20000300800 */
[----:B-1----:R-:W-:-:S04]  /*22920*/  IMAD.WIDE R4, R3, 0x4, R8 ;  /* 0x0000000403047825 */ /* 0x002fc800078e0208 */
[C---:B------:R-:W-:Y:S01]  /*22930*/  IMAD.WIDE R6, R3.reuse, 0x4, R10 ;  /* 0x0000000403067825 */ /* 0x040fe200078e020a */
[----:B------:R-:W-:Y:S01]  /*22940*/  IADD3 R3, R3, c[0x0][0x198], RZ ;  /* 0x0000660003037a10 */ /* 0x000fe20007ffe0ff */
[----:B------:R1:W-:Y:S01]  /*22950*/  @P5 STG.E [R4.64], R112 ;  /* 0x0000007004005986 */ /* 0x0003e2000c101904 */
[----:B------:R-:W-:Y:S02]  /*22960*/  ISETP.LT.AND P5, PT, R241, c[0x0][0x178], !P2 ;  /* 0x00005e00f1007a0c */ /* 0x000fe400057a1270 */
[----:B------:R-:W-:Y:S02]  /*22970*/  ISETP.LT.AND P2, PT, R240, c[0x0][0x178], !P2 ;  /* 0x00005e00f0007a0c */ /* 0x000fe40005741270 */
[C---:B------:R-:W-:Y:S01]  /*22980*/  IADD3 R15, R3.reuse, c[0x0][0x198], RZ ;  /* 0x00006600030f7a10 */ /* 0x040fe20007ffe0ff */
[----:B------:R1:W-:Y:S02]  /*22990*/  @P4 STG.E [R6.64], R160 ;  /* 0x000000a006004986 */ /* 0x0003e4000c101904 */
[----:B-1----:R-:W-:-:S05]  /*229a0*/  IMAD.WIDE R4, R3, 0x4, R8 ;  /* 0x0000000403047825 */ /* 0x002fca00078e0208 */
[----:B------:R1:W-:Y:S01]  /*229b0*/  @P6 STG.E [R4.64], R113 ;  /* 0x0000007104006986 */ /* 0x0003e2000c101904 */
[----:B------:R-:W-:-:S04]  /*229c0*/  IMAD.WIDE R6, R15, 0x4, R8 ;  /* 0x000000040f067825 */ /* 0x000fc800078e0208 */
[----:B------:R-:W-:-:S04]  /*229d0*/  IMAD.WIDE R12, R15, 0x4, R10 ;  /* 0x000000040f0c7825 */ /* 0x000fc800078e020a */
[----:B-1----:R-:W-:-:S05]  /*229e0*/  IMAD.WIDE R4, R3, 0x4, R10 ;  /* 0x0000000403047825 */ /* 0x002fca00078e020a */
[----:B------:R1:W-:Y:S04]  /*229f0*/  @P0 STG.E [R4.64], R161 ;  /* 0x000000a104000986 */ /* 0x0003e8000c101904 */
[----:B------:R1:W-:Y:S04]  /*22a00*/  @P5 STG.E [R6.64], R108 ;  /* 0x0000006c06005986 */ /* 0x0003e8000c101904 */
[----:B------:R-:W-:Y:S01]  /*22a10*/  @P2 STG.E [R12.64], R156 ;  /* 0x0000009c0c002986 */ /* 0x000fe2000c101904 */
[----:B----4-:R-:W-:-:S03]  /*22a20*/  ISETP.GE.AND P4, PT, R16, c[0x0][0x17c], PT ;  /* 0x00005f0010007a0c */ /* 0x010fc60003f86270 */
[----:B------:R-:W4:Y:S04]  /*22a30*/  LDL.LU R16, [R1+0xa0c] ;  /* 0x000a0c0001107983 */ /* 0x000f280000300800 */
[----:B------:R-:W4:Y:S01]  /*22a40*/  LDL.LU R14, [R1+0xa08] ;  /* 0x000a0800010e7983 */ /* 0x000f220000300800 */
[----:B--2---:R-:W-:-:S03]  /*22a50*/  ISETP.GE.AND P2, PT, R0, c[0x0][0x17c], PT ;  /* 0x00005f0000007a0c */ /* 0x004fc60003f46270 */
[----:B------:R-:W2:Y:S01]  /*22a60*/  LDL.LU R0, [R1+0xa1c] ;  /* 0x000a1c0001007983 */ /* 0x000ea20000300800 */
[----:B------:R-:W-:Y:S02]  /*22a70*/  ISETP.LT.AND P6, PT, R241, c[0x0][0x178], !P3 ;  /* 0x00005e00f1007a0c */ /* 0x000fe40005fc1270 */
[----:B---3--:R-:W-:Y:S02]  /*22a80*/  ISETP.GE.AND P1, PT, R19, c[0x0][0x17c], PT ;  /* 0x00005f0013007a0c */ /* 0x008fe40003f26270 */
[C---:B------:R-:W-:Y:S02]  /*22a90*/  ISETP.LT.AND P3, PT, R240.reuse, c[0x0][0x178], !P3 ;  /* 0x00005e00f0007a0c */ /* 0x040fe40005f61270 */
[----:B------:R-:W-:Y:S02]  /*22aa0*/  IADD3 R15, R15, c[0x0][0x198], RZ ;  /* 0x000066000f0f7a10 */ /* 0x000fe40007ffe0ff */
[----:B------:R-:W-:Y:S02]  /*22ab0*/  ISETP.LT.AND P5, PT, R241, c[0x0][0x178], !P1 ;  /* 0x00005e00f1007a0c */ /* 0x000fe40004fa1270 */
[----:B------:R-:W-:Y:S01]  /*22ac0*/  ISETP.LT.AND P1, PT, R240, c[0x0][0x178], !P1 ;  /* 0x00005e00f0007a0c */ /* 0x000fe20004f21270 */
[----:B-1----:R-:W-:-:S04]  /*22ad0*/  IMAD.WIDE R4, R15, 0x4, R8 ;  /* 0x000000040f047825 */ /* 0x002fc800078e0208 */
[C---:B------:R-:W-:Y:S01]  /*22ae0*/  IMAD.WIDE R6, R15.reuse, 0x4, R10 ;  /* 0x000000040f067825 */ /* 0x040fe200078e020a */
        /* <DEDUP_REMOVED lines=10> */
[----:B------:R-:W-:-:S03]  /*22b90*/  ISETP.LT.AND P5, PT, R241, c[0x0][0x178], !P0 ;  /* 0x00005e00f1007a0c */ /* 0x000fc600047a1270 */
[----:B------:R3:W-:Y:S01]  /*22ba0*/  @P1 STG.E [R6.64], R56 ;  /* 0x0000003806001986 */ /* 0x0007e2000c101904 */
[----:B------:R-:W-:Y:S02]  /*22bb0*/  ISETP.GE.AND P3, PT, R17, c[0x0][0x17c], PT ;  /* 0x00005f0011007a0c */ /* 0x000fe40003f66270 */
[----:B------:R-:W-:Y:S01]  /*22bc0*/  ISETP.LT.AND P0, PT, R240, c[0x0][0x178], !P0 ;  /* 0x00005e00f0007a0c */ /* 0x000fe20004701270 */
[----:B------:R-:W2:Y:S01]  /*22bd0*/  LDL.LU R17, [R1+0xa20] ;  /* 0x000a200001117983 */ /* 0x000ea20000300800 */
[----:B-1----:R-:W-:-:S04]  /*22be0*/  IMAD.WIDE R4, R3, 0x4, R8 ;  /* 0x0000000403047825 */ /* 0x002fc800078e0208 */
[C---:B---3--:R-:W-:Y:S01]  /*22bf0*/  IMAD.WIDE R6, R3.reuse, 0x4, R10 ;  /* 0x0000000403067825 */ /* 0x048fe200078e020a */
[----:B------:R-:W-:Y:S01]  /*22c00*/  IADD3 R3, R3, c[0x0][0x198], RZ ;  /* 0x0000660003037a10 */ /* 0x000fe20007ffe0ff */
[----:B------:R1:W-:Y:S04]  /*22c10*/  @P6 STG.E [R4.64], R53 ;  /* 0x0000003504006986 */ /* 0x0003e8000c101904 */
[----:B------:R-:W-:Y:S01]  /*22c20*/  @P4 STG.E [R6.64], R57 ;  /* 0x0000003906004986 */ /* 0x000fe2000c101904 */
[----:B-1----:R-:W-:-:S05]  /*22c30*/  IMAD.WIDE R4, R3, 0x4, R8 ;  /* 0x0000000403047825 */ /* 0x002fca00078e0208 */
[----:B------:R1:W-:Y:S02]  /*22c40*/  @P5 STG.E [R4.64], R32 ;  /* 0x0000002004005986 */ /* 0x0003e4000c101904 */
[----:B-1----:R-:W-:Y:S01]  /*22c50*/  IMAD.WIDE R4, R3, 0x4, R10 ;  /* 0x0000000403047825 */ /* 0x002fe200078e020a */
[----:B----4-:R-:W-:Y:S02]  /*22c60*/  ISETP.GE.AND P1, PT, R16, c[0x0][0x17c], PT ;  /* 0x00005f0010007a0c */ /* 0x010fe40003f26270 */
[----:B------:R-:W3:Y:S01]  /*22c70*/  LDL.LU R16, [R1+0xa28] ;  /* 0x000a280001107983 */ /* 0x000ee20000300800 */
[----:B------:R-:W-:-:S03]  /*22c80*/  ISETP.GE.AND P4, PT, R14, c[0x0][0x17c], PT ;  /* 0x00005f000e007a0c */ /* 0x000fc60003f86270 */
[----:B------:R1:W-:Y:S04]  /*22c90*/  @P0 STG.E [R4.64], R36 ;  /* 0x0000002404000986 */ /* 0x0003e8000c101904 */
[----:B------:R-:W4:Y:S01]  /*22ca0*/  LDL.LU R14, [R1+0x970] ;  /* 0x00097000010e7983 */ /* 0x000f220000300800 */
[----:B--2---:R-:W-:-:S03]  /*22cb0*/  ISETP.GE.AND P0, PT, R0, c[0x0][0x17c], PT ;  /* 0x00005f0000007a0c */ /* 0x004fc60003f06270 */
[----:B------:R-:W2:Y:S01]  /*22cc0*/  LDL.LU R0, [R1+0x8ac] ;  /* 0x0008ac0001007983 */ /* 0x000ea20000300800 */
[----:B------:R-:W-:Y:S02]  /*22cd0*/  ISETP.LT.AND P6, PT, R241, c[0x0][0x178], !P2 ;  /* 0x00005e00f1007a0c */ /* 0x000fe400057c1270 */
[----:B------:R-:W-:Y:S02]  /*22ce0*/  IADD3 R15, R3, c[0x0][0x198], RZ ;  /* 0x00006600030f7a10 */ /* 0x000fe40007ffe0ff */
[C---:B------:R-:W-:Y:S02]  /*22cf0*/  ISETP.LT.AND P2, PT, R240.reuse, c[0x0][0x178], !P2 ;  /* 0x00005e00f0007a0c */ /* 0x040fe40005741270 */
[----:B------:R-:W-:Y:S01]  /*22d00*/  ISETP.LT.AND P5, PT, R241, c[0x0][0x178], !P3 ;  /* 0x00005e00f1007a0c */ /* 0x000fe20005fa1270 */
[----:B------:R-:W-:Y:S01]  /*22d10*/  IMAD.WIDE R6, R15, 0x4, R8 ;  /* 0x000000040f067825 */ /* 0x000fe200078e0208 */
[----:B------:R-:W-:-:S03]  /*22d20*/  ISETP.LT.AND P3, PT, R240, c[0x0][0x178], !P3 ;  /* 0x00005e00f0007a0c */ /* 0x000fc60005f61270 */
        /* <DEDUP_REMOVED lines=11> */
[----:B------:R-:W-:Y:S01]  /*22de0*/  ISETP.LT.AND P4, PT, R240, c[0x0][0x178], !P4 ;  /* 0x00005e00f0007a0c */ /* 0x000fe20006781270 */
[----:B------:R1:W-:Y:S01]  /*22df0*/  @P3 STG.E [R6.64], R162 ;  /* 0x000000a206003986 */ /* 0x0003e2000c101904 */
[C---:B------:R-:W-:Y:S01]  /*22e00*/  IADD3 R3, R15.reuse, c[0x0][0x198], RZ ;  /* 0x000066000f037a10 */ /* 0x040fe20007ffe0ff */
[----:B-1----:R-:W-:Y:S01]  /*22e10*/  IMAD.WIDE R4, R15, 0x4, R8 ;  /* 0x000000040f047825 */ /* 0x002fe200078e0208 */
[----:B------:R-:W-:Y:S02]  /*22e20*/  ISETP.GE.AND P2, PT, R17, c[0x0][0x17c], PT ;  /* 0x00005f0011007a0c */ /* 0x000fe40003f46270 */
[----:B------:R-:W2:Y:S01]  /*22e30*/  LDL.LU R17, [R1+0xa40] ;  /* 0x000a400001117983 */ /* 0x000ea20000300800 */
[----:B------:R-:W-:-:S03]  /*22e40*/  IMAD.WIDE R6, R15, 0x4, R10 ;  /* 0x000000040f067825 */ /* 0x000fc600078e020a */
        /* <DEDUP_REMOVED lines=8> */
[----:B----4-:R-:W-:-:S03]  /*22ed0*/  ISETP.GE.AND P1, PT, R14, c[0x0][0x17c], PT ;  /* 0x00005f000e007a0c */ /* 0x010fc60003f26270 */
[----:B------:R-:W4:Y:S01]  /*22ee0*/  LDL.LU R14, [R1+0xa50] ;  /* 0x000a5000010e7983 */ /* 0x000f220000300800 */
[----:B--2---:R-:W-:-:S03]  /*22ef0*/  ISETP.GE.AND P4, PT, R0, c[0x0][0x17c], PT ;  /* 0x00005f0000007a0c */ /* 0x004fc60003f86270 */
[----:B------:R-:W2:Y:S01]  /*22f00*/  LDL.LU R0, [R1+0xa5c] ;  /* 0x000a5c0001007983 */ /* 0x000ea20000300800 */
[----:B------:R-:W-:Y:S02]  /*22f10*/  ISETP.LT.AND P6, PT, R241, c[0x0][0x178], !P0 ;  /* 0x00005e00f1007a0c */ /* 0x000fe400047c1270 */
[----:B------:R-:W-:Y:S02]  /*22f20*/  IADD3 R3, R3, c[0x0][0x198], RZ ;  /* 0x0000660003037a10 */ /* 0x000fe40007ffe0ff */
[C---:B------:R-:W-:Y:S02]  /*22f30*/  ISETP.LT.AND P0, PT, R240.reuse, c[0x0][0x178], !P0 ;  /* 0x00005e00f0007a0c */ /* 0x040fe40004701270 */
[----:B------:R-:W-:Y:S01]  /*22f40*/  ISETP.LT.AND P5, PT, R241, c[0x0][0x178], !P2 ;  /* 0x00005e00f1007a0c */ /* 0x000fe200057a1270 */
[C---:B-1----:R-:W-:Y:S01]  /*22f50*/  IMAD.WIDE R4, R3.reuse, 0x4, R8 ;  /* 0x0000000403047825 */ /* 0x042fe200078e0208 */
[----:B------:R-:W-:Y:S02]  /*22f60*/  IADD3 R15, R3, c[0x0][0x198], RZ ;  /* 0x00006600030f7a10 */ /* 0x000fe40007ffe0ff */
[----:B------:R-:W-:-:S03]  /*22f70*/  ISETP.LT.AND P2, PT, R240, c[0x0][0x178], !P2 ;  /* 0x00005e00f0007a0c */ /* 0x000fc60005741270 */
[----:B------:R1:W-:Y:S01]  /*22f80*/  @P6 STG.E [R4.64], R111 ;  /* 0x0000006f04006986 */ /* 0x0003e2000c101904 */
[----:B------:R-:W-:Y:S01]  /*22f90*/  ISETP.LT.AND P6, PT, R241, c[0x0][0x178], !P3 ;  /* 0x00005e00f1007a0c */ /* 0x000fe20005fc1270 */
[----:B------:R-:W-:Y:S01]  /*22fa0*/  IMAD.WIDE R6, R15, 0x4, R8 ;  /* 0x000000040f067825 */ /* 0x000fe200078e0208 */
[----:B------:R-:W-:-:S03]  /*22fb0*/  ISETP.LT.AND P3, PT, R240, c[0x0][0x178], !P3 ;  /* 0x00005e00f0007a0c */ /* 0x000fc60005f61270 */
[C---:B------:R-:W-:Y:S01]  /*22fc0*/  IMAD.WIDE R12, R15.reuse, 0x4, R10 ;  /* 0x000000040f0c7825 */ /* 0x040fe200078e020a */
[----:B------:R-:W-:-:S03]  /*22fd0*/  IADD3 R15, R15, c[0x0][0x198], RZ ;  /* 0x000066000f0f7a10 */ /* 0x000fc60007ffe0ff */
[----:B-1----:R-:W-:-:S05]  /*22fe0*/  IMAD.WIDE R4, R3, 0x4, R10 ;  /* 0x0000000403047825 */ /* 0x002fca00078e020a */
[----:B------:R1:W-:Y:S04]  /*22ff0*/  @P0 STG.E [R4.64], R159 ;  /* 0x0000009f04000986 */ /* 0x0003e8000c101904 */
[----:B------:R1:W-:Y:S01]  /*23000*/  @P5 STG.E [R6.64], R54 ;  /* 0x0000003606005986 */ /* 0x0003e2000c101904 */
[----:B------:R-:W-:Y:S02]  /*23010*/  ISETP.LT.AND P5, PT, R241, c[0x0][0x178], !P1 ;  /* 0x00005e00f1007a0c */ /* 0x000fe40004fa1270 */
[----:B------:R-:W-:Y:S02]  /*23020*/  ISETP.LT.AND P1, PT, R240, c[0x0][0x178], !P1 ;  /* 0x00005e00f0007a0c */ /* 0x000fe40004f21270 */
[----:B------:R-:W-:Y:S02]  /*23030*/  ISETP.GE.AND P0, PT, R17, c[0x0][0x17c], PT ;  /* 0x00005f0011007a0c */ /* 0x000fe40003f06270 */
[----:B------:R-:W4:Y:S01]  /*23040*/  LDL.LU R17, [R1+0xa58] ;  /* 0x000a580001117983 */ /* 0x000f220000300800 */
[----:B-1----:R-:W-:-:S04]  /*23050*/  IMAD.WIDE R4, R15, 0x4, R8 ;  /* 0x000000040f047825 */ /* 0x002fc800078e0208 */
[C---:B------:R-:W-:Y:S01]  /*23060*/  IMAD.WIDE R6, R15.reuse, 0x4, R10 ;  /* 0x000000040f067825 */ /* 0x040fe200078e020a */
[----:B------:R-:W-:Y:S01]  /*23070*/  IADD3 R15, R15, c[0x0][0x198], RZ ;  /* 0x000066000f0f7a10 */ /* 0x000fe20007ffe0ff */
[----:B------:R-:W-:Y:S04]  /*23080*/  @P2 STG.E [R12.64], R58 ;  /* 0x0000003a0c002986 */ /* 0x000fe8000c101904 */
[----:B------:R1:W-:Y:S04]  /*23090*/  @P6 STG.E [R4.64], R55 ;  /* 0x0000003704006986 */ /* 0x0003e8000c101904 */
[----:B------:R1:W-:Y:S02]  /*230a0*/  @P3 STG.E [R6.64], R59 ;  /* 0x0000003b06003986 */ /* 0x0003e4000c101904 */
[----:B-1----:R-:W-:-:S04]  /*230b0*/  IMAD.WIDE R4, R15, 0x4, R8 ;  /* 0x000000040f047825 */ /* 0x002fc800078e0208 */
[----:B------:R-:W-:Y:S01]  /*230c0*/  IMAD.WIDE R6, R15, 0x4, R10 ;  /* 0x000000040f067825 */ /* 0x000fe200078e020a */
[----:B------:R1:W-:Y:S04]  /*230d0*/  @P5 STG.E [R4.64], R34 ;  /* 0x0000002204005986 */ /* 0x0003e8000c101904 */
[----:B------:R1:W-:Y:S01]  /*230e0*/  @P1 STG.E [R6.64], R38 ;  /* 0x0000002606001986 */ /* 0x0003e2000c101904 */
[----:B---3--:R-:W-:-:S03]  /*230f0*/  ISETP.GE.AND P2, PT, R16, c[0x0][0x17c], PT ;  /* 0x00005f0010007a0c */ /* 0x008fc60003f46270 */
[----:B------:R-:W3:Y:S04]  /*23100*/  LDL.LU R16, [R1+0xa48] ;  /* 0x000a480001107983 */ /* 0x000ee80000300800 */
[----:B------:R-:W3:Y:S01]  /*23110*/  LDL.LU R18, [R1+0x964] ;  /* 0x0009640001127983 */ /* 0x000ee20000300800 */
[----:B--2---:R-:W-:-:S03]  /*23120*/  ISETP.GE.AND P1, PT, R0, c[0x0][0x17c], PT ;  /* 0x00005f0000007a0c */ /* 0x004fc60003f26270 */
[----:B------:R-:W2:Y:S01]  /*23130*/  LDL.LU R0, [R1+0x8a4] ;  /* 0x0008a40001007983 */ /* 0x000ea20000300800 */
[----:B------:R-:W-:Y:S02]  /*23140*/  ISETP.LT.AND P6, PT, R241, c[0x0][0x178], !P4 ;  /* 0x00005e00f1007a0c */ /* 0x000fe400067c1270 */
[----:B------:R-:W-:Y:S01]  /*23150*/  ISETP.LT.AND P4, PT, R240, c[0x0][0x178], !P4 ;  /* 0x00005e00f0007a0c */ /* 0x000fe20006781270 */
[----:B------:R-:W2:Y:S01]  /*23160*/  LDL.LU R21, [R1+0xa60] ;  /* 0x000a600001157983 */ /* 0x000ea20000300800 */
[----:B------:R-:W-:Y:S02]  /*23170*/  IADD3 R3, R15, c[0x0][0x198], RZ ;  /* 0x000066000f037a10 */ /* 0x000fe40007ffe0ff */
[----:B------:R-:W-:Y:S01]  /*23180*/  ISETP.LT.AND P5, PT, R241, c[0x0][0x178], !P0 ;  /* 0x00005e00f1007a0c */ /* 0x000fe200047a1270 */
[----:B------:R-:W2:Y:S02]  /*23190*/  LDL.LU R20, [R1+0xa54] ;  /* 0x000a540001147983 */ /* 0x000ea40000300800 */
[----:B-1----:R-:W-:-:S04]  /*231a0*/  IMAD.WIDE R4, R3, 0x4, R8 ;  /* 0x0000000403047825 */ /* 0x002fc800078e0208 */
[C---:B------:R-:W-:Y:S01]  /*231b0*/  IMAD.WIDE R6, R3.reuse, 0x4, R10 ;  /* 0x0000000403067825 */ /* 0x040fe200078e020a */
[----:B------:R-:W-:Y:S02]  /*231c0*/  IADD3 R3, R3, c[0x0][0x198], RZ ;  /* 0x0000660003037a10 */ /* 0x000fe40007ffe0ff */
[----:B----4-:R-:W-:Y:S01]  /*231d0*/  ISETP.GE.AND P3, PT, R14, c[0x0][0x17c], PT ;  /* 0x00005f000e007a0c */ /* 0x010fe20003f66270 */
[----:B------:R1:W-:Y:S02]  /*231e0*/  @P6 STG.E [R4.64], R35 ;  /* 0x0000002304006986 */ /* 0x0003e4000c101904 */
[----:B------:R-:W-:Y:S01]  /*231f0*/  IMAD.WIDE R14, R3, 0x4, R8 ;  /* 0x00000004030e7825 */ /* 0x000fe200078e0208 */
[C---:B------:R-:W-:Y:S01]  /*23200*/  ISETP.LT.AND P0, PT, R240.reuse, c[0x0][0x178], !P0 ;  /* 0x00005e00f0007a0c */ /* 0x040fe20004701270 */
[----:B------:R4:W-:Y:S01]  /*23210*/  @P4 STG.E [R6.64], R39 ;  /* 0x0000002706004986 */ /* 0x0009e2000c101904 */
[C---:B------:R-:W-:Y:S02]  /*23220*/  ISETP.LT.AND P4, PT, R241.reuse, c[0x0][0x178], !P2 ;  /* 0x00005e00f1007a0c */ /* 0x040fe40005781270 */
[----:B------:R-:W-:Y:S01]  /*23230*/  ISETP.LT.AND P6, PT, R240, c[0x0][0x178], !P2 ;  /* 0x00005e00f0007a0c */ /* 0x000fe200057c1270 */
[----:B------:R4:W-:Y:S01]  /*23240*/  @P5 STG.E [R14.64], R120 ;  /* 0x000000780e005986 */ /* 0x0009e2000c101904 */
[----:B------:R-:W-:Y:S01]  /*23250*/  ISETP.LT.AND P5, PT, R241, c[0x0][0x178], !P3 ;  /* 0x00005e00f1007a0c */ /* 0x000fe20005fa1270 */
[----:B-1----:R-:W-:Y:S01]  /*23260*/  IMAD.WIDE R4, R3, 0x4, R10 ;  /* 0x0000000403047825 */ /* 0x002fe200078e020a */
[----:B------:R-:W-:-:S02]  /*23270*/  ISETP.GE.AND P2, PT, R17, c[0x0][0x17c], PT ;  /* 0x00005f0011007a0c */ /* 0x000fc40003f46270 */
[----:B------:R-:W-:-:S04]  /*23280*/  IADD3 R17, R3, c[0x0][0x198], RZ ;  /* 0x0000660003117a10 */ /* 0x000fc80007ffe0ff */
[C---:B------:R-:W-:Y:S01]  /*23290*/  IADD3 R3, R17.reuse, c[0x0][0x198], RZ ;  /* 0x0000660011037a10 */ /* 0x040fe20007ffe0ff */
[C---:B----4-:R-:W-:Y:S01]  /*232a0*/  IMAD.WIDE R6, R17.reuse, 0x4, R8 ;  /* 0x0000000411067825 */ /* 0x050fe200078e0208 */
[----:B------:R1:W-:Y:S03]  /*232b0*/  @P0 STG.E [R4.64], R164 ;  /* 0x000000a404000986 */ /* 0x0003e6000c101904 */
[----:B------:R-:W-:Y:S01]  /*232c0*/  IMAD.WIDE R12, R17, 0x4, R10 ;  /* 0x00000004110c7825 */ /* 0x000fe200078e020a */
[----:B------:R4:W-:Y:S03]  /*232d0*/  @P4 STG.E [R6.64], R121 ;  /* 0x0000007906004986 */ /* 0x0009e6000c101904 */
[----:B------:R-:W-:Y:S01]  /*232e0*/  IMAD.WIDE R14, R3, 0x4, R8 ;  /* 0x00000004030e7825 */ /* 0x000fe200078e0208 */
[----:B------:R1:W-:Y:S01]  /*232f0*/  @P6 STG.E [R12.64], R165 ;  /* 0x000000a50c006986 */ /* 0x0003e2000c101904 */
[----:B------:R-:W-:-:S02]  /*23300*/  ISETP.LT.AND P4, PT, R241, c[0x0][0x178], !P1 ;  /* 0x00005e00f1007a0c */ /* 0x000fc40004f81270 */
[----:B------:R-:W-:Y:S01]  /*23310*/  ISETP.LT.AND P6, PT, R240, c[0x0][0x178], !P1 ;  /* 0x00005e00f0007a0c */ /* 0x000fe20004fc1270 */
[----:B------:R1:W-:Y:S01]  /*23320*/  @P5 STG.E [R14.64], R116 ;  /* 0x000000740e005986 */ /* 0x0003e2000c101904 */
[----:B---3--:R-:W-:-:S03]  /*23330*/  ISETP.GE.AND P1, PT, R18, c[0x0][0x17c], PT ;  /* 0x00005f0012007a0c */ /* 0x008fc60003f26270 */
[----:B------:R-:W3:Y:S01]  /*23340*/  LDL.LU R18, [R1+0xa44] ;  /* 0x000a440001127983 */ /* 0x000ee20000300800 */
[----:B--2---:R-:W-:-:S03]  /*23350*/  ISETP.GE.AND P5, PT, R0, c[0x0][0x17c], PT ;  /* 0x00005f0000007a0c */ /* 0x004fc60003fa6270 */
[----:B------:R-:W2:Y:S01]  /*23360*/  LDL.LU R0, [R1+0xa3c] ;  /* 0x000a3c0001007983 */ /* 0x000ea20000300800 */
[----:B------:R-:W-:Y:S02]  /*23370*/  ISETP.LT.AND P3, PT, R240, c[0x0][0x178], !P3 ;  /* 0x00005e00f0007a0c */ /* 0x000fe40005f61270 */
[----:B------:R-:W-:Y:S01]  /*23380*/  ISETP.GE.AND P0, PT, R16, c[0x0][0x17c], PT ;  /* 0x00005f0010007a0c */ /* 0x000fe20003f06270 */
[C---:B------:R-:W-:Y:S01]  /*23390*/  IMAD.WIDE R16, R3.reuse, 0x4, R10 ;  /* 0x0000000403107825 */ /* 0x040fe200078e020a */
[----:B------:R-:W-:-:S04]  /*233a0*/  IADD3 R3, R3, c[0x0][0x198], RZ ;  /* 0x0000660003037a10 */ /* 0x000fc80007ffe0ff */
[----:B------:R-:W-:-:S05]  /*233b0*/  IADD3 R19, R3, c[0x0][0x198], RZ ;  /* 0x0000660003137a10 */ /* 0x000fca0007ffe0ff */
[----:B------:R4:W-:Y:S01]  /*233c0*/  @P3 STG.E [R16.64], R68 ;  /* 0x0000004410003986 */ /* 0x0009e2000c101904 */
[----:B------:R-:W-:Y:S02]  /*233d0*/  ISETP.LT.AND P3, PT, R241, c[0x0][0x178], !P2 ;  /* 0x00005e00f1007a0c */ /* 0x000fe40005761270 */
[----:B------:R-:W-:Y:S01]  /*233e0*/  ISETP.LT.AND P2, PT, R240, c[0x0][0x178], !P2 ;  /* 0x00005e00f0007a0c */ /* 0x000fe20005741270 */
[----:B-1----:R-:W-:-:S04]  /*233f0*/  IMAD.WIDE R4, R3, 0x4, R8 ;  /* 0x0000000403047825 */ /* 0x002fc800078e0208 */
[----:B----4-:R-:W-:Y:S01]  /*23400*/  IMAD.WIDE R6, R3, 0x4, R10 ;  /* 0x0000000403067825 */ /* 0x010fe200078e020a */
[----:B------:R1:W-:Y:S03]  /*23410*/  @P4 STG.E [R4.64], R117 ;  /* 0x0000007504004986 */ /* 0x0003e6000c101904 */
[C---:B------:R-:W-:Y:S01]  /*23420*/  IMAD.WIDE R12, R19.reuse, 0x4, R8 ;  /* 0x00000004130c7825 */ /* 0x040fe200078e0208 */
[----:B------:R4:W-:Y:S03]  /*23430*/  @P6 STG.E [R6.64], R69 ;  /* 0x0000004506006986 */ /* 0x0009e6000c101904 */
[----:B------:R-:W-:Y:S01]  /*23440*/  IMAD.WIDE R14, R19, 0x4, R10 ;  /* 0x00000004130e7825 */ /* 0x000fe200078e020a */
[----:B------:R-:W-:Y:S01]  /*23450*/  ISETP.LT.AND P4, PT, R241, c[0x0][0x178], !P0 ;  /* 0x00005e00f1007a0c */ /* 0x000fe20004781270 */
[----:B------:R1:W-:Y:S01]  /*23460*/  @P3 STG.E [R12.64], R60 ;  /* 0x0000003c0c003986 */ /* 0x0003e2000c101904 */
[----:B------:R-:W-:-:S02]  /*23470*/  IADD3 R19, R19, c[0x0][0x198], RZ ;  /* 0x0000660013137a10 */ /* 0x000fc40007ffe0ff */
[C---:B------:R-:W-:Y:S01]  /*23480*/  ISETP.LT.AND P0, PT, R240.reuse, c[0x0][0x178], !P0 ;  /* 0x00005e00f0007a0c */ /* 0x040fe20004701270 */
[----:B------:R2:W-:Y:S01]  /*23490*/  @P2 STG.E [R14.64], R64 ;  /* 0x000000400e002986 */ /* 0x0005e2000c101904 */
[----:B------:R-:W-:Y:S02]  /*234a0*/  ISETP.LT.AND P2, PT, R241, c[0x0][0x178], !P1 ;  /* 0x00005e00f1007a0c */ /* 0x000fe40004f41270 */
[----:B------:R-:W-:Y:S02]  /*234b0*/  ISETP.LT.AND P3, PT, R240, c[0x0][0x178], !P1 ;  /* 0x00005e00f0007a0c */ /* 0x000fe40004f61270 */
[C---:B------:R-:W-:Y:S01]  /*234c0*/  IADD3 R3, R19.reuse, c[0x0][0x198], RZ ;  /* 0x0000660013037a10 */ /* 0x040fe20007ffe0ff */
[----:B------:R-:W-:Y:S01]  /*234d0*/  IMAD.WIDE R16, R19, 0x4, R8 ;  /* 0x0000000413107825 */ /* 0x000fe200078e0208 */
[----:B------:R-:W-:Y:S02]  /*234e0*/  ISETP.GE.AND P6, PT, R21, c[0x0][0x17c], PT ;  /* 0x00005f0015007a0c */ /* 0x000fe40003fc6270 */
[----:B------:R-:W2:Y:S01]  /*234f0*/  LDL.LU R21, [R1+0xa38] ;  /* 0x000a380001157983 */ /* 0x000ea20000300800 */
[----:B-1----:R-:W-:-:S04]  /*23500*/  IMAD.WIDE R4, R19, 0x4, R10 ;  /* 0x0000000413047825 */ /* 0x002fc800078e020a */
[C---:B----4-:R-:W-:Y:S01]  /*23510*/  IMAD.WIDE R6, R3.reuse, 0x4, R8 ;  /* 0x0000000403067825 */ /* 0x050fe200078e0208 */
[----:B------:R1:W-:Y:S03]  /*23520*/  @P4 STG.E [R16.64], R61 ;  /* 0x0000003d10004986 */ /* 0x0003e6000c101904 */
[----:B------:R-:W-:Y:S01]  /*23530*/  IMAD.WIDE R12, R3, 0x4, R10 ;  /* 0x00000004030c7825 */ /* 0x000fe200078e020a */
[----:B------:R4:W-:Y:S01]  /*23540*/  @P0 STG.E [R4.64], R65 ;  /* 0x0000004104000986 */ /* 0x0009e2000c101904 */
[----:B------:R-:W-:-:S03]  /*23550*/  ISETP.GE.AND P1, PT, R20, c[0x0][0x17c], PT ;  /* 0x00005f0014007a0c */ /* 0x000fc60003f26270 */
[----:B------:R-:W-:Y:S04]  /*23560*/  @P2 STG.E [R6.64], R40 ;  /* 0x0000002806002986 */ /* 0x000fe8000c101904 */
[----:B------:R-:W2:Y:S04]  /*23570*/  LDL.LU R20, [R1+0xa34] ;  /* 0x000a340001147983 */ /* 0x000ea80000300800 */
[----:B------:R1:W-:Y:S01]  /*23580*/  @P3 STG.E [R12.64], R44 ;  /* 0x0000002c0c003986 */ /* 0x0003e2000c101904 */
[----:B---3--:R-:W-:-:S03]  /*23590*/  ISETP.GE.AND P0, PT, R18, c[0x0][0x17c], PT ;  /* 0x00005f0012007a0c */ /* 0x008fc60003f06270 */
[----:B------:R-:W3:Y:S01]  /*235a0*/  LDL.LU R18, [R1+0x94c] ;  /* 0x00094c0001127983 */ /* 0x000ee20000300800 */
[----:B--2---:R-:W-:-:S03]  /*235b0*/  ISETP.GE.AND P3, PT, R0, c[0x0][0x17c], PT ;  /* 0x00005f0000007a0c */ /* 0x004fc60003f66270 */
[----:B------:R-:W2:Y:S01]  /*235c0*/  LDL.LU R0, [R1+0x894] ;  /* 0x0008940001007983 */ /* 0x000ea20000300800 */
[----:B------:R-:W-:Y:S02]  /*235d0*/  IADD3 R3, R3, c[0x0][0x198], RZ ;  /* 0x0000660003037a10 */ /* 0x000fe40007ffe0ff */
[C---:B------:R-:W-:Y:S02]  /*235e0*/  ISETP.LT.AND P4, PT, R241.reuse, c[0x0][0x178], !P5 ;  /* 0x00005e00f1007a0c */ /* 0x040fe40006f81270 */
[----:B------:R-:W-:Y:S02]  /*235f0*/  ISETP.LT.AND P5, PT, R240, c[0x0][0x178], !P5 ;  /* 0x00005e00f0007a0c */ /* 0x000fe40006fa1270 */
[----:B------:R-:W-:Y:S01]  /*23600*/  ISETP.LT.AND P2, PT, R241, c[0x0][0x178], !P6 ;  /* 0x00005e00f1007a0c */ /* 0x000fe20007741270 */
[----:B------:R-:W-:-:S04]  /*23610*/  IMAD.WIDE R14, R3, 0x4, R8 ;  /* 0x00000004030e7825 */ /* 0x000fc800078e0208 */
[C---:B-1----:R-:W-:Y:S01]  /*23620*/  IMAD.WIDE R16, R3.reuse, 0x4, R10 ;  /* 0x0000000403107825 */ /* 0x042fe200078e020a */
[----:B------:R-:W-:Y:S02]  /*23630*/  IADD3 R3, R3, c[0x0][0x198], RZ ;  /* 0x0000660003037a10 */ /* 0x000fe40007ffe0ff */
[----:B------:R-:W-:-:S03]  /*23640*/  ISETP.LT.AND P6, PT, R240, c[0x0][0x178], !P6 ;  /* 0x00005e00f0007a0c */ /* 0x000fc600077c1270 */
[C---:B----4-:R-:W-:Y:S01]  /*23650*/  IMAD.WIDE R4, R3.reuse, 0x4, R8 ;  /* 0x0000000403047825 */ /* 0x050fe200078e0208 */
[----:B------:R1:W-:Y:S01]  /*23660*/  @P4 STG.E [R14.64], R41 ;  /* 0x000000290e004986 */ /* 0x0003e2000c101904 */
[----:B------:R-:W-:Y:S02]  /*23670*/  IADD3 R19, R3, c[0x0][0x198], RZ ;  /* 0x0000660003137a10 */ /* 0x000fe40007ffe0ff */
[----:B------:R-:W-:Y:S01]  /*23680*/  ISETP.LT.AND P4, PT, R241, c[0x0][0x178], !P1 ;  /* 0x00005e00f1007a0c */ /* 0x000fe20004f81270 */
        /* <DEDUP_REMOVED lines=8> */
[----:B------:R-:W-:-:S04]  /*23710*/  IMAD.WIDE R6, R3, 0x4, R10 ;  /* 0x0000000403067825 */ /* 0x000fc800078e020a */
[----:B----4-:R-:W-:Y:S01]  /*23720*/  IMAD.WIDE R16, R19, 0x4, R8 ;  /* 0x0000000413107825 */ /* 0x010fe200078e0208 */
[----:B------:R1:W-:Y:S01]  /*23730*/  @P6 STG.E [R6.64], R166 ;  /* 0x000000a606006986 */ /* 0x0003e2000c101904 */
[----:B------:R-:W-:Y:S02]  /*23740*/  ISETP.GE.AND P5, PT, R21, c[0x0][0x17c], PT ;  /* 0x00005f0015007a0c */ /* 0x000fe40003fa6270 */
[----:B------:R-:W-:Y:S01]  /*23750*/  IMAD.WIDE R4, R19, 0x4, R10 ;  /* 0x0000000413047825 */ /* 0x000fe200078e020a */
[----:B------:R-:W4:Y:S04]  /*23760*/  LDL.LU R21, [R1+0xa30] ;  /* 0x000a300001157983 */ /* 0x000f280000300800 */
[----:B------:R1:W-:Y:S04]  /*23770*/  @P4 STG.E [R12.64], R123 ;  /* 0x0000007b0c004986 */ /* 0x0003e8000c101904 */
[----:B------:R1:W-:Y:S04]  /*23780*/  @P1 STG.E [R14.64], R167 ;  /* 0x000000a70e001986 */ /* 0x0003e8000c101904 */
[----:B------:R1:W-:Y:S01]  /*23790*/  @P2 STG.E [R16.64], R118 ;  /* 0x0000007610002986 */ /* 0x0003e2000c101904 */
[----:B------:R-:W-:-:S03]  /*237a0*/  ISETP.GE.AND P6, PT, R20, c[0x0][0x17c], PT ;  /* 0x00005f0014007a0c */ /* 0x000fc60003fc6270 */
[----:B------:R1:W-:Y:S04]  /*237b0*/  @P0 STG.E [R4.64], R70 ;  /* 0x0000004604000986 */ /* 0x0003e8000c101904 */
[----:B------:R-:W4:Y:S01]  /*237c0*/  LDL.LU R20, [R1+0xa2c] ;  /* 0x000a2c0001147983 */ /* 0x000f220000300800 */
[----:B---3--:R-:W-:-:S03]  /*237d0*/  ISETP.GE.AND P1, PT, R18, c[0x0][0x17c], PT ;  /* 0x00005f0012007a0c */ /* 0x008fc60003f26270 */
[----:B------:R-:W3:Y:S01]  /*237e0*/  LDL.LU R18, [R1+0xa24] ;  /* 0x000a240001127983 */ /* 0x000ee20000300800 */
        /* <DEDUP_REMOVED lines=10> */
[----:B------:R-:W-:-:S03]  /*23890*/  ISETP.LT.AND P5, PT, R240, c[0x0][0x178], !P5 ;  /* 0x00005e00f0007a0c */ /* 0x000fc60006fa1270 */
[----:B------:R-:W-:Y:S01]  /*238a0*/  IMAD.WIDE R14, R3, 0x4, R8 ;  /* 0x00000004030e7825 */ /* 0x000fe200078e0208 */
[----:B------:R1:W-:Y:S01]  /*238b0*/  @P3 STG.E [R12.64], R71 ;  /* 0x000000470c003986 */ /* 0x0003e2000c101904 */
[----:B------:R-:W-:Y:S02]  /*238c0*/  ISETP.LT.AND P3, PT, R241, c[0x0][0x178], !P6 ;  /* 0x00005e00f1007a0c */ /* 0x000fe40007761270 */
[C---:B------:R-:W-:Y:S01]  /*238d0*/  IMAD.WIDE R16, R3.reuse, 0x4, R10 ;  /* 0x0000000403107825 */ /* 0x040fe200078e020a */
[C---:B------:R-:W-:Y:S01]  /*238e0*/  ISETP.LT.AND P6, PT, R240.reuse, c[0x0][0x178], !P6 ;  /* 0x00005e00f0007a0c */ /* 0x040fe200077c1270 */
[----:B------:R1:W-:Y:S01]  /*238f0*/  @P2 STG.E [R14.64], R62 ;  /* 0x0000003e0e002986 */ /* 0x0003e2000c101904 */
[----:B------:R-:W-:Y:S02]  /*23900*/  IADD3 R3, R3, c[0x0][0x198], RZ ;  /* 0x0000660003037a10 */ /* 0x000fe40007ffe0ff */
[----:B------:R-:W-:Y:S02]  /*23910*/  ISETP.LT.AND P2, PT, R241, c[0x0][0x178], !P1 ;  /* 0x00005e00f1007a0c */ /* 0x000fe40004f41270 */
[----:B------:R-:W-:-:S02]  /*23920*/  ISETP.LT.AND P1, PT, R240, c[0x0][0x178], !P1 ;  /* 0x00005e00f0007a0c */ /* 0x000fc40004f21270 */
[C---:B------:R-:W-:Y:S01]  /*23930*/  IADD3 R19, R3.reuse, c[0x0][0x198], RZ ;  /* 0x0000660003137a10 */ /* 0x040fe20007ffe0ff */
[C---:B------:R-:W-:Y:S01]  /*23940*/  IMAD.WIDE R4, R3.reuse, 0x4, R8 ;  /* 0x0000000403047825 */ /* 0x040fe200078e0208 */
[----:B------:R2:W-:Y:S03]  /*23950*/  @P5 STG.E [R16.64], R66 ;  /* 0x0000004210005986 */ /* 0x0005e6000c101904 */
[----:B-1----:R-:W-:Y:S01]  /*23960*/  IMAD.WIDE R6, R3, 0x4, R10 ;  /* 0x0000000403067825 */ /* 0x002fe200078e020a */
[----:B------:R1:W-:Y:S03]  /*23970*/  @P3 STG.E [R4.64], R63 ;  /* 0x0000003f04003986 */ /* 0x0003e6000c101904 */
[C---:B------:R-:W-:Y:S01]  /*23980*/  IMAD.WIDE R12, R19.reuse, 0x4, R8 ;  /* 0x00000004130c7825 */ /* 0x040fe200078e0208 */
[----:B------:R1:W-:Y:S03]  /*23990*/  @P6 STG.E [R6.64], R67 ;  /* 0x0000004306006986 */ /* 0x0003e6000c101904 */
[----:B------:R-:W-:Y:S01]  /*239a0*/  IMAD.WIDE R14, R19, 0x4, R10 ;  /* 0x00000004130e7825 */ /* 0x000fe200078e020a */
[----:B----4-:R-:W-:-:S02]  /*239b0*/  ISETP.GE.AND P4, PT, R21, c[0x0][0x17c], PT ;  /* 0x00005f0015007a0c */ /* 0x010fc40003f86270 */
[----:B------:R-:W4:Y:S04]  /*239c0*/  LDL.LU R21, [R1+0xa14] ;  /* 0x000a140001157983 */ /* 0x000f280000300800 */
[----:B------:R1:W-:Y:S04]  /*239d0*/  @P2 STG.E [R12.64], R42 ;  /* 0x0000002a0c002986 */ /* 0x0003e8000c101904 */
[----:B------:R1:W-:Y:S01]  /*239e0*/  @P1 STG.E [R14.64], R46 ;  /* 0x0000002e0e001986 */ /* 0x0003e2000c101904 */
[----:B------:R-:W-:-:S03]  /*239f0*/  ISETP.GE.AND P5, PT, R20, c[0x0][0x17c], PT ;  /* 0x00005f0014007a0c */ /* 0x000fc60003fa6270 */
        /* <DEDUP_REMOVED lines=8> */
[----:B------:R-:W-:Y:S02]  /*23a80*/  ISETP.LT.AND P2, PT, R241, c[0x0][0x178], !P4 ;  /* 0x00005e00f1007a0c */ /* 0x000fe40006741270 */
[C---:B------:R-:W-:Y:S01]  /*23a90*/  IADD3 R3, R19.reuse, c[0x0][0x198], RZ ;  /* 0x0000660013037a10 */ /* 0x040fe20007ffe0ff */
[----:B------:R-:W-:-:S04]  /*23aa0*/  IMAD.WIDE R16, R19, 0x4, R8 ;  /* 0x0000000413107825 */ /* 0x000fc800078e0208 */
[----:B-1----:R-:W-:Y:S01]  /*23ab0*/  IMAD.WIDE R4, R19, 0x4, R10 ;  /* 0x0000000413047825 */ /* 0x002fe200078e020a */
[----:B------:R-:W-:-:S03]  /*23ac0*/  ISETP.LT.AND P4, PT, R240, c[0x0][0x178], !P4 ;  /* 0x00005e00f0007a0c */ /* 0x000fc60006781270 */
[----:B------:R-:W-:Y:S01]  /*23ad0*/  IMAD.WIDE R6, R3, 0x4, R8 ;  /* 0x0000000403067825 */ /* 0x000fe200078e0208 */
[----:B------:R1:W-:Y:S01]  /*23ae0*/  @P3 STG.E [R16.64], R43 ;  /* 0x0000002b10003986 */ /* 0x0003e2000c101904 */
[----:B------:R-:W-:Y:S02]  /*23af0*/  ISETP.LT.AND P3, PT, R241, c[0x0][0x178], !P5 ;  /* 0x00005e00f1007a0c */ /* 0x000fe40006f61270 */
        /* <DEDUP_REMOVED lines=9> */
[----:B------:R-:W-:Y:S01]  /*23b90*/  IADD3 R3, R3, c[0x0][0x198], RZ ;  /* 0x0000660003037a10 */ /* 0x000fe20007ffe0ff */
[----:B------:R1:W-:Y:S04]  /*23ba0*/  @P4 STG.E [R12.64], R188 ;  /* 0x000000bc0c004986 */ /* 0x0003e8000c101904 */
[C---:B------:R-:W-:Y:S01]  /*23bb0*/  IMAD.WIDE R4, R3.reuse, 0x4, R8 ;  /* 0x0000000403047825 */ /* 0x040fe200078e0208 */
[----:B------:R1:W-:Y:S03]  /*23bc0*/  @P3 STG.E [R14.64], R173 ;  /* 0x000000ad0e003986 */ /* 0x0003e6000c101904 */
[----:B----4-:R-:W-:Y:S01]  /*23bd0*/  IMAD.WIDE R6, R3, 0x4, R10 ;  /* 0x0000000403067825 */ /* 0x010fe200078e020a */
[----:B------:R-:W-:Y:S01]  /*23be0*/  ISETP.GE.AND P0, PT, R21, c[0x0][0x17c], PT ;  /* 0x00005f0015007a0c */ /* 0x000fe20003f06270 */
[----:B------:R4:W-:Y:S04]  /*23bf0*/  @P5 STG.E [R16.64], R189 ;  /* 0x000000bd10005986 */ /* 0x0009e8000c101904 */
[----:B------:R-:W4:Y:S04]  /*23c00*/  LDL.LU R21, [R1+0xa04] ;  /* 0x000a040001157983 */ /* 0x000f280000300800 */
[----:B------:R-:W-:Y:S04]  /*23c10*/  @P2 STG.E [R4.64], R168 ;  /* 0x000000a804002986 */ /* 0x000fe8000c101904 */
[----:B------:R1:W-:Y:S01]  /*23c20*/  @P6 STG.E [R6.64], R184 ;  /* 0x000000b806006986 */ /* 0x0003e2000c101904 */
[----:B------:R-:W-:-:S03]  /*23c30*/  ISETP.GE.AND P4, PT, R20, c[0x0][0x17c], PT ;  /* 0x00005f0014007a0c */ /* 0x000fc60003f86270 */
[----:B------:R-:W4:Y:S01]  /*23c40*/  LDL.LU R20, [R1+0x9fc] ;  /* 0x0009fc0001147983 */ /* 0x000f220000300800 */
        /* <DEDUP_REMOVED lines=8> */
[----:B-1----:R-:W-:-:S04]  /*23cd0*/  IMAD.WIDE R12, R19, 0x4, R8 ;  /* 0x00000004130c7825 */ /* 0x002fc800078e0208 */
[C---:B------:R-:W-:Y:S01]  /*23ce0*/  IMAD.WIDE R14, R19.reuse, 0x4, R10 ;  /* 0x00000004130e7825 */ /* 0x040fe200078e020a */
        /* <DEDUP_REMOVED lines=15> */
[C---:B----4-:R-:W-:Y:S01]  /*23de0*/  IMAD.WIDE R14, R3.reuse, 0x4, R8 ;  /* 0x00000004030e7825 */ /* 0x050fe200078e0208 */
[----:B------:R1:W-:Y:S03]  /*23df0*/  @P0 STG.E [R4.64], R76 ;  /* 0x0000004c04000986 */ /* 0x0003e6000c101904 */
[----:B------:R-:W-:Y:S01]  /*23e00*/  IMAD.WIDE R16, R3, 0x4, R10 ;  /* 0x0000000403107825 */ /* 0x000fe200078e020a */
[----:B------:R4:W-:Y:S01]  /*23e10*/  @P3 STG.E [R6.64], R81 ;  /* 0x0000005106003986 */ /* 0x0009e2000c101904 */
[----:B------:R-:W-:-:S03]  /*23e20*/  ISETP.GE.AND P1, PT, R21, c[0x0][0x17c], PT ;  /* 0x00005f0015007a0c */ /* 0x000fc60003f26270 */
[----:B------:R1:W-:Y:S04]  /*23e30*/  @P4 STG.E [R12.64], R77 ;  /* 0x0000004d0c004986 */ /* 0x0003e8000c101904 */
[----:B------:R1:W-:Y:S01]  /*23e40*/  @P2 STG.E [R14.64], R48 ;  /* 0x000000300e002986 */ /* 0x0003e2000c101904 */
[----:B------:R-:W-:-:S03]  /*23e50*/  ISETP.LT.AND P2, PT, R241, c[0x0][0x178], !P1 ;  /* 0x00005e00f1007a0c */ /* 0x000fc60004f41270 */
[----:B------:R-:W4:Y:S04]  /*23e60*/  LDL.LU R21, [R1+0x9f0] ;  /* 0x0009f00001157983 */ /* 0x000f280000300800 */
[----:B------:R1:W-:Y:S01]  /*23e70*/  @P5 STG.E [R16.64], R72 ;  /* 0x0000004810005986 */ /* 0x0003e2000c101904 */
[----:B------:R-:W-:Y:S02]  /*23e80*/  ISETP.LT.AND P5, PT, R240, c[0x0][0x178], !P1 ;  /* 0x00005e00f0007a0c */ /* 0x000fe40004fa1270 */
[----:B------:R-:W-:Y:S02]  /*23e90*/  ISETP.GE.AND P0, PT, R20, c[0x0][0x17c], PT ;  /* 0x00005f0014007a0c */ /* 0x000fe40003f06270 */
[----:B------:R-:W4:Y:S01]  /*23ea0*/  LDL.LU R20, [R1+0x9ec] ;  /* 0x0009ec0001147983 */ /* 0x000f220000300800 */
[----:B---3--:R-:W-:-:S03]  /*23eb0*/  ISETP.GE.AND P4, PT, R18, c[0x0][0x17c], PT ;  /* 0x00005f0012007a0c */ /* 0x008fc60003f86270 */
[----:B------:R-:W3:Y:S01]  /*23ec0*/  LDL.LU R18, [R1+0x93c] ;  /* 0x00093c0001127983 */ /* 0x000ee20000300800 */
[----:B--2---:R-:W-:-:S03]  /*23ed0*/  ISETP.GE.AND P1, PT, R0, c[0x0][0x17c], PT ;  /* 0x00005f0000007a0c */ /* 0x004fc60003f26270 */
[----:B------:R-:W2:Y:S01]  /*23ee0*/  LDL.LU R0, [R1+0x884] ;  /* 0x0008840001007983 */ /* 0x000ea20000300800 */
[----:B------:R-:W-:Y:S02]  /*23ef0*/  ISETP.LT.AND P3, PT, R241, c[0x0][0x178], !P6 ;  /* 0x00005e00f1007a0c */ /* 0x000fe40007761270 */
[----:B------:R-:W-:Y:S02]  /*23f00*/  ISETP.LT.AND P6, PT, R240, c[0x0][0x178], !P6 ;  /* 0x00005e00f0007a0c */ /* 0x000fe400077c1270 */
[----:B------:R-:W-:-:S04]  /*23f10*/  IADD3 R3, R3, c[0x0][0x198], RZ ;  /* 0x0000660003037a10 */ /* 0x000fc80007ffe0ff */
[C---:B------:R-:W-:Y:S01]  /*23f20*/  IADD3 R19, R3.reuse, c[0x0][0x198], RZ ;  /* 0x0000660003137a10 */ /* 0x040fe20007ffe0ff */
        /* <DEDUP_REMOVED lines=14> */
[----:B------:R-:W-:-:S04]  /*24010*/  IMAD.WIDE R16, R19, 0x4, R8 ;  /* 0x0000000413107825 */ /* 0x000fc800078e0208 */
[----:B-1----:R-:W-:Y:S01]  /*24020*/  IMAD.WIDE R4, R19, 0x4, R10 ;  /* 0x0000000413047825 */ /* 0x002fe200078e020a */
[----:B------:R1:W-:Y:S03]  /*24030*/  @P3 STG.E [R16.64], R175 ;  /* 0x000000af10003986 */ /* 0x0003e6000c101904 */
[C---:B----4-:R-:W-:Y:S01]  /*24040*/  IMAD.WIDE R6, R3.reuse, 0x4, R8 ;  /* 0x0000000403067825 */ /* 0x050fe200078e0208 */
[----:B------:R4:W-:Y:S03]  /*24050*/  @P0 STG.E [R4.64], R191 ;  /* 0x000000bf04000986 */ /* 0x0009e6000c101904 */
[----:B------:R-:W-:Y:S01]  /*24060*/  IMAD.WIDE R12, R3, 0x4, R10 ;  /* 0x00000004030c7825 */ /* 0x000fe200078e020a */
[----:B------:R-:W-:Y:S04]  /*24070*/  @P5 STG.E [R6.64], R170 ;  /* 0x000000aa06005986 */ /* 0x000fe8000c101904 */
[----:B------:R1:W-:Y:S01]  /*24080*/  @P4 STG.E [R12.64], R186 ;  /* 0x000000ba0c004986 */ /* 0x0003e2000c101904 */
[----:B------:R-:W-:-:S03]  /*24090*/  ISETP.GE.AND P6, PT, R21, c[0x0][0x17c], PT ;  /* 0x00005f0015007a0c */ /* 0x000fc60003fc6270 */
[----:B------:R-:W4:Y:S01]  /*240a0*/  LDL.LU R21, [R1+0x9e8] ;  /* 0x0009e80001157983 */ /* 0x000f220000300800 */
        /* <DEDUP_REMOVED lines=10> */
[----:B------:R-:W-:-:S04]  /*24150*/  IMAD.WIDE R14, R3, 0x4, R8 ;  /* 0x00000004030e7825 */ /* 0x000fc800078e0208 */
[C---:B-1----:R-:W-:Y:S01]  /*24160*/  IMAD.WIDE R16, R3.reuse, 0x4, R10 ;  /* 0x0000000403107825 */ /* 0x042fe200078e020a */
[----:B------:R-:W-:Y:S01]  /*24170*/  IADD3 R3, R3, c[0x0][0x198], RZ ;  /* 0x0000660003037a10 */ /* 0x000fe20007ffe0ff */
[----:B------:R1:W-:Y:S01]  /*24180*/  @P3 STG.E [R14.64], R171 ;  /* 0x000000ab0e003986 */ /* 0x0003e2000c101904 */
[----:B------:R-:W-:-:S03]  /*24190*/  ISETP.LT.AND P6, PT, R240, c[0x0][0x178], !P6 ;  /* 0x00005e00f0007a0c */ /* 0x000fc600077c1270 */
[C-C-:B----4-:R-:W-:Y:S01]  /*241a0*/  IMAD.WIDE R4, R3.reuse, 0x4, R8.reuse ;  /* 0x0000000403047825 */ /* 0x150fe200078e0208 */
[----:B------:R4:W-:Y:S01]  /*241b0*/  @P1 STG.E [R16.64], R187 ;  /* 0x000000bb10001986 */ /* 0x0009e2000c101904 */
[----:B------:R-:W-:Y:S02]  /*241c0*/  IADD3 R19, R3, c[0x0][0x198], RZ ;  /* 0x0000660003137a10 */ /* 0x000fe40007ffe0ff */
[C---:B------:R-:W-:Y:S01]  /*241d0*/  ISETP.LT.AND P1, PT, R241.reuse, c[0x0][0x178], !P2 ;  /* 0x00005e00f1007a0c */ /* 0x040fe20005721270 */
[----:B------:R4:W-:Y:S01]  /*241e0*/  @P5 STG.E [R4.64], R82 ;  /* 0x0000005204005986 */ /* 0x0009e2000c101904 */
[C---:B------:R-:W-:Y:S02]  /*241f0*/  ISETP.LT.AND P2, PT, R240.reuse, c[0x0][0x178], !P2 ;  /* 0x00005e00f0007a0c */ /* 0x040fe40005741270 */
        /* <DEDUP_REMOVED lines=9> */
[----:B------:R4:W-:Y:S04]  /*24290*/  @P1 STG.E [R12.64], R83 ;  /* 0x000000530c001986 */ /* 0x0009e8000c101904 */
[----:B------:R1:W-:Y:S04]  /*242a0*/  @P2 STG.E [R14.64], R79 ;  /* 0x0000004f0e002986 */ /* 0x0003e8000c101904 */
[----:B------:R1:W-:Y:S01]  /*242b0*/  @P5 STG.E [R16.64], R50 ;  /* 0x0000003210005986 */ /* 0x0003e2000c101904 */
[----:B------:R-:W-:-:S03]  /*242c0*/  ISETP.GE.AND P3, PT, R21, c[0x0][0x17c], PT ;  /* 0x00005f0015007a0c */ /* 0x000fc60003f66270 */
[----:B------:R1:W-:Y:S04]  /*242d0*/  @P0 STG.E [R4.64], R74 ;  /* 0x0000004a04000986 */ /* 0x0003e8000c101904 */
[----:B------:R-:W4:Y:S01]  /*242e0*/  LDL.LU R21, [R1+0x9c4] ;  /* 0x0009c40001157983 */ /* 0x000f220000300800 */
        /* <DEDUP_REMOVED lines=8> */
[C---:B------:R-:W-:Y:S02]  /*24370*/  ISETP.LT.AND P4, PT, R240.reuse, c[0x0][0x178], !P4 ;  /* 0x00005e00f0007a0c */ /* 0x040fe40006781270 */
[----:B------:R-:W-:Y:S01]  /*24380*/  ISETP.LT.AND P5, PT, R241, c[0x0][0x178], !P3 ;  /* 0x00005e00f1007a0c */ /* 0x000fe20005fa1270 */
[----:B-1----:R-:W-:Y:S01]  /*24390*/  IMAD.WIDE R6, R3, 0x4, R8 ;  /* 0x0000000403067825 */ /* 0x002fe200078e0208 */
[----:B------:R-:W-:-:S03]  /*243a0*/  ISETP.LT.AND P3, PT, R240, c[0x0][0x178], !P3 ;  /* 0x00005e00f0007a0c */ /* 0x000fc60005f61270 */
[C---:B----4-:R-:W-:Y:S01]  /*243b0*/  IMAD.WIDE R12, R3.reuse, 0x4, R10 ;  /* 0x00000004030c7825 */ /* 0x050fe200078e020a */
[----:B------:R-:W-:-:S05]  /*243c0*/  IADD3 R3, R3, c[0x0][0x198], RZ ;  /* 0x0000660003037a10 */ /* 0x000fca0007ffe0ff */
[C---:B------:R-:W-:Y:S01]  /*243d0*/  IMAD.WIDE R14, R3.reuse, 0x4, R8 ;  /* 0x00000004030e7825 */ /* 0x040fe200078e0208 */
[----:B------:R1:W-:Y:S03]  /*243e0*/  @P2 STG.E [R6.64], R51 ;  /* 0x0000003306002986 */ /* 0x0003e6000c101904 */
[----:B------:R-:W-:Y:S01]  /*243f0*/  IMAD.WIDE R16, R3, 0x4, R10 ;  /* 0x0000000403107825 */ /* 0x000fe200078e020a */
[----:B------:R4:W-:Y:S01]  /*24400*/  @P4 STG.E [R12.64], R75 ;  /* 0x0000004b0c004986 */ /* 0x0009e2000c101904 */
[----:B------:R-:W-:Y:S02]  /*24410*/  ISETP.LT.AND P2, PT, R241, c[0x0][0x178], !P6 ;  /* 0x00005e00f1007a0c */ /* 0x000fe40007741270 */
[----:B------:R-:W-:Y:S01]  /*24420*/  ISETP.LT.AND P6, PT, R240, c[0x0][0x178], !P6 ;  /* 0x00005e00f0007a0c */ /* 0x000fe200077c1270 */
[----:B------:R1:W-:Y:S01]  /*24430*/  @P5 STG.E [R14.64], R196 ;  /* 0x000000c40e005986 */ /* 0x0003e2000c101904 */
[----:B------:R-:W-:-:S03]  /*24440*/  IADD3 R3, R3, c[0x0][0x198], RZ ;  /* 0x0000660003037a10 */ /* 0x000fc60007ffe0ff */
        /* <DEDUP_REMOVED lines=10> */
[----:B------:R1:W-:Y:S04]  /*244f0*/  @P3 STG.E [R12.64], R192 ;  /* 0x000000c00c003986 */ /* 0x0003e8000c101904 */
        /* <DEDUP_REMOVED lines=17> */
[----:B----4-:R-:W-:Y:S01]  /*24610*/  IMAD.WIDE R6, R3, 0x4, R8 ;  /* 0x0000000403067825 */ /* 0x010fe200078e0208 */
        /* <DEDUP_REMOVED lines=13> */
[C---:B----4-:R-:W-:Y:S01]  /*246f0*/  IMAD.WIDE R4, R3.reuse, 0x4, R8 ;  /* 0x0000000403047825 */ /* 0x050fe200078e0208 */
[----:B------:R4:W-:Y:S03]  /*24700*/  @P2 STG.E [R14.64], R181 ;  /* 0x000000b50e002986 */ /* 0x0009e6000c101904 */
[----:B------:R-:W-:Y:S01]  /*24710*/  IMAD.WIDE R6, R3, 0x4, R10 ;  /* 0x0000000403067825 */ /* 0x000fe200078e020a */
[----:B------:R1:W-:Y:S04]  /*24720*/  @P5 STG.E [R16.64], R205 ;  /* 0x000000cd10005986 */ /* 0x0003e8000c101904 */
        /* <DEDUP_REMOVED lines=11> */
[C---:B------:R-:W-:Y:S01]  /*247e0*/  ISETP.LT.AND P2, PT, R241.reuse, c[0x0][0x178], !P1 ;  /* 0x00005e00f1007a0c */ /* 0x040fe20004f41270 */
[----:B------:R-:W3:Y:S01]  /*247f0*/  LDL.LU R25, [R1+0x98c] ;  /* 0x00098c0001197983 */ /* 0x000ee20000300800 */
[----:B------:R-:W-:Y:S02]  /*24800*/  ISETP.LT.AND P1, PT, R240, c[0x0][0x178], !P1 ;  /* 0x00005e00f0007a0c */ /* 0x000fe40004f21270 */
[----:B------:R-:W-:Y:S01]  /*24810*/  ISETP.LT.AND P3, PT, R241, c[0x0][0x178], !P0 ;  /* 0x00005e00f1007a0c */ /* 0x000fe20004761270 */
[----:B-1----:R-:W-:-:S04]  /*24820*/  IMAD.WIDE R12, R19, 0x4, R8 ;  /* 0x00000004130c7825 */ /* 0x002fc800078e0208 */
[C---:B----4-:R-:W-:Y:S01]  /*24830*/  IMAD.WIDE R14, R19.reuse, 0x4, R10 ;  /* 0x00000004130e7825 */ /* 0x050fe200078e020a */
[----:B------:R-:W-:Y:S01]  /*24840*/  IADD3 R19, R19, c[0x0][0x198], RZ ;  /* 0x0000660013137a10 */ /* 0x000fe20007ffe0ff */
[----:B------:R-:W4:Y:S01]  /*24850*/  LDL.LU R24, [R1+0x984] ;  /* 0x0009840001187983 */ /* 0x000f220000300800 */
[----:B------:R-:W-:-:S03]  /*24860*/  ISETP.LT.AND P0, PT, R240, c[0x0][0x178], !P0 ;  /* 0x00005e00f0007a0c */ /* 0x000fc60004701270 */
[C---:B------:R-:W-:Y:S01]  /*24870*/  IMAD.WIDE R16, R19.reuse, 0x4, R8 ;  /* 0x0000000413107825 */ /* 0x040fe200078e0208 */
[----:B------:R1:W-:Y:S01]  /*24880*/  @P2 STG.E [R12.64], R177 ;  /* 0x000000b10c002986 */ /* 0x0003e2000c101904 */
[----:B------:R-:W-:Y:S02]  /*24890*/  IADD3 R3, R19, c[0x0][0x198], RZ ;  /* 0x0000660013037a10 */ /* 0x000fe40007ffe0ff */
[----:B------:R-:W-:Y:S01]  /*248a0*/  ISETP.LT.AND P2, PT, R241, c[0x0][0x178], !P4 ;  /* 0x00005e00f1007a0c */ /* 0x000fe20006741270 */
[----:B------:R1:W-:Y:S01]  /*248b0*/  @P1 STG.E [R14.64], R201 ;  /* 0x000000c90e001986 */ /* 0x0003e2000c101904 */
[----:B------:R-:W-:-:S03]  /*248c0*/  ISETP.LT.AND P4, PT, R240, c[0x0][0x178], !P4 ;  /* 0x00005e00f0007a0c */ /* 0x000fc60006781270 */
[----:B------:R1:W-:Y:S01]  /*248d0*/  @P3 STG.E [R16.64], R198 ;  /* 0x000000c610003986 */ /* 0x0003e2000c101904 */
[----:B------:R-:W-:Y:S01]  /*248e0*/  ISETP.LT.AND P3, PT, R241, c[0x0][0x178], !P5 ;  /* 0x00005e00f1007a0c */ /* 0x000fe20006f61270 */
[C---:B------:R-:W-:Y:S02]  /*248f0*/  IMAD.WIDE R6, R3.reuse, 0x4, R8 ;  /* 0x0000000403067825 */ /* 0x040fe400078e0208 */
[----:B------:R-:W4:Y:S02]  /*24900*/  LDL.LU R22, [R1+0x978] ;  /* 0x0009780001167983 */ /* 0x000f240000300800 */
[C---:B-1----:R-:W-:Y:S01]  /*24910*/  IMAD.WIDE R12, R3.reuse, 0x4, R10 ;  /* 0x00000004030c7825 */ /* 0x042fe200078e020a */
[----:B------:R-:W-:-:S03]  /*24920*/  IADD3 R3, R3, c[0x0][0x198], RZ ;  /* 0x0000660003037a10 */ /* 0x000fc60007ffe0ff */
[----:B------:R-:W-:-:S04]  /*24930*/  IMAD.WIDE R4, R19, 0x4, R10 ;  /* 0x0000000413047825 */ /* 0x000fc800078e020a */
[C---:B------:R-:W-:Y:S01]  /*24940*/  IMAD.WIDE R14, R3.reuse, 0x4, R8 ;  /* 0x00000004030e7825 */ /* 0x040fe200078e0208 */
[----:B------:R-:W-:Y:S04]  /*24950*/  @P0 STG.E [R4.64], R218 ;  /* 0x000000da04000986 */ /* 0x000fe8000c101904 */
[----:B------:R-:W-:Y:S04]  /*24960*/  @P2 STG.E [R6.64], R199 ;  /* 0x000000c706002986 */ /* 0x000fe8000c101904 */
[----:B------:R1:W-:Y:S04]  /*24970*/  @P4 STG.E [R12.64], R219 ;  /* 0x000000db0c004986 */ /* 0x0003e8000c101904 */
[----:B------:R1:W-:Y:S01]  /*24980*/  @P3 STG.E [R14.64], R194 ;  /* 0x000000c20e003986 */ /* 0x0003e2000c101904 */
[----:B------:R-:W-:Y:S01]  /*24990*/  ISETP.LT.AND P5, PT, R240, c[0x0][0x178], !P5 ;  /* 0x00005e00f0007a0c */ /* 0x000fe20006fa1270 */
[----:B------:R-:W-:-:S02]  /*249a0*/  IMAD.WIDE R16, R3, 0x4, R10 ;  /* 0x0000000403107825 */ /* 0x000fc400078e020a */
[----:B------:R-:W1:Y:S01]  /*249b0*/  LDS.128 R4, [R2] ;  /* 0x0000000002047984 */ /* 0x000e620000000c00 */
[----:B--2---:R-:W-:-:S03]  /*249c0*/  ISETP.GE.AND P3, PT, R0, c[0x0][0x17c], PT ;  /* 0x00005f0000007a0c */ /* 0x004fc60003f66270 */
[----:B------:R-:W2:Y:S01]  /*249d0*/  LDL.LU R0, [R1+0x974] ;  /* 0x0009740001007983 */ /* 0x000ea20000300800 */
[----:B------:R-:W-:Y:S02]  /*249e0*/  ISETP.LT.AND P2, PT, R241, c[0x0][0x178], !P6 ;  /* 0x00005e00f1007a0c */ /* 0x000fe40007741270 */
[----:B------:R-:W-:Y:S01]  /*249f0*/  ISETP.LT.AND P6, PT, R240, c[0x0][0x178], !P6 ;  /* 0x00005e00f0007a0c */ /* 0x000fe200077c1270 */
[----:B------:R-:W4:Y:S01]  /*24a00*/  LDL.LU R26, [R1+0x958] ;  /* 0x00095800011a7983 */ /* 0x000f220000300800 */
[----:B------:R-:W-:Y:S02]  /*24a10*/  IADD3 R3, R3, c[0x0][0x198], RZ ;  /* 0x0000660003037a10 */ /* 0x000fe40007ffe0ff */
[----:B---3--:R-:W-:Y:S02]  /*24a20*/  ISETP.GE.AND P4, PT, R18, c[0x0][0x17c], PT ;  /* 0x00005f0012007a0c */ /* 0x008fe40003f86270 */
[----:B------:R-:W-:Y:S01]  /*24a30*/  ISETP.GE.AND P1, PT, R21, c[0x0][0x17c], PT ;  /* 0x00005f0015007a0c */ /* 0x000fe20003f26270 */
[C---:B------:R-:W-:Y:S01]  /*24a40*/  IMAD.WIDE R18, R3.reuse, 0x4, R8 ;  /* 0x0000000403127825 */ /* 0x040fe200078e0208 */
[----:B------:R-:W-:Y:S01]  /*24a50*/  ISETP.GE.AND P0, PT, R20, c[0x0][0x17c], PT ;  /* 0x00005f0014007a0c */ /* 0x000fe20003f06270 */
[----:B------:R-:W-:Y:S02]  /*24a60*/  @P5 STG.E [R16.64], R214 ;  /* 0x000000d610005986 */ /* 0x000fe4000c101904 */
[C---:B-1----:R-:W-:Y:S01]  /*24a70*/  IMAD.WIDE R12, R3.reuse, 0x4, R10 ;  /* 0x00000004030c7825 */ /* 0x042fe200078e020a */
[----:B------:R-:W-:Y:S01]  /*24a80*/  IADD3 R3, R3, c[0x0][0x198], RZ ;  /* 0x0000660003037a10 */ /* 0x000fe20007ffe0ff */
[----:B------:R1:W-:Y:S01]  /*24a90*/  @P2 STG.E [R18.64], R195 ;  /* 0x000000c312002986 */ /* 0x0003e2000c101904 */
[----:B------:R-:W-:-:S02]  /*24aa0*/  ISETP.LT.AND P5, PT, R241, c[0x0][0x178], !P1 ;  /* 0x00005e00f1007a0c */ /* 0x000fc40004fa1270 */
[C---:B------:R-:W-:Y:S01]  /*24ab0*/  ISETP.LT.AND P1, PT, R240.reuse, c[0x0][0x178], !P1 ;  /* 0x00005e00f0007a0c */ /* 0x040fe20004f21270 */
[----:B------:R-:W3:Y:S01]  /*24ac0*/  LDL.LU R32, [R1+0x954] ;  /* 0x0009540001207983 */ /* 0x000ee20000300800 */
[----:B------:R-:W-:Y:S02]  /*24ad0*/  ISETP.LT.AND P2, PT, R241, c[0x0][0x178], !P0 ;  /* 0x00005e00f1007a0c */ /* 0x000fe40004741270 */
[----:B------:R-:W-:Y:S01]  /*24ae0*/  IADD3 R23, R3, c[0x0][0x198], RZ ;  /* 0x0000660003177a10 */ /* 0x000fe20007ffe0ff */
[----:B------:R1:W-:Y:S01]  /*24af0*/  @P6 STG.E [R12.64], R215 ;  /* 0x000000d70c006986 */ /* 0x0003e2000c101904 */
[----:B------:R-:W-:Y:S02]  /*24b00*/  ISETP.LT.AND P0, PT, R240, c[0x0][0x178], !P0 ;  /* 0x00005e00f0007a0c */ /* 0x000fe40004701270 */
[----:B------:R-:W-:Y:S01]  /*24b10*/  ISETP.LT.AND P6, PT, R241, c[0x0][0x178], !P4 ;  /* 0x00005e00f1007a0c */ /* 0x000fe200067c1270 */
[----:B------:R-:W-:Y:S01]  /*24b20*/  IMAD.WIDE R14, R3, 0x4, R8 ;  /* 0x00000004030e7825 */ /* 0x000fe200078e0208 */
[----:B-1----:R-:W-:-:S03]  /*24b30*/  IADD3 R19, R23, c[0x0][0x198], RZ ;  /* 0x0000660017137a10 */ /* 0x002fc60007ffe0ff */
[----:B------:R-:W-:Y:S01]  /*24b40*/  IMAD.WIDE R16, R3, 0x4, R10 ;  /* 0x0000000403107825 */ /* 0x000fe200078e020a */
[----:B------:R1:W-:Y:S03]  /*24b50*/  @P5 STG.E [R14.64], R182 ;  /* 0x000000b60e005986 */ /* 0x0003e6000c101904 */
[C---:B------:R-:W-:Y:S01]  /*24b60*/  IMAD.WIDE R20, R23.reuse, 0x4, R8 ;  /* 0x0000000417147825 */ /* 0x040fe200078e0208 */
[----:B------:R-:W-:Y:S03]  /*24b70*/  @P1 STG.E [R16.64], R206 ;  /* 0x000000ce10001986 */ /* 0x000fe6000c101904 */
[----:B------:R-:W-:Y:S01]  /*24b80*/  IMAD.WIDE R12, R23, 0x4, R10 ;  /* 0x00000004170c7825 */ /* 0x000fe200078e020a */
[----:B------:R1:W-:Y:S03]  /*24b90*/  @P2 STG.E [R20.64], R183 ;  /* 0x000000b714002986 */ /* 0x0003e6000c101904 */
[----:B------:R-:W-:Y:S01]  /*24ba0*/  IMAD.WIDE R2, R19, 0x4, R8 ;  /* 0x0000000413027825 */ /* 0x000fe200078e0208 */
[----:B------:R-:W-:Y:S01]  /*24bb0*/  @P0 STG.E [R12.64], R207 ;  /* 0x000000cf0c000986 */ /* 0x000fe2000c101904 */
[----:B------:R-:W-:-:S03]  /*24bc0*/  ISETP.LT.AND P2, PT, R241, c[0x0][0x178], !P3 ;  /* 0x00005e00f1007a0c */ /* 0x000fc60005f41270 */
[----:B------:R1:W-:Y:S01]  /*24bd0*/  @P6 STG.E [R2.64], R178 ;  /* 0x000000b202006986 */ /* 0x0003e2000c101904 */
[----:B------:R-:W-:Y:S02]  /*24be0*/  ISETP.LT.AND P6, PT, R240, c[0x0][0x178], !P3 ;  /* 0x00005e00f0007a0c */ /* 0x000fe40005fc1270 */
[----:B--2---:R-:W-:Y:S02]  /*24bf0*/  ISETP.GE.AND P3, PT, R0, c[0x0][0x17c], PT ;  /* 0x00005f0000007a0c */ /* 0x004fe40003f66270 */
[----:B------:R-:W2:Y:S01]  /*24c00*/  LDL.LU R0, [R1+0x924] ;  /* 0x0009240001007983 */ /* 0x000ea20000300800 */
[----:B------:R-:W-:Y:S02]  /*24c10*/  ISETP.LT.AND P4, PT, R240, c[0x0][0x178], !P4 ;  /* 0x00005e00f0007a0c */ /* 0x000fe40006781270 */
[----:B----4-:R-:W-:Y:S01]  /*24c20*/  ISETP.GE.AND P0, PT, R22, c[0x0][0x17c], PT ;  /* 0x00005f0016007a0c */ /* 0x010fe20003f06270 */
[----:B------:R-:W-:Y:S01]  /*24c30*/  IMAD.WIDE R22, R19, 0x4, R10 ;  /* 0x0000000413167825 */ /* 0x000fe200078e020a */
[----:B------:R-:W-:Y:S01]  /*24c40*/  ISETP.GE.AND P5, PT, R25, c[0x0][0x17c], PT ;  /* 0x00005f0019007a0c */ /* 0x000fe20003fa6270 */
[----:B------:R-:W4:Y:S01]  /*24c50*/  LDL.LU R36, [R1+0x878] ;  /* 0x0008780001247983 */ /* 0x000f220000300800 */
[----:B-1----:R-:W-:-:S02]  /*24c60*/  IADD3 R15, R19, c[0x0][0x198], RZ ;  /* 0x00006600130f7a10 */ /* 0x002fc40007ffe0ff */
[----:B------:R-:W-:Y:S01]  /*24c70*/  ISETP.GE.AND P1, PT, R24, c[0x0][0x17c], PT ;  /* 0x00005f0018007a0c */ /* 0x000fe20003f26270 */
[----:B------:R-:W1:Y:S02]  /*24c80*/  LDS.128 R16, [R242] ;  /* 0x00000000f2107984 */ /* 0x000e640000000c00 */
[----:B------:R-:W-:Y:S02]  /*24c90*/  IMAD.WIDE R20, R15, 0x4, R8 ;  /* 0x000000040f147825 */ /* 0x000fe400078e0208 */
[----:B------:R3:W-:Y:S01]  /*24ca0*/  @P4 STG.E [R22.64], R202 ;  /* 0x000000ca16004986 */ /* 0x0007e2000c101904 */
[----:B------:R-:W-:Y:S01]  /*24cb0*/  ISETP.LT.AND P4, PT, R241, c[0x0][0x178], !P5 ;  /* 0x00005e00f1007a0c */ /* 0x000fe20006f81270 */
[C---:B------:R-:W-:Y:S01]  /*24cc0*/  IMAD.WIDE R2, R15.reuse, 0x4, R10 ;  /* 0x000000040f027825 */ /* 0x040fe200078e020a */
[----:B------:R-:W-:Y:S02]  /*24cd0*/  ISETP.LT.AND P5, PT, R240, c[0x0][0x178], !P5 ;  /* 0x00005e00f0007a0c */ /* 0x000fe40006fa1270 */
[----:B------:R-:W-:Y:S01]  /*24ce0*/  IADD3 R27, R15, c[0x0][0x198], RZ ;  /* 0x000066000f1b7a10 */ /* 0x000fe20007ffe0ff */
[----:B------:R-:W-:Y:S04]  /*24cf0*/  @P2 STG.E [R20.64], R179 ;  /* 0x000000b314002986 */ /* 0x000fe8000c101904 */
[----:B------:R1:W-:Y:S01]  /*24d00*/  @P6 STG.E [R2.64], R203 ;  /* 0x000000cb02006986 */ /* 0x0003e2000c101904 */
[C---:B------:R-:W-:Y:S01]  /*24d10*/  IMAD.WIDE R24, R27.reuse, 0x4, R8 ;  /* 0x000000041b187825 */ /* 0x040fe200078e0208 */
[----:B---3--:R-:W-:-:S02]  /*24d20*/  IADD3 R23, R27, c[0x0][0x198], RZ ;  /* 0x000066001b177a10 */ /* 0x008fc40007ffe0ff */
[----:B------:R-:W-:Y:S01]  /*24d30*/  ISETP.GE.AND P6, PT, R26, c[0x0][0x17c], PT ;  /* 0x00005f001a007a0c */ /* 0x000fe20003fc6270 */
[----:B------:R-:W-:Y:S01]  /*24d40*/  IMAD.WIDE R26, R27, 0x4, R10 ;  /* 0x000000041b1a7825 */ /* 0x000fe200078e020a */
[----:B------:R-:W-:Y:S01]  /*24d50*/  @P4 STG.E [R24.64], R124 ;  /* 0x0000007c18004986 */ /* 0x000fe2000c101904 */
[----:B------:R-:W-:-:S03]  /*24d60*/  ISETP.LT.AND P2, PT, R241, c[0x0][0x178], !P1 ;  /* 0x00005e00f1007a0c */ /* 0x000fc60004f41270 */
[----:B------:R-:W-:Y:S01]  /*24d70*/  @P5 STG.E [R26.64], R4 ;  /* 0x000000041a005986 */ /* 0x000fe2000c101904 */
[----:B------:R-:W-:-:S03]  /*24d80*/  ISETP.GE.AND P5, PT, R32, c[0x0][0x17c], PT ;  /* 0x00005f0020007a0c */ /* 0x000fc60003fa6270 */
[----:B------:R-:W3:Y:S01]  /*24d90*/  LDL.LU R32, [R1+0x938] ;  /* 0x0009380001207983 */ /* 0x000ee20000300800 */
[----:B------:R-:W-:Y:S02]  /*24da0*/  ISETP.LT.AND P1, PT, R240, c[0x0][0x178], !P1 ;  /* 0x00005e00f0007a0c */ /* 0x000fe40004f21270 */
[----:B------:R-:W-:Y:S01]  /*24db0*/  ISETP.LT.AND P4, PT, R241, c[0x0][0x178], !P0 ;  /* 0x00005e00f1007a0c */ /* 0x000fe20004781270 */
[----:B------:R-:W2:Y:S01]  /*24dc0*/  LDS.128 R12, [R243] ;  /* 0x00000000f30c7984 */ /* 0x000ea20000000c00 */
[C---:B------:R-:W-:Y:S01]  /*24dd0*/  IADD3 R33, R23.reuse, c[0x0][0x198], RZ ;  /* 0x0000660017217a10 */ /* 0x040fe20007ffe0ff */
[C---:B------:R-:W-:Y:S02]  /*24de0*/  IMAD.WIDE R28, R23.reuse, 0x4, R8 ;  /* 0x00000004171c7825 */ /* 0x040fe400078e0208 */
[----:B------:R-:W4:Y:S02]  /*24df0*/  LDL.LU R34, [R1+0x920] ;  /* 0x0009200001227983 */ /* 0x000f240000300800 */
[----:B------:R-:W-:-:S04]  /*24e00*/  IMAD.WIDE R30, R23, 0x4, R10 ;  /* 0x00000004171e7825 */ /* 0x000fc800078e020a */
[----:B-1----:R-:W-:Y:S01]  /*24e10*/  IMAD.WIDE R2, R33, 0x4, R8 ;  /* 0x0000000421027825 */ /* 0x002fe200078e0208 */
[----:B------:R-:W-:Y:S04]  /*24e20*/  @P2 STG.E [R28.64], R125 ;  /* 0x0000007d1c002986 */ /* 0x000fe8000c101904 */
[----:B------:R1:W-:Y:S04]  /*24e30*/  @P1 STG.E [R30.64], R5 ;  /* 0x000000051e001986 */ /* 0x0003e8000c101904 */
[----:B------:R1:W-:Y:S01]  /*24e40*/  @P4 STG.E [R2.64], R220 ;  /* 0x000000dc02004986 */ /* 0x0003e2000c101904 */
[----:B------:R-:W-:-:S02]  /*24e50*/  ISETP.LT.AND P0, PT, R240, c[0x0][0x178], !P0 ;  /* 0x00005e00f0007a0c */ /* 0x000fc40004701270 */
[----:B------:R-:W-:Y:S01]  /*24e60*/  IADD3 R35, R33, c[0x0][0x198], RZ ;  /* 0x0000660021237a10 */ /* 0x000fe20007ffe0ff */
[----:B------:R-:W1:Y:S01]  /*24e70*/  LDS.128 R20, [R252] ;  /* 0x00000000fc147984 */ /* 0x000e620000000c00 */
[----:B--2---:R-:W-:-:S03]  /*24e80*/  ISETP.GE.AND P4, PT, R0, c[0x0][0x17c], PT ;  /* 0x00005f0000007a0c */ /* 0x004fc60003f86270 */
[----:B------:R-:W2:Y:S01]  /*24e90*/  LDL.LU R0, [R1+0x914] ;  /* 0x0009140001007983 */ /* 0x000ea20000300800 */
[C---:B------:R-:W-:Y:S02]  /*24ea0*/  ISETP.LT.AND P1, PT, R241.reuse, c[0x0][0x178], !P3 ;  /* 0x00005e00f1007a0c */ /* 0x040fe40005f21270 */
[----:B------:R-:W-:Y:S02]  /*24eb0*/  ISETP.LT.AND P3, PT, R240, c[0x0][0x178], !P3 ;  /* 0x00005e00f0007a0c */ /* 0x000fe40005f61270 */
[----:B------:R-:W-:Y:S02]  /*24ec0*/  ISETP.LT.AND P2, PT, R241, c[0x0][0x178], !P6 ;  /* 0x00005e00f1007a0c */ /* 0x000fe40007741270 */
[----:B------:R-:W-:Y:S01]  /*24ed0*/  IADD3 R37, R35, c[0x0][0x198], RZ ;  /* 0x0000660023257a10 */ /* 0x000fe20007ffe0ff */
[----:B-1----:R-:W-:Y:S02]  /*24ee0*/  IMAD.WIDE R4, R33, 0x4, R10 ;  /* 0x0000000421047825 */ /* 0x002fe400078e020a */
[----:B------:R-:W4:Y:S02]  /*24ef0*/  LDL.LU R33, [R1+0x908] ;  /* 0x0009080001217983 */ /* 0x000f240000300800 */
[----:B------:R-:W-:-:S04]  /*24f00*/  IMAD.WIDE R24, R35, 0x4, R8 ;  /* 0x0000000423187825 */ /* 0x000fc800078e0208 */
[----:B------:R-:W-:Y:S01]  /*24f10*/  IMAD.WIDE R26, R35, 0x4, R10 ;  /* 0x00000004231a7825 */ /* 0x000fe200078e020a */
[----:B------:R1:W-:Y:S03]  /*24f20*/  @P0 STG.E [R4.64], R16 ;  /* 0x0000001004000986 */ /* 0x0003e6000c101904 */
[----:B------:R-:W-:Y:S01]  /*24f30*/  IMAD.WIDE R28, R37, 0x4, R8 ;  /* 0x00000004251c7825 */ /* 0x000fe200078e0208 */
[----:B------:R-:W-:Y:S01]  /*24f40*/  @P1 STG.E [R24.64], R221 ;  /* 0x000000dd18001986 */ /* 0x000fe2000c101904 */
[----:B------:R-:W-:-:S03]  /*24f50*/  ISETP.LT.AND P6, PT, R240, c[0x0][0x178], !P6 ;  /* 0x00005e00f0007a0c */ /* 0x000fc600077c1270 */
[----:B------:R1:W-:Y:S01]  /*24f60*/  @P3 STG.E [R26.64], R17 ;  /* 0x000000111a003986 */ /* 0x0003e2000c101904 */
[C---:B------:R-:W-:Y:S01]  /*24f70*/  IMAD.WIDE R2, R37.reuse, 0x4, R10 ;  /* 0x0000000425027825 */ /* 0x040fe200078e020a */
[----:B------:R-:W-:Y:S02]  /*24f80*/  IADD3 R37, R37, c[0x0][0x198], RZ ;  /* 0x0000660025257a10 */ /* 0x000fe40007ffe0ff */
[----:B------:R1:W-:Y:S01]  /*24f90*/  @P2 STG.E [R28.64], R224 ;  /* 0x000000e01c002986 */ /* 0x0003e2000c101904 */
[C---:B------:R-:W-:Y:S02]  /*24fa0*/  ISETP.LT.AND P2, PT, R241.reuse, c[0x0][0x178], !P5 ;  /* 0x00005e00f1007a0c */ /* 0x040fe40006f41270 */
[----:B------:R-:W-:Y:S02]  /*24fb0*/  ISETP.LT.AND P5, PT, R240, c[0x0][0x178], !P5 ;  /* 0x00005e00f0007a0c */ /* 0x000fe40006fa1270 */
[----:B---3--:R-:W-:Y:S02]  /*24fc0*/  ISETP.GE.AND P1, PT, R32, c[0x0][0x17c], PT ;  /* 0x00005f0020007a0c */ /* 0x008fe40003f26270 */
[----:B------:R-:W3:Y:S01]  /*24fd0*/  LDL.LU R32, [R1+0x904] ;  /* 0x0009040001207983 */ /* 0x000ee20000300800 */
[----:B------:R-:W-:-:S02]  /*24fe0*/  ISETP.LT.AND P3, PT, R241, c[0x0][0x178], !P4 ;  /* 0x00005e00f1007a0c */ /* 0x000fc40006761270 */
[C---:B------:R-:W-:Y:S01]  /*24ff0*/  IADD3 R31, R37.reuse, c[0x0][0x198], RZ ;  /* 0x00006600251f7a10 */ /* 0x040fe20007ffe0ff */
[C---:B-1----:R-:W-:Y:S01]  /*25000*/  IMAD.WIDE R4, R37.reuse, 0x4, R8 ;  /* 0x0000000425047825 */ /* 0x042fe200078e0208 */
[----:B------:R1:W-:Y:S03]  /*25010*/  @P6 STG.E [R2.64], R12 ;  /* 0x0000000c02006986 */ /* 0x0003e6000c101904 */
[----:B------:R-:W-:Y:S01]  /*25020*/  IMAD.WIDE R16, R37, 0x4, R10 ;  /* 0x0000000425107825 */ /* 0x000fe200078e020a */
[----:B------:R1:W-:Y:S03]  /*25030*/  @P2 STG.E [R4.64], R225 ;  /* 0x000000e104002986 */ /* 0x0003e6000c101904 */
[----:B------:R-:W-:Y:S01]  /*25040*/  IMAD.WIDE R24, R31, 0x4, R8 ;  /* 0x000000041f187825 */ /* 0x000fe200078e0208 */
[----:B------:R-:W3:Y:S04]  /*25050*/  LDL.LU R30, [R1+0x8fc] ;  /* 0x0008fc00011e7983 */ /* 0x000ee80000300800 */
[----:B------:R1:W-:Y:S04]  /*25060*/  @P5 STG.E [R16.64], R13 ;  /* 0x0000000d10005986 */ /* 0x0003e8000c101904 */
[----:B------:R-:W-:Y:S04]  /*25070*/  @P3 STG.E [R24.64], R228 ;  /* 0x000000e418003986 */ /* 0x000fe8000c101904 */
[----:B------:R-:W3:Y:S01]  /*25080*/  LDL.LU R28, [R1+0x8f8] ;  /* 0x0008f800011c7983 */ /* 0x000ee20000300800 */
[----:B--2---:R-:W-:-:S03]  /*25090*/  ISETP.GE.AND P3, PT, R0, c[0x0][0x17c], PT ;  /* 0x00005f0000007a0c */ /* 0x004fc60003f66270 */
[----:B------:R-:W2:Y:S01]  /*250a0*/  LDL.LU R0, [R1+0x8f0] ;  /* 0x0008f00001007983 */ /* 0x000ea20000300800 */
[----:B----4-:R-:W-:Y:S02]  /*250b0*/  ISETP.GE.AND P0, PT, R36, c[0x0][0x17c], PT ;  /* 0x00005f0024007a0c */ /* 0x010fe40003f06270 */
[----:B------:R-:W-:Y:S02]  /*250c0*/  ISETP.LT.AND P4, PT, R240, c[0x0][0x178], !P4 ;  /* 0x00005e00f0007a0c */ /* 0x000fe40006781270 */
[----:B------:R-:W-:Y:S02]  /*250d0*/  ISETP.LT.AND P6, PT, R241, c[0x0][0x178], !P0 ;  /* 0x00005e00f1007a0c */ /* 0x000fe400047c1270 */
[C---:B------:R-:W-:Y:S01]  /*250e0*/  IADD3 R29, R31.reuse, c[0x0][0x198], RZ ;  /* 0x000066001f1d7a10 */ /* 0x040fe20007ffe0ff */
[----:B-1----:R-:W-:Y:S01]  /*250f0*/  IMAD.WIDE R2, R31, 0x4, R10 ;  /* 0x000000041f027825 */ /* 0x002fe200078e020a */
[----:B------:R-:W-:Y:S02]  /*25100*/  ISETP.GE.AND P2, PT, R34, c[0x0][0x17c], PT ;  /* 0x00005f0022007a0c */ /* 0x000fe40003f46270 */
[----:B------:R-:W-:Y:S01]  /*25110*/  ISETP.LT.AND P0, PT, R240, c[0x0][0x178], !P0 ;  /* 0x00005e00f0007a0c */ /* 0x000fe20004701270 */
[----:B------:R-:W-:Y:S01]  /*25120*/  IMAD.WIDE R26, R29, 0x4, R8 ;  /* 0x000000041d1a7825 */ /* 0x000fe200078e0208 */
[----:B------:R-:W-:-:S02]  /*25130*/  ISETP.LT.AND P5, PT, R241, c[0x0][0x178], !P1 ;  /* 0x00005e00f1007a0c */ /* 0x000fc40004fa1270 */
[----:B------:R-:W-:Y:S01]  /*25140*/  IADD3 R31, R29, c[0x0][0x198], RZ ;  /* 0x000066001d1f7a10 */ /* 0x000fe20007ffe0ff */
[----:B------:R1:W-:Y:S01]  /*25150*/  @P4 STG.E [R2.64], R20 ;  /* 0x0000001402004986 */ /* 0x0003e2000c101904 */
[C---:B------:R-:W-:Y:S02]  /*25160*/  ISETP.LT.AND P1, PT, R240.reuse, c[0x0][0x178], !P1 ;  /* 0x00005e00f0007a0c */ /* 0x040fe40004f21270 */
[----:B------:R-:W-:Y:S01]  /*25170*/  ISETP.LT.AND P4, PT, R241, c[0x0][0x178], !P2 ;  /* 0x00005e00f1007a0c */ /* 0x000fe20005781270 */
[----:B------:R-:W-:Y:S01]  /*25180*/  @P6 STG.E [R26.64], R229 ;  /* 0x000000e51a006986 */ /* 0x000fe2000c101904 */
[----:B------:R-:W-:Y:S01]  /*25190*/  IMAD.WIDE R4, R29, 0x4, R10 ;  /* 0x000000041d047825 */ /* 0x000fe200078e020a */
[----:B------:R-:W-:Y:S02]  /*251a0*/  ISETP.LT.AND P6, PT, R240, c[0x0][0x178], !P2 ;  /* 0x00005e00f0007a0c */ /* 0x000fe400057c1270 */
[C---:B------:R-:W-:Y:S01]  /*251b0*/  IADD3 R29, R31.reuse, c[0x0][0x198], RZ ;  /* 0x000066001f1d7a10 */ /* 0x040fe20007ffe0ff */
[----:B------:R-:W-:Y:S01]  /*251c0*/  IMAD.WIDE R12, R31, 0x4, R8 ;  /* 0x000000041f0c7825 */ /* 0x000fe200078e0208 */
[----:B------:R-:W-:-:S03]  /*251d0*/  ISETP.GE.AND P2, PT, R33, c[0x0][0x17c], PT ;  /* 0x00005f0021007a0c */ /* 0x000fc60003f46270 */
[----:B-1----:R-:W-:Y:S01]  /*251e0*/  IMAD.WIDE R2, R31, 0x4, R10 ;  /* 0x000000041f027825 */ /* 0x002fe200078e020a */
[----:B------:R-:W-:Y:S03]  /*251f0*/  @P0 STG.E [R4.64], R21 ;  /* 0x0000001504000986 */ /* 0x000fe6000c101904 */
[----:B------:R-:W-:Y:S01]  /*25200*/  IMAD.WIDE R16, R29, 0x4, R8 ;  /* 0x000000041d107825 */ /* 0x000fe200078e0208 */
[----:B------:R1:W-:Y:S01]  /*25210*/  @P5 STG.E [R12.64], R126 ;  /* 0x0000007e0c005986 */ /* 0x0003e2000c101904 */
[----:B------:R-:W-:Y:S02]  /*25220*/  ISETP.LT.AND P5, PT, R241, c[0x0][0x178], !P3 ;  /* 0x00005e00f1007a0c */ /* 0x000fe40005fa1270 */
[C---:B------:R-:W-:Y:S01]  /*25230*/  IMAD.WIDE R24, R29.reuse, 0x4, R10 ;  /* 0x000000041d187825 */ /* 0x040fe200078e020a */
[----:B------:R-:W-:Y:S01]  /*25240*/  IADD3 R29, R29, c[0x0][0x198], RZ ;  /* 0x000066001d1d7a10 */ /* 0x000fe20007ffe0ff */
[----:B------:R4:W-:Y:S01]  /*25250*/  @P1 STG.E [R2.64], R6 ;  /* 0x0000000602001986 */ /* 0x0009e2000c101904 */
[----:B---3--:R-:W-:-:S02]  /*25260*/  ISETP.GE.AND P0, PT, R32, c[0x0][0x17c], PT ;  /* 0x00005f0020007a0c */ /* 0x008fc40003f06270 */
[C---:B------:R-:W-:Y:S01]  /*25270*/  ISETP.LT.AND P3, PT, R240.reuse, c[0x0][0x178], !P3 ;  /* 0x00005e00f0007a0c */ /* 0x040fe20005f61270 */
[----:B------:R-:W-:Y:S01]  /*25280*/  @P4 STG.E [R16.64], R127 ;  /* 0x0000007f10004986 */ /* 0x000fe2000c101904 */
[----:B------:R-:W-:Y:S02]  /*25290*/  ISETP.LT.AND P4, PT, R241, c[0x0][0x178], !P2 ;  /* 0x00005e00f1007a0c */ /* 0x000fe40005781270 */
[----:B------:R-:W-:Y:S01]  /*252a0*/  ISETP.LT.AND P2, PT, R240, c[0x0][0x178], !P2 ;  /* 0x00005e00f0007a0c */ /* 0x000fe20005741270 */
[----:B------:R3:W-:Y:S01]  /*252b0*/  @P6 STG.E [R24.64], R7 ;  /* 0x0000000718006986 */ /* 0x0007e2000c101904 */
[----:B-1----:R-:W-:Y:S02]  /*252c0*/  IADD3 R13, R29, c[0x0][0x198], RZ ;  /* 0x000066001d0d7a10 */ /* 0x002fe40007ffe0ff */
[----:B------:R-:W-:Y:S01]  /*252d0*/  ISETP.LT.AND P6, PT, R241, c[0x0][0x178], !P0 ;  /* 0x00005e00f1007a0c */ /* 0x000fe200047c1270 */
[----:B------:R-:W-:Y:S01]  /*252e0*/  IMAD.WIDE R4, R29, 0x4, R8 ;  /* 0x000000041d047825 */ /* 0x000fe200078e0208 */
[----:B------:R-:W-:-:S03]  /*252f0*/  IADD3 R21, R13, c[0x0][0x198], RZ ;  /* 0x000066000d157a10 */ /* 0x000fc60007ffe0ff */
[----:B----4-:R-:W-:Y:S01]  /*25300*/  IMAD.WIDE R2, R29, 0x4, R10 ;  /* 0x000000041d027825 */ /* 0x010fe200078e020a */
[----:B------:R-:W-:Y:S03]  /*25310*/  @P5 STG.E [R4.64], R222 ;  /* 0x000000de04005986 */ /* 0x000fe6000c101904 */
[----:B---3--:R-:W-:Y:S01]  /*25320*/  IMAD.WIDE R6, R13, 0x4, R8 ;  /* 0x000000040d067825 */ /* 0x008fe200078e0208 */
[----:B------:R-:W-:-:S03]  /*25330*/  ISETP.GE.AND P1, PT, R30, c[0x0][0x17c], PT ;  /* 0x00005f001e007a0c */ /* 0x000fc60003f26270 */
[----:B------:R-:W-:Y:S01]  /*25340*/  IMAD.WIDE R12, R13, 0x4, R10 ;  /* 0x000000040d0c7825 */ /* 0x000fe200078e020a */
[----:B------:R1:W-:Y:S03]  /*25350*/  @P3 STG.E [R2.64], R18 ;  /* 0x0000001202003986 */ /* 0x0003e6000c101904 */
[C---:B------:R-:W-:Y:S01]  /*25360*/  IMAD.WIDE R16, R21.reuse, 0x4, R8 ;  /* 0x0000000415107825 */ /* 0x040fe200078e0208 */
[----:B------:R-:W-:Y:S01]  /*25370*/  @P4 STG.E [R6.64], R223 ;  /* 0x000000df06004986 */ /* 0x000fe2000c101904 */
[----:B------:R-:W-:Y:S02]  /*25380*/  ISETP.GE.AND P5, PT, R28, c[0x0][0x17c], PT ;  /* 0x00005f001c007a0c */ /* 0x000fe40003fa6270 */
[----:B------:R-:W-:Y:S01]  /*25390*/  IADD3 R25, R21, c[0x0][0x198], RZ ;  /* 0x0000660015197a10 */ /* 0x000fe20007ffe0ff */
[----:B------:R3:W-:Y:S01]  /*253a0*/  @P2 STG.E [R12.64], R19 ;  /* 0x000000130c002986 */ /* 0x0007e2000c101904 */
[----:B------:R-:W-:-:S03]  /*253b0*/  ISETP.LT.AND P0, PT, R240, c[0x0][0x178], !P0 ;  /* 0x00005e00f0007a0c */ /* 0x000fc60004701270 */
[----:B------:R4:W-:Y:S01]  /*253c0*/  @P6 STG.E [R16.64], R226 ;  /* 0x000000e210006986 */ /* 0x0009e2000c101904 */
[C---:B------:R-:W-:Y:S02]  /*253d0*/  ISETP.LT.AND P6, PT, R241.reuse, c[0x0][0x178], !P1 ;  /* 0x00005e00f1007a0c */ /* 0x040fe40004fc1270 */
[C---:B------:R-:W-:Y:S02]  /*253e0*/  ISETP.LT.AND P1, PT, R240.reuse, c[0x0][0x178], !P1 ;  /* 0x00005e00f0007a0c */ /* 0x040fe40004f21270 */
[----:B------:R-:W-:Y:S02]  /*253f0*/  ISETP.LT.AND P4, PT, R241, c[0x0][0x178], !P5 ;  /* 0x00005e00f1007a0c */ /* 0x000fe40006f81270 */
[----:B------:R-:W-:Y:S02]  /*25400*/  IADD3 R27, R25, c[0x0][0x198], RZ ;  /* 0x00006600191b7a10 */ /* 0x000fe40007ffe0ff */
[----:B------:R-:W-:Y:S01]  /*25410*/  ISETP.LT.AND P5, PT, R240, c[0x0][0x178], !P5 ;  /* 0x00005e00f0007a0c */ /* 0x000fe20006fa1270 */
[----:B-1----:R-:W-:Y:S01]  /*25420*/  IMAD.WIDE R2, R21, 0x4, R10 ;  /* 0x0000000415027825 */ /* 0x002fe200078e020a */
[----:B---3--:R-:W-:-:S03]  /*25430*/  IADD3 R19, R27, c[0x0][0x198], RZ ;  /* 0x000066001b137a10 */ /* 0x008fc60007ffe0ff */
[C---:B------:R-:W-:Y:S01]  /*25440*/  IMAD.WIDE R4, R25.reuse, 0x4, R8 ;  /* 0x0000000419047825 */ /* 0x040fe200078e0208 */
[----:B------:R1:W-:Y:S03]  /*25450*/  @P0 STG.E [R2.64], R14 ;  /* 0x0000000e02000986 */ /* 0x0003e6000c101904 */
[----:B------:R-:W-:Y:S01]  /*25460*/  IMAD.WIDE R6, R25, 0x4, R10 ;  /* 0x0000000419067825 */ /* 0x000fe200078e020a */
[----:B------:R1:W-:Y:S03]  /*25470*/  @P6 STG.E [R4.64], R227 ;  /* 0x000000e304006986 */ /* 0x0003e6000c101904 */
[C---:B------:R-:W-:Y:S01]  /*25480*/  IMAD.WIDE R12, R27.reuse, 0x4, R8 ;  /* 0x000000041b0c7825 */ /* 0x040fe200078e0208 */
[----:B------:R1:W-:Y:S03]  /*25490*/  @P1 STG.E [R6.64], R15 ;  /* 0x0000000f06001986 */ /* 0x0003e6000c101904 */
[----:B----4-:R-:W-:Y:S01]  /*254a0*/  IMAD.WIDE R16, R27, 0x4, R10 ;  /* 0x000000041b107825 */ /* 0x010fe200078e020a */
[----:B------:R1:W-:Y:S03]  /*254b0*/  @P4 STG.E [R12.64], R230 ;  /* 0x000000e60c004986 */ /* 0x0003e6000c101904 */
[C---:B------:R-:W-:Y:S01]  /*254c0*/  IMAD.WIDE R8, R19.reuse, 0x4, R8 ;  /* 0x0000000413087825 */ /* 0x040fe200078e0208 */
[----:B------:R1:W-:Y:S03]  /*254d0*/  @P5 STG.E [R16.64], R22 ;  /* 0x0000001610005986 */ /* 0x0003e6000c101904 */
[----:B------:R-:W-:Y:S01]  /*254e0*/  IMAD.WIDE R10, R19, 0x4, R10 ;  /* 0x00000004130a7825 */ /* 0x000fe200078e020a */
[----:B--2---:R-:W-:-:S04]  /*254f0*/  ISETP.GE.AND P3, PT, R0, c[0x0][0x17c], PT ;  /* 0x00005f0000007a0c */ /* 0x004fc80003f66270 */
[----:B------:R-:W-:Y:S02]  /*25500*/  ISETP.LT.AND P2, PT, R241, c[0x0][0x178], !P3 ;  /* 0x00005e00f1007a0c */ /* 0x000fe40005f41270 */
[----:B------:R-:W-:-:S11]  /*25510*/  ISETP.LT.AND P3, PT, R240, c[0x0][0x178], !P3 ;  /* 0x00005e00f0007a0c */ /* 0x000fd60005f61270 */
[----:B------:R1:W-:Y:S02]  /*25520*/  @P2 STG.E [R8.64], R231 ;  /* 0x000000e708002986 */ /* 0x0003e4000c101904 */
[----:B------:R-:W-:Y:S05]  /*25530*/  @!P3 EXIT ;  /* 0x000000000000b94d */ /* 0x000fea0003800000 */
[----:B------:R-:W-:Y:S01]  /*25540*/  STG.E [R10.64], R23 ;  /* 0x000000170a007986 */ /* 0x000fe2000c101904 */
[----:B------:R-:W-:Y:S05]  /*25550*/  EXIT ;  /* 0x000000000000794d */ /* 0x000fea0003800000 */
.L_x_2:
[----:B------:R-:W-:-:S00]  /*25560*/  BRA `(.L_x_2) ;  /* 0xfffffff000007947 */ /* 0x000fc0000383ffff */
[----:B------:R-:W-:-:S00]  /*25570*/  NOP ;  /* 0x0000000000007918 */ /* 0x000fc00000000000 */
        /* <DEDUP_REMOVED lines=8> */
.L_x_3:


//--------------------- .nv.shared.matmul_kernel  --------------------------
	.section	.nv.shared.matmul_kernel,"aw",@nobits
	.sectionflags	@""
	.align	16
